def attn_fwd(
    Q,
    K,
    V,
    Out,
    Lse,
    sm_scale,
    stride_qz,
    stride_qh,
    stride_qm,
    stride_qk,
    stride_kz,
    stride_kh,
    stride_kn,
    stride_kk,
    stride_vz,
    stride_vh,
    stride_vn,
    stride_vk,
    stride_oz,
    stride_oh,
    stride_om,
    stride_ok,
    seqlen_q,
    seqlen_k,
    BLOCK_M: tl.constexpr,
    BLOCK_N: tl.constexpr,
    HEAD_DIM: tl.constexpr,
    CAUSAL: tl.constexpr,
):
    start_m = tl.program_id(0)
    off_hz = tl.program_id(1)
    q_off = off_hz * stride_qh
    k_off = off_hz * stride_kh
    v_off = off_hz * stride_vh
    offs_m = start_m * BLOCK_M + tl.arange(0, BLOCK_M)
    offs_d = tl.arange(0, HEAD_DIM)
    offs_n = tl.arange(0, BLOCK_N)
    q_ptrs = Q + q_off + offs_m[:, None] * stride_qm + offs_d[None, :] * stride_qk
    k_ptrs = K + k_off + offs_d[:, None] * stride_kk + offs_n[None, :] * stride_kn
    v_ptrs = V + v_off + offs_n[:, None] * stride_vn + offs_d[None, :] * stride_vk
    m_i = tl.full([BLOCK_M], float("-inf"), dtype=tl.float32)
    l_i = tl.zeros([BLOCK_M], dtype=tl.float32) + 1.0
    acc = tl.zeros([BLOCK_M, HEAD_DIM], dtype=tl.float32)
    q = tl.load(q_ptrs)
    acc, l_i, m_i = _attn_fwd_inner(
        acc,
        l_i,
        m_i,
        q,
        k_ptrs,
        v_ptrs,
        sm_scale,
        stride_kn,
        stride_vn,
        start_m,
        seqlen_k,
        BLOCK_M,
        BLOCK_N,
        HEAD_DIM,
        CAUSAL,
    )
    acc = acc / l_i[:, None]
    lse = m_i + tl.math.log2(l_i) / 1.4426950408889634
    o_ptrs = (
        Out
        + off_hz * stride_oh
        + offs_m[:, None] * stride_om
        + offs_d[None, :] * stride_ok
    )
    tl.store(o_ptrs, acc.to(Out.dtype.element_ty))
    tl.store(Lse + off_hz * seqlen_q + offs_m, lse)

# config = {"BLOCK_M": 256, "BLOCK_N": 64, "HEAD_DIM": 128, "arch": "sm_80", "causal": true, "dtype": "bf16", "num_stages": 2, "num_warps": 8}
# arch = sm_80


// ===== COMPILED SASS (sm_80) =====

	.target	sm_80

	.elftype	@"ET_EXEC"


//--------------------- .note.nv.tkinfo           --------------------------
	.section	.note.nv.tkinfo,"",@"SHT_NOTE"
	.sectionflags	@"SHF_NOTE_NV_TKINFO"
	.tkinfo
        /*0018*/ 	.word	0x00000002
        /*0030*/ 	.string	""
        /*0030*/ 	.string	"ptxas"
        /*0030*/ 	.string	"Cuda compilation tools, release 13.0, V13.0.88"
        /*0030*/ 	.string	"Build cuda_13.0.r13.0/compiler.36424714_0"
        /*0030*/ 	.string	"-v  -suppress-debug-info  -lineinfo  -arch sm_80 "



//--------------------- .note.nv.cuinfo           --------------------------
	.section	.note.nv.cuinfo,"",@"SHT_NOTE"
	.sectionflags	@"SHF_NOTE_NV_CUINFO"
        /*0018*/ 	.short	0x0002
        /*001a*/ 	.short	0x0050
        /*001c*/ 	.short	0x0082
	.zero		2


//--------------------- .nv.info                  --------------------------
	.section	.nv.info,"",@"SHT_CUDA_INFO"
	.align	4


	//----- nvinfo : EIATTR_REGCOUNT
	.align		4
        /*0000*/ 	.byte	0x04, 0x2f
        /*0002*/ 	.short	(.L_2 - .L_1)
	.align		4
.L_1:
        /*0004*/ 	.word	index@(attn_fwd)
        /*0008*/ 	.word	0x000000ff


	//----- nvinfo : EIATTR_FRAME_SIZE
	.align		4
.L_2:
        /*000c*/ 	.byte	0x04, 0x11
        /*000e*/ 	.short	(.L_4 - .L_3)
	.align		4
.L_3:
        /*0010*/ 	.word	index@(attn_fwd)
        /*0014*/ 	.word	0x00000288


	//----- nvinfo : EIATTR_MIN_STACK_SIZE
	.align		4
.L_4:
        /*0018*/ 	.byte	0x04, 0x12
        /*001a*/ 	.short	(.L_6 - .L_5)
	.align		4
.L_5:
        /*001c*/ 	.word	index@(attn_fwd)
        /*0020*/ 	.word	0x00000288
.L_6:


//--------------------- .nv.info.attn_fwd         --------------------------
	.section	.nv.info.attn_fwd,"",@"SHT_CUDA_INFO"
	.sectionflags	@""
	.align	4


	//----- nvinfo : EIATTR_CUDA_API_VERSION
	.align		4
        /*0000*/ 	.byte	0x04, 0x37
        /*0002*/ 	.short	(.L_8 - .L_7)
.L_7:
        /*0004*/ 	.word	0x00000082


	//----- nvinfo : EIATTR_SW2861232_WAR
	.align		4
.L_8:
        /*0008*/ 	.byte	0x01, 0x35
	.zero		2


	//----- nvinfo : EIATTR_PARAM_CBANK
	.align		4
        /*000c*/ 	.byte	0x04, 0x0a
        /*000e*/ 	.short	(.L_10 - .L_9)
	.align		4
.L_9:
        /*0010*/ 	.word	index@(.nv.constant0.attn_fwd)
        /*0014*/ 	.short	0x0160
        /*0016*/ 	.short	0x0088


	//----- nvinfo : EIATTR_CBANK_PARAM_SIZE
	.align		4
.L_10:
        /*0018*/ 	.byte	0x03, 0x19
        /*001a*/ 	.short	0x0088


	//----- nvinfo : EIATTR_KPARAM_INFO
	.align		4
        /*001c*/ 	.byte	0x04, 0x17
        /*001e*/ 	.short	(.L_12 - .L_11)
.L_11:
        /*0020*/ 	.word	0x00000000
        /*0024*/ 	.short	0x0019
        /*0026*/ 	.short	0x0080
        /*0028*/ 	.byte	0x00, 0xf4, 0x21, 0x00


	//----- nvinfo : EIATTR_KPARAM_INFO
	.align		4
.L_12:
        /*002c*/ 	.byte	0x04, 0x17
        /*002e*/ 	.short	(.L_14 - .L_13)
.L_13:
        /*0030*/ 	.word	0x00000000
        /*0034*/ 	.short	0x0018
        /*0036*/ 	.short	0x0078
        /*0038*/ 	.byte	0x00, 0xf4, 0x21, 0x00


	//----- nvinfo : EIATTR_KPARAM_INFO
	.align		4
.L_14:
        /*003c*/ 	.byte	0x04, 0x17
        /*003e*/ 	.short	(.L_16 - .L_15)
.L_15:
        /*0040*/ 	.word	0x00000000
        /*0044*/ 	.short	0x0017
        /*0046*/ 	.short	0x0070
        /*0048*/ 	.byte	0x00, 0xf0, 0x11, 0x00


	//----- nvinfo : EIATTR_KPARAM_INFO
	.align		4
.L_16:
        /*004c*/ 	.byte	0x04, 0x17
        /*004e*/ 	.short	(.L_18 - .L_17)
.L_17:
        /*0050*/ 	.word	0x00000000
        /*0054*/ 	.short	0x0016
        /*0056*/ 	.short	0x006c
        /*0058*/ 	.byte	0x00, 0xf0, 0x11, 0x00


	//----- nvinfo : EIATTR_KPARAM_INFO
	.align		4
.L_18:
        /*005c*/ 	.byte	0x04, 0x17
        /*005e*/ 	.short	(.L_20 - .L_19)
.L_19:
        /*0060*/ 	.word	0x00000000
        /*0064*/ 	.short	0x0015
        /*0066*/ 	.short	0x0068
        /*0068*/ 	.byte	0x00, 0xf0, 0x11, 0x00


	//----- nvinfo : EIATTR_KPARAM_INFO
	.align		4
.L_20:
        /*006c*/ 	.byte	0x04, 0x17
        /*006e*/ 	.short	(.L_22 - .L_21)
.L_21:
        /*0070*/ 	.word	0x00000000
        /*0074*/ 	.short	0x0014
        /*0076*/ 	.short	0x0064
        /*0078*/ 	.byte	0x00, 0xf0, 0x11, 0x00


	//----- nvinfo : EIATTR_KPARAM_INFO
	.align		4
.L_22:
        /*007c*/ 	.byte	0x04, 0x17
        /*007e*/ 	.short	(.L_24 - .L_23)
.L_23:
        /*0080*/ 	.word	0x00000000
        /*0084*/ 	.short	0x0013
        /*0086*/ 	.short	0x0060
        /*0088*/ 	.byte	0x00, 0xf0, 0x11, 0x00


	//----- nvinfo : EIATTR_KPARAM_INFO
	.align		4
.L_24:
        /*008c*/ 	.byte	0x04, 0x17
        /*008e*/ 	.short	(.L_26 - .L_25)
.L_25:
        /*0090*/ 	.word	0x00000000
        /*0094*/ 	.short	0x0012
        /*0096*/ 	.short	0x005c
        /*0098*/ 	.byte	0x00, 0xf0, 0x11, 0x00


	//----- nvinfo : EIATTR_KPARAM_INFO
	.align		4
.L_26:
        /*009c*/ 	.byte	0x04, 0x17
        /*009e*/ 	.short	(.L_28 - .L_27)
.L_27:
        /*00a0*/ 	.word	0x00000000
        /*00a4*/ 	.short	0x0011
        /*00a6*/ 	.short	0x0058
        /*00a8*/ 	.byte	0x00, 0xf0, 0x11, 0x00


	//----- nvinfo : EIATTR_KPARAM_INFO
	.align		4
.L_28:
        /*00ac*/ 	.byte	0x04, 0x17
        /*00ae*/ 	.short	(.L_30 - .L_29)
.L_29:
        /*00b0*/ 	.word	0x00000000
        /*00b4*/ 	.short	0x0010
        /*00b6*/ 	.short	0x0054
        /*00b8*/ 	.byte	0x00, 0xf0, 0x11, 0x00


	//----- nvinfo : EIATTR_KPARAM_INFO
	.align		4
.L_30:
        /*00bc*/ 	.byte	0x04, 0x17
        /*00be*/ 	.short	(.L_32 - .L_31)
.L_31:
        /*00c0*/ 	.word	0x00000000
        /*00c4*/ 	.short	0x000f
        /*00c6*/ 	.short	0x0050
        /*00c8*/ 	.byte	0x00, 0xf0, 0x11, 0x00


	//----- nvinfo : EIATTR_KPARAM_INFO
	.align		4
.L_32:
        /*00cc*/ 	.byte	0x04, 0x17
        /*00ce*/ 	.short	(.L_34 - .L_33)
.L_33:
        /*00d0*/ 	.word	0x00000000
        /*00d4*/ 	.short	0x000e
        /*00d6*/ 	.short	0x004c
        /*00d8*/ 	.byte	0x00, 0xf0, 0x11, 0x00


	//----- nvinfo : EIATTR_KPARAM_INFO
	.align		4
.L_34:
        /*00dc*/ 	.byte	0x04, 0x17
        /*00de*/ 	.short	(.L_36 - .L_35)
.L_35:
        /*00e0*/ 	.word	0x00000000
        /*00e4*/ 	.short	0x000d
        /*00e6*/ 	.short	0x0048
        /*00e8*/ 	.byte	0x00, 0xf0, 0x11, 0x00


	//----- nvinfo : EIATTR_KPARAM_INFO
	.align		4
.L_36:
        /*00ec*/ 	.byte	0x04, 0x17
        /*00ee*/ 	.short	(.L_38 - .L_37)
.L_37:
        /*00f0*/ 	.word	0x00000000
        /*00f4*/ 	.short	0x000c
        /*00f6*/ 	.short	0x0044
        /*00f8*/ 	.byte	0x00, 0xf0, 0x11, 0x00


	//----- nvinfo : EIATTR_KPARAM_INFO
	.align		4
.L_38:
        /*00fc*/ 	.byte	0x04, 0x17
        /*00fe*/ 	.short	(.L_40 - .L_39)
.L_39:
        /*0100*/ 	.word	0x00000000
        /*0104*/ 	.short	0x000b
        /*0106*/ 	.short	0x0040
        /*0108*/ 	.byte	0x00, 0xf0, 0x11, 0x00


	//----- nvinfo : EIATTR_KPARAM_INFO
	.align		4
.L_40:
        /*010c*/ 	.byte	0x04, 0x17
        /*010e*/ 	.short	(.L_42 - .L_41)
.L_41:
        /*0110*/ 	.word	0x00000000
        /*0114*/ 	.short	0x000a
        /*0116*/ 	.short	0x003c
        /*0118*/ 	.byte	0x00, 0xf0, 0x11, 0x00


	//----- nvinfo : EIATTR_KPARAM_INFO
	.align		4
.L_42:
        /*011c*/ 	.byte	0x04, 0x17
        /*011e*/ 	.short	(.L_44 - .L_43)
.L_43:
        /*0120*/ 	.word	0x00000000
        /*0124*/ 	.short	0x0009
        /*0126*/ 	.short	0x0038
        /*0128*/ 	.byte	0x00, 0xf0, 0x11, 0x00


	//----- nvinfo : EIATTR_KPARAM_INFO
	.align		4
.L_44:
        /*012c*/ 	.byte	0x04, 0x17
        /*012e*/ 	.short	(.L_46 - .L_45)
.L_45:
        /*0130*/ 	.word	0x00000000
        /*0134*/ 	.short	0x0008
        /*0136*/ 	.short	0x0034
        /*0138*/ 	.byte	0x00, 0xf0, 0x11, 0x00


	//----- nvinfo : EIATTR_KPARAM_INFO
	.align		4
.L_46:
        /*013c*/ 	.byte	0x04, 0x17
        /*013e*/ 	.short	(.L_48 - .L_47)
.L_47:
        /*0140*/ 	.word	0x00000000
        /*0144*/ 	.short	0x0007
        /*0146*/ 	.short	0x0030
        /*0148*/ 	.byte	0x00, 0xf0, 0x11, 0x00


	//----- nvinfo : EIATTR_KPARAM_INFO
	.align		4
.L_48:
        /*014c*/ 	.byte	0x04, 0x17
        /*014e*/ 	.short	(.L_50 - .L_49)
.L_49:
        /*0150*/ 	.word	0x00000000
        /*0154*/ 	.short	0x0006
        /*0156*/ 	.short	0x002c
        /*0158*/ 	.byte	0x00, 0xf0, 0x11, 0x00


	//----- nvinfo : EIATTR_KPARAM_INFO
	.align		4
.L_50:
        /*015c*/ 	.byte	0x04, 0x17
        /*015e*/ 	.short	(.L_52 - .L_51)
.L_51:
        /*0160*/ 	.word	0x00000000
        /*0164*/ 	.short	0x0005
        /*0166*/ 	.short	0x0028
        /*0168*/ 	.byte	0x00, 0xf0, 0x11, 0x00


	//----- nvinfo : EIATTR_KPARAM_INFO
	.align		4
.L_52:
        /*016c*/ 	.byte	0x04, 0x17
        /*016e*/ 	.short	(.L_54 - .L_53)
.L_53:
        /*0170*/ 	.word	0x00000000
        /*0174*/ 	.short	0x0004
        /*0176*/ 	.short	0x0020
        /*0178*/ 	.byte	0x00, 0xf4, 0x21, 0x00


	//----- nvinfo : EIATTR_KPARAM_INFO
	.align		4
.L_54:
        /*017c*/ 	.byte	0x04, 0x17
        /*017e*/ 	.short	(.L_56 - .L_55)
.L_55:
        /*0180*/ 	.word	0x00000000
        /*0184*/ 	.short	0x0003
        /*0186*/ 	.short	0x0018
        /*0188*/ 	.byte	0x00, 0xf4, 0x21, 0x00


	//----- nvinfo : EIATTR_KPARAM_INFO
	.align		4
.L_56:
        /*018c*/ 	.byte	0x04, 0x17
        /*018e*/ 	.short	(.L_58 - .L_57)
.L_57:
        /*0190*/ 	.word	0x00000000
        /*0194*/ 	.short	0x0002
        /*0196*/ 	.short	0x0010
        /*0198*/ 	.byte	0x00, 0xf4, 0x21, 0x00


	//----- nvinfo : EIATTR_KPARAM_INFO
	.align		4
.L_58:
        /*019c*/ 	.byte	0x04, 0x17
        /*019e*/ 	.short	(.L_60 - .L_59)
.L_59:
        /*01a0*/ 	.word	0x00000000
        /*01a4*/ 	.short	0x0001
        /*01a6*/ 	.short	0x0008
        /*01a8*/ 	.byte	0x00, 0xf4, 0x21, 0x00


	//----- nvinfo : EIATTR_KPARAM_INFO
	.align		4
.L_60:
        /*01ac*/ 	.byte	0x04, 0x17
        /*01ae*/ 	.short	(.L_62 - .L_61)
.L_61:
        /*01b0*/ 	.word	0x00000000
        /*01b4*/ 	.short	0x0000
        /*01b6*/ 	.short	0x0000
        /*01b8*/ 	.byte	0x00, 0xf4, 0x21, 0x00


	//----- nvinfo : EIATTR_MAXREG_COUNT
	.align		4
.L_62:
        /*01bc*/ 	.byte	0x03, 0x1b
        /*01be*/ 	.short	0x00ff


	//----- nvinfo : EIATTR_NUM_BARRIERS
	.align		4
        /*01c0*/ 	.byte	0x02, 0x4c
        /*01c2*/ 	.byte	0x01
	.zero		1


	//----- nvinfo : EIATTR_ANNOTATIONS
	.align		4
        /*01c4*/ 	.byte	0x04, 0x55
        /*01c6*/ 	.short	(.L_64 - .L_63)


	//   ....[0]....
.L_63:
        /*01c8*/ 	.word	0x00000001
        /*01cc*/ 	.byte	0x70, 0x2d, 0x00, 0x00, 0x01, 0x00, 0x00, 0x00, 0x90, 0x2d, 0x00, 0x00, 0x01, 0x00, 0x00, 0x00
        /* <DEDUP_REMOVED lines=103> */
        /*084c*/ 	.byte	0x10, 0xbe, 0x00, 0x00, 0x01, 0x00, 0x00, 0x00, 0x20, 0xbe, 0x00, 0x00


	//----- nvinfo : EIATTR_MERCURY_ISA_VERSION
	.align		4
.L_64:
        /*0858*/ 	.byte	0x03, 0x5f
        /*085a*/ 	.short	0x0000


	//----- nvinfo : EIATTR_COOP_GROUP_MASK_REGIDS
	.align		4
        /*085c*/ 	.byte	0x04, 0x29
        /*085e*/ 	.short	(.L_66 - .L_65)


	//   ....[0]....
.L_65:
        /*0860*/ 	.word	0xffffffff


	//   ....[1]....
        /*0864*/ 	.word	0xffffffff


	//   ....[2]....
        /*0868*/ 	.word	0xffffffff


	//   ....[3]....
        /*086c*/ 	.word	0xffffffff


	//   ....[4]....
        /*0870*/ 	.word	0xffffffff


	//   ....[5]....
        /*0874*/ 	.word	0xffffffff


	//   ....[6]....
        /*0878*/ 	.word	0xffffffff


	//   ....[7]....
        /*087c*/ 	.word	0xffffffff


	//   ....[8]....
        /*0880*/ 	.word	0xffffffff


	//   ....[9]....
        /*0884*/ 	.word	0xffffffff


	//   ....[10]....
        /*0888*/ 	.word	0xffffffff


	//   ....[11]....
        /*088c*/ 	.word	0xffffffff


	//   ....[12]....
        /*0890*/ 	.word	0xffffffff


	//   ....[13]....
        /*0894*/ 	.word	0xffffffff


	//   ....[14]....
        /*0898*/ 	.word	0xffffffff


	//   ....[15]....
        /*089c*/ 	.word	0xffffffff


	//----- nvinfo : EIATTR_COOP_GROUP_INSTR_OFFSETS
	.align		4
.L_66:
        /*08a0*/ 	.byte	0x04, 0x28
        /*08a2*/ 	.short	(.L_68 - .L_67)


	//   ....[0]....
.L_67:
        /*08a4*/ 	.word	0x000078b0


	//   ....[1]....
        /*08a8*/ 	.word	0x000079e0


	//   ....[2]....
        /*08ac*/ 	.word	0x00007b40


	//   ....[3]....
        /*08b0*/ 	.word	0x00007dc0


	//   ....[4]....
        /*08b4*/ 	.word	0x00007de0


	//   ....[5]....
        /*08b8*/ 	.word	0x00007e20


	//   ....[6]....
        /*08bc*/ 	.word	0x00007e90


	//   ....[7]....
        /*08c0*/ 	.word	0x00007ee0


	//   ....[8]....
        /*08c4*/ 	.word	0x0000b8c0


	//   ....[9]....
        /*08c8*/ 	.word	0x0000b8e0


	//   ....[10]....
        /*08cc*/ 	.word	0x0000b8f0


	//   ....[11]....
        /*08d0*/ 	.word	0x0000b900


	//   ....[12]....
        /*08d4*/ 	.word	0x0000b990


	//   ....[13]....
        /*08d8*/ 	.word	0x0000b9b0


	//   ....[14]....
        /*08dc*/ 	.word	0x0000ba40


	//   ....[15]....
        /*08e0*/ 	.word	0x0000ba50


	//----- nvinfo : EIATTR_EXIT_INSTR_OFFSETS
	.align		4
.L_68:
        /*08e4*/ 	.byte	0x04, 0x1c
        /*08e6*/ 	.short	(.L_70 - .L_69)


	//   ....[0]....
.L_69:
        /*08e8*/ 	.word	0x00011180


	//----- nvinfo : EIATTR_REQNTID
	.align		4
.L_70:
        /*08ec*/ 	.byte	0x04, 0x10
        /*08ee*/ 	.short	(.L_72 - .L_71)
.L_71:
        /*08f0*/ 	.word	0x00000100
        /*08f4*/ 	.word	0x00000001
        /*08f8*/ 	.word	0x00000001
.L_72:


//--------------------- .nv.callgraph             --------------------------
	.section	.nv.callgraph,"",@"SHT_CUDA_CALLGRAPH"
	.align	4
	.sectionentsize	8
	.align		4
        /*0000*/ 	.word	0x00000000
	.align		4
        /*0004*/ 	.word	0xffffffff
	.align		4
        /*0008*/ 	.word	0x00000000
	.align		4
        /*000c*/ 	.word	0xfffffffe
	.align		4
        /*0010*/ 	.word	0x00000000
	.align		4
        /*0014*/ 	.word	0xfffffffd
	.align		4
        /*0018*/ 	.word	0x00000000
	.align		4
        /*001c*/ 	.word	0xfffffffc


//--------------------- .nv.rel.action            --------------------------
	.section	.nv.rel.action,"",@"SHT_CUDA_RELOCINFO"
	.align	8
	.sectionentsize	8
        /*0000*/ 	.byte	0x73, 0x00, 0x00, 0x00, 0x00, 0x00, 0x00, 0x00, 0x00, 0x00, 0x00, 0x11, 0x25, 0x00, 0x05, 0x36


//--------------------- .nv.constant4             --------------------------
	.section	.nv.constant4,"a",@progbits
	.align	8
	.align		8
.nv.constant4:
        /*0000*/ 	.dword	_$_str


//--------------------- .nv.constant0.attn_fwd    --------------------------
	.section	.nv.constant0.attn_fwd,"a",@progbits
	.sectionflags	@""
	.align	4
.nv.constant0.attn_fwd:
	.zero		488


//--------------------- .text.attn_fwd            --------------------------
	.section	.text.attn_fwd,"ax",@progbits
	.sectioninfo	@"SHI_REGISTERS=255"
	.align	128
        .global         attn_fwd
        .type           attn_fwd,@function
        .size           attn_fwd,(.L_x_3 - attn_fwd)
        .other          attn_fwd,@"STO_CUDA_ENTRY STV_DEFAULT"
attn_fwd:
.text.attn_fwd:
[----:B------:R-:W-:Y:S02]  /*0000*/  MOV R1, c[0x0][0x28] ;  /* 0x00000a0000017a02 */ /* 0x000fe40000000f00 */
[----:B------:R-:W0:Y:S01]  /*0010*/  S2R R0, SR_CTAID.X ;  /* 0x0000000000007919 */ /* 0x000e220000002500 */
[----:B------:R-:W-:Y:S01]  /*0020*/  IMAD.MOV.U32 R223, RZ, RZ, c[0x0][0x198] ;  /* 0x00006600ffdf7624 */ /* 0x000fe200078e00ff */
[----:B------:R-:W-:Y:S01]  /*0030*/  ULDC.64 UR6, c[0x0][0x118] ;  /* 0x0000460000067ab9 */ /* 0x000fe20000000a00 */
[----:B------:R-:W-:Y:S01]  /*0040*/  IADD3 R1, R1, -0x288, RZ ;  /* 0xfffffd7801017810 */ /* 0x000fe20007ffe0ff */
[----:B------:R-:W0:Y:S01]  /*0050*/  S2R R248, SR_TID.X ;  /* 0x0000000000f87919 */ /* 0x000e220000002100 */
[C---:B------:R-:W-:Y:S01]  /*0060*/  IMAD.SHL.U32 R7, R223.reuse, 0x10, RZ ;  /* 0x00000010df077824 */ /* 0x040fe200078e00ff */
[C---:B------:R-:W-:Y:S02]  /*0070*/  SHF.L.U32 R11, R223.reuse, 0x5, RZ ;  /* 0x00000005df0b7819 */ /* 0x040fe400000006ff */
[----:B------:R-:W1:Y:S01]  /*0080*/  S2R R250, SR_CTAID.Y ;  /* 0x0000000000fa7919 */ /* 0x000e620000002600 */
[----:B------:R-:W-:Y:S02]  /*0090*/  SHF.L.U32 R5, R223, 0x3, RZ ;  /* 0x00000003df057819 */ /* 0x000fe400000006ff */
[----:B0-----:R-:W-:Y:S01]  /*00a0*/  PRMT R3, R248, 0x6540, R0 ;  /* 0x00006540f8037816 */ /* 0x001fe20000000000 */
[----:B-1----:R-:W-:-:S04]  /*00b0*/  IMAD R2, R250, c[0x0][0x190], RZ ;  /* 0x00006400fa027a24 */ /* 0x002fc800078e02ff */
[----:B------:R-:W-:Y:S02]  /*00c0*/  IMAD R3, R3, c[0x0][0x194], RZ ;  /* 0x0000650003037a24 */ /* 0x000fe400078e02ff */
[C---:B------:R-:W-:Y:S02]  /*00d0*/  IMAD.SHL.U32 R8, R2.reuse, 0x2, RZ ;  /* 0x0000000202087824 */ /* 0x040fe400078e00ff */
[----:B------:R-:W-:Y:S01]  /*00e0*/  IMAD.HI R2, R2, 0x2, RZ ;  /* 0x0000000202027827 */ /* 0x000fe200078e02ff */
[----:B------:R-:W-:-:S03]  /*00f0*/  SHF.L.U32 R9, R3, 0x1, RZ ;  /* 0x0000000103097819 */ /* 0x000fc600000006ff */
[----:B------:R-:W-:Y:S01]  /*0100*/  IMAD.HI R3, R3, 0x2, RZ ;  /* 0x0000000203037827 */ /* 0x000fe200078e02ff */
[----:B------:R-:W-:-:S04]  /*0110*/  IADD3 R8, P0, P1, R9, c[0x0][0x160], R8 ;  /* 0x0000580009087a10 */ /* 0x000fc8000791e008 */
[----:B------:R-:W-:Y:S02]  /*0120*/  IADD3.X R9, R3, c[0x0][0x164], R2, P0, P1 ;  /* 0x0000590003097a10 */ /* 0x000fe400007e2402 */
[CC--:B------:R-:W-:Y:S02]  /*0130*/  LEA R246, P2, R223.reuse, R8.reuse, 0x6 ;  /* 0x00000008dff67211 */ /* 0x0c0fe400078430ff */
[-C--:B------:R-:W-:Y:S02]  /*0140*/  LEA R2, P0, R223, R8.reuse, 0x4 ;  /* 0x00000008df027211 */ /* 0x080fe400078020ff */
[-C--:B------:R-:W-:Y:S01]  /*0150*/  LEA.HI.X.SX32 R247, R11, R9.reuse, 0x1, P2 ;  /* 0x000000090bf77211 */ /* 0x080fe200010f0eff */
[----:B------:R-:W-:Y:S01]  /*0160*/  IMAD.SHL.U32 R11, R223, 0x40, RZ ;  /* 0x00000040df0b7824 */ /* 0x000fe200078e00ff */
[-C--:B------:R-:W-:Y:S01]  /*0170*/  LEA.HI.X.SX32 R3, R5, R9.reuse, 0x1, P0 ;  /* 0x0000000905037211 */ /* 0x080fe200000f0eff */
[C---:B------:R-:W-:Y:S01]  /*0180*/  IMAD R19, R223.reuse, 0x90, RZ ;  /* 0x00000090df137824 */ /* 0x040fe200078e02ff */
[CC--:B------:R-:W-:Y:S01]  /*0190*/  LEA R16, P0, R223.reuse, R8.reuse, 0x7 ;  /* 0x00000008df107211 */ /* 0x0c0fe200078038ff */
[C---:B------:R-:W-:Y:S01]  /*01a0*/  IMAD R13, R223.reuse, 0xa, RZ ;  /* 0x0000000adf0d7824 */ /* 0x040fe200078e02ff */
[CC--:B------:R-:W-:Y:S01]  /*01b0*/  LEA R4, P1, R223.reuse, R8.reuse, 0x5 ;  /* 0x00000008df047211 */ /* 0x0c0fe200078228ff */
[----:B------:R-:W-:Y:S01]  /*01c0*/  IMAD R29, R223, 0x48, RZ ;  /* 0x00000048df1d7824 */ /* 0x000fe200078e02ff */
[-C--:B------:R-:W-:Y:S01]  /*01d0*/  LEA.HI.X.SX32 R17, R11, R9.reuse, 0x1, P0 ;  /* 0x000000090b117211 */ /* 0x080fe200000f0eff */
[----:B------:R-:W-:Y:S01]  /*01e0*/  IMAD R21, R223, 0x28, RZ ;  /* 0x00000028df157824 */ /* 0x000fe200078e02ff */
[-C--:B------:R-:W-:Y:S01]  /*01f0*/  LEA.HI.X.SX32 R5, R7, R9.reuse, 0x1, P1 ;  /* 0x0000000907057211 */ /* 0x080fe200008f0eff */
[----:B------:R-:W-:Y:S01]  /*0200*/  IMAD R7, R223, 0x5, RZ ;  /* 0x00000005df077824 */ /* 0x000fe200078e02ff */
[-C--:B------:R-:W-:Y:S01]  /*0210*/  IADD3 R18, P2, R19, R8.reuse, RZ ;  /* 0x0000000813127210 */ /* 0x080fe20007f5e0ff */
[----:B------:R-:W-:Y:S01]  /*0220*/  IMAD R15, R223, 0x14, RZ ;  /* 0x00000014df0f7824 */ /* 0x000fe200078e02ff */
[-C--:B------:R-:W-:Y:S01]  /*0230*/  IADD3 R10, P0, R13, R8.reuse, RZ ;  /* 0x000000080d0a7210 */ /* 0x080fe20007f1e0ff */
[----:B------:R-:W-:Y:S01]  /*0240*/  IMAD R25, R223, 0x50, RZ ;  /* 0x00000050df197824 */ /* 0x000fe200078e02ff */
[-C--:B------:R-:W-:Y:S01]  /*0250*/  LEA.HI.X.SX32 R19, R29, R9.reuse, 0x1, P2 ;  /* 0x000000091d137211 */ /* 0x080fe200010f0eff */
[----:B------:R0:W2:Y:S01]  /*0260*/  LDG.E.U16 R245, [R16.64] ;  /* 0x0000000610f57981 */ /* 0x0000a2000c1e1500 */
[-C--:B------:R-:W-:Y:S01]  /*0270*/  IADD3 R14, P2, R21, R8.reuse, RZ ;  /* 0x00000008150e7210 */ /* 0x080fe20007f5e0ff */
[----:B------:R-:W-:Y:S01]  /*0280*/  IMAD R23, R223, 0x30, RZ ;  /* 0x00000030df177824 */ /* 0x000fe200078e02ff */
[-C--:B------:R-:W-:Y:S01]  /*0290*/  LEA.HI.X.SX32 R11, R7, R9.reuse, 0x1, P0 ;  /* 0x00000009070b7211 */ /* 0x080fe200000f0eff */
[----:B------:R-:W-:Y:S01]  /*02a0*/  IMAD R27, R223, 0xa0, RZ ;  /* 0x000000a0df1b7824 */ /* 0x000fe200078e02ff */
[-C--:B------:R-:W-:Y:S01]  /*02b0*/  IADD3 R12, P1, R15, R8.reuse, RZ ;  /* 0x000000080f0c7210 */ /* 0x080fe20007f3e0ff */
[----:B------:R1:W3:Y:S01]  /*02c0*/  LDG.E.U16 R4, [R4.64] ;  /* 0x0000000604047981 */ /* 0x0002e2000c1e1500 */
[----:B0-----:R-:W-:Y:S01]  /*02d0*/  IMAD R17, R223, 0xb0, RZ ;  /* 0x000000b0df117824 */ /* 0x001fe200078e02ff */
[-C--:B------:R-:W-:Y:S01]  /*02e0*/  IADD3 R16, P0, R25, R8.reuse, RZ ;  /* 0x0000000819107210 */ /* 0x080fe20007f1e0ff */
[----:B------:R-:W-:Y:S01]  /*02f0*/  IMAD R89, R223, 0x18, RZ ;  /* 0x00000018df597824 */ /* 0x000fe200078e02ff */
[----:B------:R-:W-:Y:S01]  /*0300*/  LEA.HI.X.SX32 R15, R15, R9, 0x1, P2 ;  /* 0x000000090f0f7211 */ /* 0x000fe200010f0eff */
[----:B------:R0:W4:Y:S01]  /*0310*/  LDG.E.U16 R244, [R18.64] ;  /* 0x0000000612f47981 */ /* 0x000122000c1e1500 */
[----:B------:R-:W-:-:S02]  /*0320*/  IADD3 R20, P2, R17, R8, RZ ;  /* 0x0000000811147210 */ /* 0x000fc40007f5e0ff */
[-C--:B------:R-:W-:Y:S01]  /*0330*/  LEA.HI.X.SX32 R13, R13, R9.reuse, 0x1, P1 ;  /* 0x000000090d0d7211 */ /* 0x080fe200008f0eff */
[----:B-1----:R1:W5:Y:S01]  /*0340*/  LDG.E.U16 R5, [R10.64] ;  /* 0x000000060a057981 */ /* 0x002362000c1e1500 */
[----:B------:R-:W-:Y:S01]  /*0350*/  LEA.HI.X.SX32 R17, R21, R9, 0x1, P0 ;  /* 0x0000000915117211 */ /* 0x000fe200000f0eff */
[----:B------:R-:W-:Y:S02]  /*0360*/  IMAD R101, R223, 0x58, RZ ;  /* 0x00000058df657824 */ /* 0x000fe400078e02ff */
[----:B------:R1:W2:Y:S01]  /*0370*/  LDG.E.U16 R7, [R12.64] ;  /* 0x000000060c077981 */ /* 0x0002a2000c1e1500 */
[----:B0-----:R-:W-:-:S03]  /*0380*/  IADD3 R18, P1, R27, R8, RZ ;  /* 0x000000081b127210 */ /* 0x001fc60007f3e0ff */
[----:B------:R0:W2:Y:S01]  /*0390*/  LDG.E.U16 R243, [R16.64] ;  /* 0x0000000610f37981 */ /* 0x0000a2000c1e1500 */
[-C--:B-1----:R-:W-:Y:S02]  /*03a0*/  IADD3 R10, P0, R23, R8.reuse, RZ ;  /* 0x00000008170a7210 */ /* 0x082fe40007f1e0ff */
[-C--:B------:R-:W-:Y:S01]  /*03b0*/  LEA.HI.X.SX32 R19, R25, R9.reuse, 0x1, P1 ;  /* 0x0000000919137211 */ /* 0x080fe200008f0eff */
[----:B------:R1:W2:Y:S01]  /*03c0*/  LDG.E.U16 R6, [R14.64] ;  /* 0x000000060e067981 */ /* 0x0002a2000c1e1500 */
[-C--:B------:R-:W-:Y:S01]  /*03d0*/  LEA.HI.X.SX32 R11, R89, R9.reuse, 0x1, P0 ;  /* 0x00000009590b7211 */ /* 0x080fe200000f0eff */
[C---:B------:R-:W-:Y:S02]  /*03e0*/  IMAD R13, R223.reuse, 0x60, RZ ;  /* 0x00000060df0d7824 */ /* 0x040fe400078e02ff */
[----:B------:R-:W-:Y:S01]  /*03f0*/  IMAD R25, R223, 0xc0, RZ ;  /* 0x000000c0df197824 */ /* 0x000fe200078e02ff */
[----:B------:R-:W-:Y:S01]  /*0400*/  LEA.HI.X.SX32 R21, R101, R9, 0x1, P2 ;  /* 0x0000000965157211 */ /* 0x000fe200010f0eff */
[----:B0-----:R-:W-:Y:S01]  /*0410*/  IMAD R17, R223, 0x92, RZ ;  /* 0x00000092df117824 */ /* 0x001fe200078e02ff */
[----:B------:R0:W2:Y:S01]  /*0420*/  LDG.E.U16 R240, [R10.64] ;  /* 0x000000060af07981 */ /* 0x0000a2000c1e1500 */
[----:B------:R-:W-:Y:S01]  /*0430*/  IADD3 R16, P5, R13, R8, RZ ;  /* 0x000000080d107210 */ /* 0x000fe20007fbe0ff */
[----:B------:R-:W-:-:S02]  /*0440*/  IMAD R12, R223, 0xd0, RZ ;  /* 0x000000d0df0c7824 */ /* 0x000fc400078e02ff */
[----:B-1----:R-:W-:Y:S01]  /*0450*/  IMAD R15, R223, 0x38, RZ ;  /* 0x00000038df0f7824 */ /* 0x002fe200078e02ff */
[-C--:B------:R-:W-:Y:S01]  /*0460*/  IADD3 R22, P3, R17, R8.reuse, RZ ;  /* 0x0000000811167210 */ /* 0x080fe20007f7e0ff */
[C---:B------:R-:W-:Y:S01]  /*0470*/  IMAD R61, R223.reuse, 0x70, RZ ;  /* 0x00000070df3d7824 */ /* 0x040fe200078e02ff */
[----:B------:R1:W2:Y:S01]  /*0480*/  LDG.E.U16 R241, [R20.64] ;  /* 0x0000000614f17981 */ /* 0x0002a2000c1e1500 */
[----:B0-----:R-:W-:Y:S01]  /*0490*/  IMAD R11, R223, 0x82, RZ ;  /* 0x00000082df0b7824 */ /* 0x001fe200078e02ff */
[-C--:B------:R-:W-:Y:S01]  /*04a0*/  IADD3 R10, P6, R25, R8.reuse, RZ ;  /* 0x00000008190a7210 */ /* 0x080fe20007fde0ff */
[----:B------:R-:W-:Y:S01]  /*04b0*/  IMAD R143, R223, 0x1c, RZ ;  /* 0x0000001cdf8f7824 */ /* 0x000fe200078e02ff */
[-C--:B------:R-:W-:Y:S01]  /*04c0*/  LEA.HI.X.SX32 R17, R23, R9.reuse, 0x1, P5 ;  /* 0x0000000917117211 */ /* 0x080fe200028f0eff */
[----:B------:R0:W2:Y:S01]  /*04d0*/  LDG.E.U16 R242, [R18.64] ;  /* 0x0000000612f27981 */ /* 0x0000a2000c1e1500 */
[----:B------:R-:W-:Y:S01]  /*04e0*/  IMAD R47, R223, 0x68, RZ ;  /* 0x00000068df2f7824 */ /* 0x000fe200078e02ff */
[-C--:B------:R-:W-:Y:S01]  /*04f0*/  IADD3 R24, P5, R15, R8.reuse, RZ ;  /* 0x000000080f187210 */ /* 0x080fe20007fbe0ff */
[----:B------:R-:W-:Y:S01]  /*0500*/  IMAD R27, R223, 0xb2, RZ ;  /* 0x000000b2df1b7824 */ /* 0x000fe200078e02ff */
[-C--:B-1----:R-:W-:Y:S01]  /*0510*/  IADD3 R20, P0, R11, R8.reuse, RZ ;  /* 0x000000080b147210 */ /* 0x082fe20007f1e0ff */
[C---:B------:R-:W-:Y:S01]  /*0520*/  IMAD R32, R223.reuse, 0xc2, RZ ;  /* 0x000000c2df207824 */ /* 0x040fe200078e02ff */
[-C--:B------:R-:W-:Y:S01]  /*0530*/  IADD3 R12, P4, R12, R8.reuse, RZ ;  /* 0x000000080c0c7210 */ /* 0x080fe20007f9e0ff */
[----:B------:R-:W-:Y:S01]  /*0540*/  IMAD R31, R223, 0x49, RZ ;  /* 0x00000049df1f7824 */ /* 0x000fe200078e02ff */
[-C--:B------:R-:W-:Y:S01]  /*0550*/  LEA.HI.X.SX32 R11, R13, R9.reuse, 0x1, P6 ;  /* 0x000000090d0b7211 */ /* 0x080fe200030f0eff */
[----:B------:R-:W-:Y:S01]  /*0560*/  IMAD R14, R223, 0xe0, RZ ;  /* 0x000000e0df0e7824 */ /* 0x000fe200078e02ff */
[-C--:B------:R-:W-:Y:S01]  /*0570*/  IADD3 R26, P6, R61, R8.reuse, RZ ;  /* 0x000000083d1a7210 */ /* 0x080fe20007fde0ff */
[----:B0-----:R-:W-:Y:S01]  /*0580*/  IMAD R19, R223, 0xa2, RZ ;  /* 0x000000a2df137824 */ /* 0x001fe200078e02ff */
        /* <DEDUP_REMOVED lines=9> */
[C---:B------:R-:W-:Y:S01]  /*0620*/  IMAD R39, R223.reuse, 0x9, RZ ;  /* 0x00000009df277824 */ /* 0x040fe200078e02ff */
[-C--:B------:R-:W-:Y:S01]  /*0630*/  IADD3 R32, P6, R32, R8.reuse, RZ ;  /* 0x0000000820207210 */ /* 0x080fe20007fde0ff */
[----:B------:R-:W-:Y:S01]  /*0640*/  IMAD R45, R223, 0x42, RZ ;  /* 0x00000042df2d7824 */ /* 0x000fe200078e02ff */
[-C--:B------:R-:W-:Y:S01]  /*0650*/  LEA.HI.X.SX32 R23, R31, R9.reuse, 0x1, P3 ;  /* 0x000000091f177211 */ /* 0x080fe200018f0eff */
[----:B------:R-:W-:Y:S01]  /*0660*/  IMAD R35, R223, 0x59, RZ ;  /* 0x00000059df237824 */ /* 0x000fe200078e02ff */
[-C--:B------:R-:W-:Y:S01]  /*0670*/  IADD3 R40, P3, R29, R8.reuse, RZ ;  /* 0x000000081d287210 */ /* 0x080fe20007f7e0ff */
[C---:B------:R-:W-:Y:S01]  /*0680*/  IMAD R49, R223.reuse, 0x69, RZ ;  /* 0x00000069df317824 */ /* 0x040fe200078e02ff */
[-C--:B------:R-:W-:Y:S01]  /*0690*/  IADD3 R14, P1, R14, R8.reuse, RZ ;  /* 0x000000080e0e7210 */ /* 0x080fe20007f3e0ff */
[----:B------:R-:W-:Y:S01]  /*06a0*/  IMAD R91, R223, 0x22, RZ ;  /* 0x00000022df5b7824 */ /* 0x000fe200078e02ff */
[-C--:B------:R-:W-:Y:S01]  /*06b0*/  LEA.HI.X.SX32 R29, R33, R9.reuse, 0x1, P4 ;  /* 0x00000009211d7211 */ /* 0x080fe200020f0eff */
[----:B------:R-:W-:Y:S01]  /*06c0*/  IMAD R53, R223, 0x21, RZ ;  /* 0x00000021df357824 */ /* 0x000fe200078e02ff */
[-C--:B------:R-:W-:Y:S01]  /*06d0*/  LEA.HI.X.SX32 R33, R37, R9.reuse, 0x1, P6 ;  /* 0x0000000925217211 */ /* 0x080fe200030f0eff */
[----:B------:R-:W-:Y:S01]  /*06e0*/  IMAD R81, R223, 0x72, RZ ;  /* 0x00000072df517824 */ /* 0x000fe200078e02ff */
[-C--:B------:R-:W-:Y:S01]  /*06f0*/  IADD3 R46, P6, R65, R8.reuse, RZ ;  /* 0x00000008412e7210 */ /* 0x080fe20007fde0ff */
[----:B------:R-:W-:Y:S01]  /*0700*/  IMAD R41, R223, 0x11, RZ ;  /* 0x00000011df297824 */ /* 0x000fe200078e02ff */
[-C--:B------:R-:W-:Y:S01]  /*0710*/  LEA.HI.X.SX32 R15, R61, R9.reuse, 0x1, P1 ;  /* 0x000000093d0f7211 */ /* 0x080fe200008f0eff */
[C---:B------:R-:W-:Y:S01]  /*0720*/  IMAD R18, R223.reuse, 0xf0, RZ ;  /* 0x000000f0df127824 */ /* 0x040fe200078e02ff */
[-C--:B------:R-:W-:Y:S01]  /*0730*/  IADD3 R34, P1, R34, R8.reuse, RZ ;  /* 0x0000000822227210 */ /* 0x080fe20007f3e0ff */
[----:B------:R-:W-:Y:S01]  /*0740*/  IMAD R67, R223, 0x52, RZ ;  /* 0x00000052df437824 */ /* 0x000fe200078e02ff */
[-C--:B------:R-:W-:Y:S01]  /*0750*/  IADD3 R42, P4, R47, R8.reuse, RZ ;  /* 0x000000082f2a7210 */ /* 0x080fe20007f9e0ff */
[----:B------:R-:W-:Y:S01]  /*0760*/  IMAD R59, R223, 0x39, RZ ;  /* 0x00000039df3b7824 */ /* 0x000fe200078e02ff */
[-C--:B------:R-:W-:Y:S01]  /*0770*/  LEA.HI.X.SX32 R47, R39, R9.reuse, 0x1, P6 ;  /* 0x00000009272f7211 */ /* 0x080fe200030f0eff */
[----:B------:R-:W-:Y:S01]  /*0780*/  IMAD R21, R223, 0x41, RZ ;  /* 0x00000041df157824 */ /* 0x000fe200078e02ff */
        /* <DEDUP_REMOVED lines=9> */
[----:B------:R-:W-:Y:S01]  /*0820*/  IMAD R36, R223, 0xe2, RZ ;  /* 0x000000e2df247824 */ /* 0x000fe200078e02ff */
[-C--:B------:R-:W-:Y:S01]  /*0830*/  IADD3 R58, P6, R81, R8.reuse, RZ ;  /* 0x00000008513a7210 */ /* 0x080fe20007fde0ff */
[----:B------:R-:W-:Y:S01]  /*0840*/  IMAD R68, R223, 0x79, RZ ;  /* 0x00000079df447824 */ /* 0x000fe200078e02ff */
[----:B------:R-:W-:Y:S01]  /*0850*/  LEA.HI.X.SX32 R49, R41, R9, 0x1, P1 ;  /* 0x0000000929317211 */ /* 0x000fe200008f0eff */
[----:B------:R-:W-:Y:S01]  /*0860*/  IMAD R78, R223, 0x34, RZ ;  /* 0x00000034df4e7824 */ /* 0x000fe200078e02ff */
[----:B------:R-:W-:-:S02]  /*0870*/  IADD3 R18, P2, R18, R8, RZ ;  /* 0x0000000812127210 */ /* 0x000fc40007f5e0ff */
[C---:B------:R-:W-:Y:S01]  /*0880*/  SHF.L.U32 R75, R223.reuse, 0x1, RZ ;  /* 0x00000001df4b7819 */ /* 0x040fe200000006ff */
        /* <DEDUP_REMOVED lines=8> */
[C---:B------:R-:W-:Y:S01]  /*0910*/  IMAD R43, R223.reuse, 0xd, RZ ;  /* 0x0000000ddf2b7824 */ /* 0x040fe200078e02ff */
[-C--:B------:R-:W-:Y:S01]  /*0920*/  IADD3 R38, P0, R38, R8.reuse, RZ ;  /* 0x0000000826267210 */ /* 0x080fe20007f1e0ff */
[C---:B------:R-:W-:Y:S01]  /*0930*/  IMAD R72, R223.reuse, 0xb4, RZ ;  /* 0x000000b4df487824 */ /* 0x040fe200078e02ff */
[-C--:B------:R-:W-:Y:S01]  /*0940*/  LEA.HI.X.SX32 R19, R114, R9.reuse, 0x1, P2 ;  /* 0x0000000972137211 */ /* 0x080fe200010f0eff */
        /* <DEDUP_REMOVED lines=8> */
[C---:B------:R-:W-:Y:S01]  /*09d0*/  IMAD R73, R223.reuse, 0x96, RZ ;  /* 0x00000096df497824 */ /* 0x040fe200078e02ff */
[-C--:B------:R-:W-:Y:S01]  /*09e0*/  LEA.HI.X.SX32 R39, R68, R9.reuse, 0x1, P0 ;  /* 0x0000000944277211 */ /* 0x080fe200000f0eff */
[C---:B------:R-:W-:Y:S01]  /*09f0*/  IMAD R164, R223.reuse, 0x5a, RZ ;  /* 0x0000005adfa47824 */ /* 0x040fe200078e02ff */
[-C--:B------:R-:W-:Y:S01]  /*0a00*/  IADD3 R70, P6, R78, R8.reuse, RZ ;  /* 0x000000084e467210 */ /* 0x080fe20007fde0ff */
[----:B------:R-:W-:Y:S01]  /*0a10*/  IMAD R133, R223, 0x44, RZ ;  /* 0x00000044df857824 */ /* 0x000fe200078e02ff */
[-C--:B------:R-:W-:Y:S01]  /*0a20*/  IADD3 R68, P0, R71, R8.reuse, RZ ;  /* 0x0000000847447210 */ /* 0x080fe20007f1e0ff */
[C---:B------:R-:W-:Y:S01]  /*0a30*/  IMAD R79, R223.reuse, 0xa6, RZ ;  /* 0x000000a6df4f7824 */ /* 0x040fe200078e02ff */
[-C--:B------:R-:W-:Y:S01]  /*0a40*/  LEA.HI.X.SX32 R37, R50, R9.reuse, 0x1, P2 ;  /* 0x0000000932257211 */ /* 0x080fe200010f0eff */
[C---:B------:R-:W-:Y:S01]  /*0a50*/  IMAD R155, R223.reuse, 0x6a, RZ ;  /* 0x0000006adf9b7824 */ /* 0x040fe200078e02ff */
[CC--:B------:R-:W-:Y:S01]  /*0a60*/  LEA.HI.X.SX32 R61, R223.reuse, R9.reuse, 0x1, P1 ;  /* 0x00000009df3d7211 */ /* 0x0c0fe200008f0eff */
        /* <DEDUP_REMOVED lines=8> */
[C---:B------:R-:W-:Y:S01]  /*0af0*/  IMAD R99, R223.reuse, 0xc6, RZ ;  /* 0x000000c6df637824 */ /* 0x040fe200078e02ff */
[-C--:B------:R-:W-:Y:S01]  /*0b00*/  IADD3 R72, P3, R72, R8.reuse, RZ ;  /* 0x0000000848487210 */ /* 0x080fe20007f7e0ff */
[----:B------:R-:W-:Y:S01]  /*0b10*/  IMAD R160, R223, 0x3a, RZ ;  /* 0x0000003adfa07824 */ /* 0x000fe200078e02ff */
[-C--:B------:R-:W-:Y:S01]  /*0b20*/  LEA.HI.X.SX32 R69, R43, R9.reuse, 0x1, P0 ;  /* 0x000000092b457211 */ /* 0x080fe200000f0eff */
        /* <DEDUP_REMOVED lines=12> */
[----:B------:R-:W-:Y:S01]  /*0bf0*/  IMAD R105, R223, 0x6b, RZ ;  /* 0x0000006bdf697824 */ /* 0x000fe200078e02ff */
[-C--:B------:R-:W-:Y:S01]  /*0c00*/  IADD3 R86, P1, R73, R8.reuse, RZ ;  /* 0x0000000849567210 */ /* 0x080fe20007f3e0ff */
[C---:B------:R-:W-:Y:S01]  /*0c10*/  IMAD R135, R223.reuse, 0x6, RZ ;  /* 0x00000006df877824 */ /* 0x040fe200078e02ff */
        /* <DEDUP_REMOVED lines=21> */
[C---:B------:R-:W-:Y:S01]  /*0d70*/  IMAD R87, R223.reuse, 0x4b, RZ ;  /* 0x0000004bdf577824 */ /* 0x040fe200078e02ff */
[CC--:B------:R-:W-:Y:S01]  /*0d80*/  LEA R74, P0, R223.reuse, R8.reuse, 0x2 ;  /* 0x00000008df4a7211 */ /* 0x0c0fe200078010ff */
[----:B------:R-:W-:Y:S01]  /*0d90*/  IMAD R100, R223, 0xb6, RZ ;  /* 0x000000b6df647824 */ /* 0x000fe200078e02ff */
[-C--:B------:R-:W-:Y:S01]  /*0da0*/  IADD3 R102, P6, R99, R8.reuse, RZ ;  /* 0x0000000863667210 */ /* 0x080fe20007fde0ff */
[C---:B------:R-:W-:Y:S01]  /*0db0*/  IMAD R123, R223.reuse, 0x1b, RZ ;  /* 0x0000001bdf7b7824 */ /* 0x040fe200078e02ff */
        /* <DEDUP_REMOVED lines=8> */
[----:B------:R-:W-:Y:S01]  /*0e40*/  LEA.HI.X.SX32 R57, R57, R9, 0x1, P2 ;  /* 0x0000000939397211 */ /* 0x000fe200010f0eff */
[----:B------:R-:W-:Y:S01]  /*0e50*/  IMAD R217, R223, 0x76, RZ ;  /* 0x00000076dfd97824 */ /* 0x000fe200078e02ff */
[-C--:B------:R-:W-:Y:S01]  /*0e60*/  IADD3 R80, P0, R82, R8.reuse, RZ ;  /* 0x0000000852507210 */ /* 0x080fe20007f1e0ff */
[----:B------:R0:W2:Y:S01]  /*0e70*/  LDG.E.U16 R3, [R2.64] ;  /* 0x0000000602037981 */ /* 0x0000a2000c1e1500 */
[----:B------:R-:W-:-:S02]  /*0e80*/  IADD3 R62, P2, R62, R8, RZ ;  /* 0x000000083e3e7210 */ /* 0x000fc40007f5e0ff */
        /* <DEDUP_REMOVED lines=13> */
[C---:B0-----:R-:W-:Y:S01]  /*0f60*/  IMAD R2, R223.reuse, 0x5b, RZ ;  /* 0x0000005bdf027824 */ /* 0x041fe200078e02ff */
        /* <DEDUP_REMOVED lines=24> */
[-C--:B------:R-:W-:Y:S01]  /*10f0*/  IADD3 R110, P1, R89, R8.reuse, RZ ;  /* 0x00000008596e7210 */ /* 0x080fe20007f3e0ff */
[----:B------:R-:W-:Y:S01]  /*1100*/  IMAD.SHL.U32 R145, R223, 0x4, RZ ;  /* 0x00000004df917824 */ /* 0x000fe200078e00ff */
[-C--:B------:R-:W-:Y:S01]  /*1110*/  LEA.HI.X.SX32 R123, R123, R9.reuse, 0x1, P6 ;  /* 0x000000097b7b7211 */ /* 0x080fe200030f0eff */
[----:B------:R-:W-:Y:S01]  /*1120*/  IMAD R150, R223, 0xd8, RZ ;  /* 0x000000d8df967824 */ /* 0x000fe200078e02ff */
[-C--:B------:R-:W-:Y:S01]  /*1130*/  LEA.HI.X.SX32 R125, R125, R9.reuse, 0x1, P4 ;  /* 0x000000097d7d7211 */ /* 0x080fe200020f0eff */
[C---:B------:R-:W-:Y:S01]  /*1140*/  IMAD R161, R223.reuse, 0x1d, RZ ;  /* 0x0000001ddfa17824 */ /* 0x040fe200078e02ff */
[-C--:B------:R-:W-:Y:S01]  /*1150*/  LEA.HI.X.SX32 R89, R112, R9.reuse, 0x1, P3 ;  /* 0x0000000970597211 */ /* 0x080fe200018f0eff */
[----:B------:R-:W-:Y:S01]  /*1160*/  IMAD R127, R223, 0x2b, RZ ;  /* 0x0000002bdf7f7824 */ /* 0x000fe200078e02ff */
[-C--:B------:R-:W-:Y:S01]  /*1170*/  IADD3 R128, P6, R211, R8.reuse, RZ ;  /* 0x00000008d3807210 */ /* 0x080fe20007fde0ff */
[----:B------:R-:W-:Y:S01]  /*1180*/  IMAD R176, R223, 0x9a, RZ ;  /* 0x0000009adfb07824 */ /* 0x000fe200078e02ff */
[-C--:B------:R-:W-:Y:S01]  /*1190*/  IADD3 R130, P4, R217, R8.reuse, RZ ;  /* 0x00000008d9827210 */ /* 0x080fe20007f9e0ff */
[----:B------:R-:W-:Y:S01]  /*11a0*/  IMAD R132, R223, 0x88, RZ ;  /* 0x00000088df847824 */ /* 0x000fe200078e02ff */
[-C--:B------:R-:W-:Y:S01]  /*11b0*/  IADD3 R112, P3, R101, R8.reuse, RZ ;  /* 0x0000000865707210 */ /* 0x080fe20007f7e0ff */
[C---:B------:R-:W-:Y:S01]  /*11c0*/  IMAD R151, R223.reuse, 0x6c, RZ ;  /* 0x0000006cdf977824 */ /* 0x040fe200078e02ff */
[-C--:B------:R-:W-:Y:S01]  /*11d0*/  LEA.HI.X.SX32 R83, R170, R9.reuse, 0x1, P5 ;  /* 0x00000009aa537211 */ /* 0x080fe200028f0eff */
[C---:B------:R-:W-:Y:S01]  /*11e0*/  IMAD R177, R223.reuse, 0x4d, RZ ;  /* 0x0000004ddfb17824 */ /* 0x040fe200078e02ff */
[-C--:B------:R-:W-:Y:S01]  /*11f0*/  LEA.HI.X.SX32 R101, R2, R9.reuse, 0x1, P0 ;  /* 0x0000000902657211 */ /* 0x080fe200000f0eff */
[C---:B------:R-:W-:Y:S01]  /*1200*/  IMAD R181, R223.reuse, 0x2e, RZ ;  /* 0x0000002edfb57824 */ /* 0x040fe200078e02ff */
        /* <DEDUP_REMOVED lines=49> */
[C---:B------:R-:W-:Y:S01]  /*1520*/  IMAD R171, R223.reuse, 0x3d, RZ ;  /* 0x0000003ddfab7824 */ /* 0x040fe200078e02ff */
        /* <DEDUP_REMOVED lines=9> */
[----:B------:R-:W-:Y:S01]  /*15c0*/  IMAD R249, R223, 0x8c, RZ ;  /* 0x0000008cdff97824 */ /* 0x000fe200078e02ff */
[----:B------:R-:W-:Y:S01]  /*15d0*/  LEA.HI.X.SX32 R141, R141, R9, 0x1, P6 ;  /* 0x000000098d8d7211 */ /* 0x000fe200030f0eff */
[----:B------:R0:W2:Y:S01]  /*15e0*/  LDG.E.U16 R246, [R246.64] ;  /* 0x00000006f6f67981 */ /* 0x0000a2000c1e1500 */
[----:B------:R-:W-:-:S02]  /*15f0*/  IADD3 R176, P1, R176, R8, RZ ;  /* 0x00000008b0b07210 */ /* 0x000fc40007f3e0ff */
        /* <DEDUP_REMOVED lines=21> */
[C---:B------:R-:W-:Y:S01]  /*1750*/  IMAD R191, R223.reuse, 0x65, RZ ;  /* 0x00000065dfbf7824 */ /* 0x040fe200078e02ff */
[-C--:B------:R-:W-:Y:S01]  /*1760*/  IADD3 R164, P6, R164, R8.reuse, RZ ;  /* 0x00000008a4a47210 */ /* 0x080fe20007fde0ff */
[----:B------:R-:W-:Y:S01]  /*1770*/  IMAD R201, R223, 0x7d, RZ ;  /* 0x0000007ddfc97824 */ /* 0x000fe200078e02ff */
[-C--:B------:R-:W-:Y:S01]  /*1780*/  LEA.HI.X.SX32 R167, R167, R9.reuse, 0x1, P2 ;  /* 0x00000009a7a77211 */ /* 0x080fe200010f0eff */
[----:B------:R-:W-:Y:S01]  /*1790*/  IMAD R237, R223, 0xbc, RZ ;  /* 0x000000bcdfed7824 */ /* 0x000fe200078e02ff */
[----:B------:R-:W-:Y:S01]  /*17a0*/  IADD3 R182, P2, R173, R8, RZ ;  /* 0x00000008adb67210 */ /* 0x000fe20007f5e0ff */
[----:B------:R-:W-:Y:S01]  /*17b0*/  IMAD R233, R223, 0xdc, RZ ;  /* 0x000000dcdfe97824 */ /* 0x000fe200078e02ff */
[-C--:B------:R-:W-:Y:S01]  /*17c0*/  LEA.HI.X.SX32 R163, R163, R9.reuse, 0x1, P3 ;  /* 0x00000009a3a37211 */ /* 0x080fe200018f0eff */
[----:B------:R1:W2:Y:S01]  /*17d0*/  LDG.E.U16 R2, [R8.64] ;  /* 0x0000000608027981 */ /* 0x0002a2000c1e1500 */
[----:B------:R-:W-:-:S02]  /*17e0*/  LEA.HI.X.SX32 R193, R193, R9, 0x1, P1 ;  /* 0x00000009c1c17211 */ /* 0x000fc400008f0eff */
[-C--:B------:R-:W-:Y:S01]  /*17f0*/  LEA.HI.X.SX32 R149, R149, R9.reuse, 0x1, P0 ;  /* 0x0000000995957211 */ /* 0x080fe200000f0eff */
[----:B0-----:R-:W-:Y:S01]  /*1800*/  IMAD R247, R223, 0x9c, RZ ;  /* 0x0000009cdff77824 */ /* 0x001fe200078e02ff */
[-C--:B------:R-:W-:Y:S01]  /*1810*/  LEA.HI.X.SX32 R153, R153, R9.reuse, 0x1, P5 ;  /* 0x0000000999997211 */ /* 0x080fe200028f0eff */
[----:B------:R-:W2:Y:S01]  /*1820*/  LDG.E.U16 R16, [R16.64] ;  /* 0x0000000610107981 */ /* 0x000ea2000c1e1500 */
[-C--:B------:R-:W-:Y:S02]  /*1830*/  IADD3 R178, P3, R178, R8.reuse, RZ ;  /* 0x00000008b2b27210 */ /* 0x080fe40007f7e0ff */
[----:B------:R-:W-:Y:S01]  /*1840*/  LEA.HI.X.SX32 R165, R165, R9, 0x1, P6 ;  /* 0x00000009a5a57211 */ /* 0x000fe200030f0eff */
[----:B------:R0:W2:Y:S01]  /*1850*/  LDG.E.U16 R10, [R10.64] ;  /* 0x000000060a0a7981 */ /* 0x0000a2000c1e1500 */
[-C--:B------:R-:W-:Y:S02]  /*1860*/  IADD3 R198, P1, R198, R8.reuse, RZ ;  /* 0x00000008c6c67210 */ /* 0x080fe40007f3e0ff */
[-C--:B------:R-:W-:Y:S01]  /*1870*/  IADD3 R154, P0, R154, R8.reuse, RZ ;  /* 0x000000089a9a7210 */ /* 0x080fe20007f1e0ff */
[----:B------:R-:W2:Y:S01]  /*1880*/  LDG.E.U16 R12, [R12.64] ;  /* 0x000000060c0c7981 */ /* 0x000ea2000c1e1500 */
[----:B------:R-:W-:-:S02]  /*1890*/  IADD3 R168, P5, R157, R8, RZ ;  /* 0x000000089da87210 */ /* 0x000fc40007fbe0ff */
[-C--:B------:R-:W-:Y:S01]  /*18a0*/  IADD3 R180, P6, R180, R8.reuse, RZ ;  /* 0x00000008b4b47210 */ /* 0x080fe20007fde0ff */
[----:B------:R-:W2:Y:S01]  /*18b0*/  LDG.E.U16 R26, [R26.64] ;  /* 0x000000061a1a7981 */ /* 0x000ea2000c1e1500 */
[-C--:B------:R-:W-:Y:S02]  /*18c0*/  LEA.HI.X.SX32 R157, R157, R9.reuse, 0x1, P4 ;  /* 0x000000099d9d7211 */ /* 0x080fe400020f0eff */
[-C--:B------:R-:W-:Y:S01]  /*18d0*/  LEA.HI.X.SX32 R183, R183, R9.reuse, 0x1, P2 ;  /* 0x00000009b7b77211 */ /* 0x080fe200010f0eff */
[----:B------:R-:W2:Y:S01]  /*18e0*/  LDG.E.U16 R14, [R14.64] ;  /* 0x000000060e0e7981 */ /* 0x000ea2000c1e1500 */
[-C--:B------:R-:W-:Y:S02]  /*18f0*/  IADD3 R172, P4, R172, R8.reuse, RZ ;  /* 0x00000008acac7210 */ /* 0x080fe40007f9e0ff */
[----:B------:R-:W-:Y:S01]  /*1900*/  IADD3 R188, P2, R188, R8, RZ ;  /* 0x00000008bcbc7210 */ /* 0x000fe20007f5e0ff */
[----:B------:R-:W2:Y:S01]  /*1910*/  LDG.E.U16 R18, [R18.64] ;  /* 0x0000000612127981 */ /* 0x000ea2000c1e1500 */
[----:B------:R-:W-:-:S02]  /*1920*/  LEA.HI.X.SX32 R179, R179, R9, 0x1, P3 ;  /* 0x00000009b3b37211 */ /* 0x000fc400018f0eff */
[-C--:B------:R-:W-:Y:S01]  /*1930*/  LEA.HI.X.SX32 R199, R199, R9.reuse, 0x1, P1 ;  /* 0x00000009c7c77211 */ /* 0x080fe200008f0eff */
[----:B------:R-:W2:Y:S01]  /*1940*/  LDG.E.U16 R20, [R20.64] ;  /* 0x0000000614147981 */ /* 0x000ea2000c1e1500 */
[-C--:B------:R-:W-:Y:S02]  /*1950*/  LEA.HI.X.SX32 R155, R184, R9.reuse, 0x1, P0 ;  /* 0x00000009b89b7211 */ /* 0x080fe400000f0eff */
[-C--:B------:R-:W-:Y:S01]  /*1960*/  IADD3 R194, P3, R194, R8.reuse, RZ ;  /* 0x00000008c2c27210 */ /* 0x080fe20007f7e0ff */
[----:B------:R-:W2:Y:S01]  /*1970*/  LDG.E.U16 R22, [R22.64] ;  /* 0x0000000616167981 */ /* 0x000ea2000c1e1500 */
[----:B------:R-:W-:Y:S02]  /*1980*/  LEA.HI.X.SX32 R181, R181, R9, 0x1, P6 ;  /* 0x00000009b5b57211 */ /* 0x000fe400030f0eff */
        /* <DEDUP_REMOVED lines=17> */
[-C--:B------:R-:W-:Y:S02]  /*1aa0*/  LEA.HI.X.SX32 R171, R171, R9.reuse, 0x1, P0 ;  /* 0x00000009abab7211 */ /* 0x080fe400000f0eff */
[----:B------:R-:W-:Y:S01]  /*1ab0*/  LEA.HI.X.SX32 R197, R197, R9, 0x1, P6 ;  /* 0x00000009c5c57211 */ /* 0x000fe200030f0eff */
[----:B------:R-:W2:Y:S01]  /*1ac0*/  LDG.E.U16 R48, [R48.64] ;  /* 0x0000000630307981 */ /* 0x000ea2000c1e1500 */
[----:B------:R-:W-:-:S02]  /*1ad0*/  IADD3 R210, P3, R235, R8, RZ ;  /* 0x00000008ebd27210 */ /* 0x000fc40007f7e0ff */
[-C--:B------:R-:W-:Y:S01]  /*1ae0*/  IADD3 R218, P1, R209, R8.reuse, RZ ;  /* 0x00000008d1da7210 */ /* 0x080fe20007f3e0ff */
[----:B------:R-:W2:Y:S01]  /*1af0*/  LDG.E.U16 R50, [R50.64] ;  /* 0x0000000632327981 */ /* 0x000ea2000c1e1500 */
[-C--:B------:R-:W-:Y:S02]  /*1b00*/  IADD3 R184, P0, R184, R8.reuse, RZ ;  /* 0x00000008b8b87210 */ /* 0x080fe40007f1e0ff */
[-C--:B------:R-:W-:Y:S01]  /*1b10*/  IADD3 R202, P6, R249, R8.reuse, RZ ;  /* 0x00000008f9ca7210 */ /* 0x080fe20007fde0ff */
[----:B------:R-:W2:Y:S01]  /*1b20*/  LDG.E.U16 R52, [R52.64] ;  /* 0x0000000634347981 */ /* 0x000ea2000c1e1500 */
[-C--:B------:R-:W-:Y:S02]  /*1b30*/  LEA.HI.X.SX32 R187, R187, R9.reuse, 0x1, P4 ;  /* 0x00000009bbbb7211 */ /* 0x080fe400020f0eff */
[----:B------:R-:W-:Y:S01]  /*1b40*/  LEA.HI.X.SX32 R207, R207, R9, 0x1, P2 ;  /* 0x00000009cfcf7211 */ /* 0x000fe200010f0eff */
[----:B------:R-:W2:Y:S01]  /*1b50*/  LDG.E.U16 R54, [R54.64] ;  /* 0x0000000636367981 */ /* 0x000ea2000c1e1500 */
[----:B------:R-:W-:-:S02]  /*1b60*/  IADD3 R204, P4, R247, R8, RZ ;  /* 0x00000008f7cc7210 */ /* 0x000fc40007f9e0ff */
[-C--:B------:R-:W-:Y:S01]  /*1b70*/  IADD3 R222, P2, R221, R8.reuse, RZ ;  /* 0x00000008ddde7210 */ /* 0x080fe20007f5e0ff */
[----:B------:R-:W-:Y:S01]  /*1b80*/  IMAD R221, R223, 0x37, RZ ;  /* 0x00000037dfdd7824 */ /* 0x000fe200078e02ff */
[-C--:B------:R-:W-:Y:S01]  /*1b90*/  LEA.HI.X.SX32 R175, R175, R9.reuse, 0x1, P5 ;  /* 0x00000009afaf7211 */ /* 0x080fe200028f0eff */
[----:B------:R-:W2:Y:S01]  /*1ba0*/  LDG.E.U16 R56, [R56.64] ;  /* 0x0000000638387981 */ /* 0x000ea2000c1e1500 */
[-C--:B------:R-:W-:Y:S02]  /*1bb0*/  LEA.HI.X.SX32 R219, R219, R9.reuse, 0x1, P1 ;  /* 0x00000009dbdb7211 */ /* 0x080fe400008f0eff */
[-C--:B------:R-:W-:Y:S01]  /*1bc0*/  LEA.HI.X.SX32 R211, R211, R9.reuse, 0x1, P3 ;  /* 0x00000009d3d37211 */ /* 0x080fe200018f0eff */
[----:B------:R-:W2:Y:S01]  /*1bd0*/  LDG.E.U16 R58, [R58.64] ;  /* 0x000000063a3a7981 */ /* 0x000ea2000c1e1500 */
[----:B------:R-:W-:Y:S02]  /*1be0*/  IADD3 R190, P5, R190, R8, RZ ;  /* 0x00000008bebe7210 */ /* 0x000fe40007fbe0ff */
[-C--:B------:R-:W-:Y:S01]  /*1bf0*/  LEA.HI.X.SX32 R185, R185, R9.reuse, 0x1, P0 ;  /* 0x00000009b9b97211 */ /* 0x080fe200000f0eff */
[----:B------:R-:W2:Y:S01]  /*1c00*/  LDG.E.U16 R60, [R60.64] ;  /* 0x000000063c3c7981 */ /* 0x000ea2000c1e1500 */
[----:B------:R-:W-:-:S02]  /*1c10*/  LEA.HI.X.SX32 R203, R203, R9, 0x1, P6 ;  /* 0x00000009cbcb7211 */ /* 0x000fc400030f0eff */
[-C--:B------:R-:W-:Y:S01]  /*1c20*/  IADD3 R224, P1, R225, R8.reuse, RZ ;  /* 0x00000008e1e07210 */ /* 0x080fe20007f3e0ff */
[----:B------:R-:W-:Y:S01]  /*1c30*/  IMAD R225, R223, 0x7e, RZ ;  /* 0x0000007edfe17824 */ /* 0x000fe200078e02ff */
[-C--:B------:R-:W-:Y:S01]  /*1c40*/  IADD3 R228, P3, R215, R8.reuse, RZ ;  /* 0x00000008d7e47210 */ /* 0x080fe20007f7e0ff */
[----:B------:R-:W2:Y:S01]  /*1c50*/  LDG.E.U16 R38, [R38.64] ;  /* 0x0000000626267981 */ /* 0x000ea2000c1e1500 */
[-C--:B------:R-:W-:Y:S02]  /*1c60*/  IADD3 R200, P0, R251, R8.reuse, RZ ;  /* 0x00000008fbc87210 */ /* 0x080fe40007f1e0ff */
[-C--:B------:R-:W-:Y:S01]  /*1c70*/  IADD3 R216, P6, R231, R8.reuse, RZ ;  /* 0x00000008e7d87210 */ /* 0x080fe20007fde0ff */
[----:B------:R-:W-:Y:S01]  /*1c80*/  IMAD R227, R223, 0xae, RZ ;  /* 0x000000aedfe37824 */ /* 0x000fe200078e02ff */
[-C--:B------:R-:W-:Y:S01]  /*1c90*/  LEA.HI.X.SX32 R205, R205, R9.reuse, 0x1, P4 ;  /* 0x00000009cdcd7211 */ /* 0x080fe200020f0eff */
[----:B------:R-:W-:Y:S01]  /*1ca0*/  IMAD R239, R223, 0xee, RZ ;  /* 0x000000eedfef7824 */ /* 0x000fe200078e02ff */
[----:B------:R-:W-:Y:S01]  /*1cb0*/  IADD3 R220, P4, R229, R8, RZ ;  /* 0x00000008e5dc7210 */ /* 0x000fe20007f9e0ff */
[----:B------:R-:W2:Y:S01]  /*1cc0*/  LDG.E.U16 R64, [R64.64] ;  /* 0x0000000640407981 */ /* 0x000ea2000c1e1500 */
[----:B------:R-:W-:-:S02]  /*1cd0*/  LEA.HI.X.SX32 R191, R191, R9, 0x1, P5 ;  /* 0x00000009bfbf7211 */ /* 0x000fc400028f0eff */
[-C--:B------:R-:W-:Y:S01]  /*1ce0*/  LEA.HI.X.SX32 R229, R221, R9.reuse, 0x1, P3 ;  /* 0x00000009dde57211 */ /* 0x080fe200018f0eff */
[----:B------:R-:W-:Y:S01]  /*1cf0*/  IMAD R221, R223, 0x3f, RZ ;  /* 0x0000003fdfdd7824 */ /* 0x000fe200078e02ff */
[-C--:B------:R-:W-:Y:S01]  /*1d00*/  IADD3 R208, P5, R237, R8.reuse, RZ ;  /* 0x00000008edd07210 */ /* 0x080fe20007fbe0ff */
[----:B------:R-:W-:Y:S01]  /*1d10*/  IMAD R237, R223, 0xde, RZ ;  /* 0x000000dedfed7824 */ /* 0x000fe200078e02ff */
[-C--:B------:R-:W-:Y:S01]  /*1d20*/  LEA.HI.X.SX32 R201, R201, R9.reuse, 0x1, P0 ;  /* 0x00000009c9c97211 */ /* 0x080fe200000f0eff */
[----:B------:R-:W-:Y:S01]  /*1d30*/  IMAD R231, R223, 0xbe, RZ ;  /* 0x000000bedfe77824 */ /* 0x000fe200078e02ff */
[-C--:B------:R-:W-:Y:S01]  /*1d40*/  LEA.HI.X.SX32 R217, R217, R9.reuse, 0x1, P6 ;  /* 0x00000009d9d97211 */ /* 0x080fe200030f0eff */
[----:B------:R-:W2:Y:S01]  /*1d50*/  LDG.E.U16 R70, [R70.64] ;  /* 0x0000000646467981 */ /* 0x000ea2000c1e1500 */
[-C--:B------:R-:W-:Y:S01]  /*1d60*/  IADD3 R214, P0, R233, R8.reuse, RZ ;  /* 0x00000008e9d67210 */ /* 0x080fe20007f1e0ff */
[----:B------:R-:W-:Y:S01]  /*1d70*/  IMAD R233, R223, 0xce, RZ ;  /* 0x000000cedfe97824 */ /* 0x000fe200078e02ff */
[----:B------:R-:W-:Y:S01]  /*1d80*/  IADD3 R234, P6, R225, R8, RZ ;  /* 0x00000008e1ea7210 */ /* 0x000fe20007fde0ff */
[----:B------:R-:W2:Y:S01]  /*1d90*/  LDG.E.U16 R74, [R74.64] ;  /* 0x000000064a4a7981 */ /* 0x000ea2000c1e1500 */
[----:B------:R-:W-:-:S02]  /*1da0*/  LEA.HI.X.SX32 R209, R209, R9, 0x1, P5 ;  /* 0x00000009d1d17211 */ /* 0x000fc400028f0eff */
[-C--:B------:R-:W-:Y:S01]  /*1db0*/  LEA.HI.X.SX32 R235, R221, R9.reuse, 0x1, P6 ;  /* 0x00000009ddeb7211 */ /* 0x080fe200030f0eff */
[----:B------:R-:W2:Y:S01]  /*1dc0*/  LDG.E.U16 R44, [R44.64] ;  /* 0x000000062c2c7981 */ /* 0x000ea2000c1e1500 */
[----:B------:R-:W-:-:S03]  /*1dd0*/  LEA.HI.X.SX32 R215, R215, R9, 0x1, P0 ;  /* 0x00000009d7d77211 */ /* 0x000fc600000f0eff */
[----:B------:R-:W2:Y:S01]  /*1de0*/  LDG.E.U16 R62, [R62.64] ;  /* 0x000000063e3e7981 */ /* 0x000ea2000c1e1500 */
[----:B------:R-:W-:-:S03]  /*1df0*/  IADD3 R236, P6, R237, R8, RZ ;  /* 0x00000008edec7210 */ /* 0x000fc60007fde0ff */
[----:B------:R-:W2:Y:S01]  /*1e00*/  LDG.E.U16 R66, [R66.64] ;  /* 0x0000000642427981 */ /* 0x000ea2000c1e1500 */
[----:B------:R-:W-:-:S03]  /*1e10*/  LEA.HI.X.SX32 R221, R225, R9, 0x1, P4 ;  /* 0x00000009e1dd7211 */ /* 0x000fc600020f0eff */
[----:B------:R-:W2:Y:S01]  /*1e20*/  LDG.E.U16 R72, [R72.64] ;  /* 0x0000000648487981 */ /* 0x000ea2000c1e1500 */
[----:B------:R-:W-:-:S03]  /*1e30*/  IADD3 R226, P5, R227, R8, RZ ;  /* 0x00000008e3e27210 */ /* 0x000fc60007fbe0ff */
[----:B------:R-:W2:Y:S01]  /*1e40*/  LDG.E.U16 R76, [R76.64] ;  /* 0x000000064c4c7981 */ /* 0x000ea2000c1e1500 */
[----:B------:R-:W-:-:S03]  /*1e50*/  IADD3 R230, P3, R231, R8, RZ ;  /* 0x00000008e7e67210 */ /* 0x000fc60007f7e0ff */
[----:B------:R-:W2:Y:S01]  /*1e60*/  LDG.E.U16 R78, [R78.64] ;  /* 0x000000064e4e7981 */ /* 0x000ea2000c1e1500 */
[----:B------:R-:W-:-:S03]  /*1e70*/  IADD3 R232, P0, R233, R8, RZ ;  /* 0x00000008e9e87210 */ /* 0x000fc60007f1e0ff */
[----:B------:R-:W2:Y:S01]  /*1e80*/  LDG.E.U16 R80, [R80.64] ;  /* 0x0000000650507981 */ /* 0x000ea2000c1e1500 */
[----:B------:R-:W-:-:S03]  /*1e90*/  IADD3 R238, P4, R239, R8, RZ ;  /* 0x00000008efee7210 */ /* 0x000fc60007f9e0ff */
[----:B------:R-:W2:Y:S01]  /*1ea0*/  LDG.E.U16 R90, [R90.64] ;  /* 0x000000065a5a7981 */ /* 0x000ea2000c1e1500 */
[----:B------:R-:W-:-:S03]  /*1eb0*/  IMAD R237, R223, 0x47, RZ ;  /* 0x00000047dfed7824 */ /* 0x000fc600078e02ff */
[----:B------:R-:W2:Y:S04]  /*1ec0*/  LDG.E.U16 R94, [R94.64] ;  /* 0x000000065e5e7981 */ /* 0x000ea8000c1e1500 */
[----:B------:R-:W2:Y:S04]  /*1ed0*/  LDG.E.U16 R96, [R96.64] ;  /* 0x0000000660607981 */ /* 0x000ea8000c1e1500 */
[----:B------:R-:W2:Y:S04]  /*1ee0*/  LDG.E.U16 R98, [R98.64] ;  /* 0x0000000662627981 */ /* 0x000ea8000c1e1500 */
[----:B------:R-:W2:Y:S01]  /*1ef0*/  LDG.E.U16 R82, [R82.64] ;  /* 0x0000000652527981 */ /* 0x000ea2000c1e1500 */
[----:B------:R-:W-:-:S03]  /*1f00*/  IMAD R225, R223, 0x4f, RZ ;  /* 0x0000004fdfe17824 */ /* 0x000fc600078e02ff */
[----:B------:R-:W2:Y:S01]  /*1f10*/  LDG.E.U16 R84, [R84.64] ;  /* 0x0000000654547981 */ /* 0x000ea2000c1e1500 */
[----:B------:R-:W-:-:S03]  /*1f20*/  IMAD R227, R223, 0x57, RZ ;  /* 0x00000057dfe37824 */ /* 0x000fc600078e02ff */
[----:B------:R-:W2:Y:S01]  /*1f30*/  LDG.E.U16 R86, [R86.64] ;  /* 0x0000000656567981 */ /* 0x000ea2000c1e1500 */
[----:B------:R-:W-:-:S03]  /*1f40*/  IMAD R231, R223, 0x5f, RZ ;  /* 0x0000005fdfe77824 */ /* 0x000fc600078e02ff */
[----:B------:R-:W2:Y:S01]  /*1f50*/  LDG.E.U16 R88, [R88.64] ;  /* 0x0000000658587981 */ /* 0x000ea2000c1e1500 */
[----:B------:R-:W-:-:S03]  /*1f60*/  IMAD R233, R223, 0x67, RZ ;  /* 0x00000067dfe97824 */ /* 0x000fc600078e02ff */
[----:B------:R-:W2:Y:S01]  /*1f70*/  LDG.E.U16 R100, [R100.64] ;  /* 0x0000000664647981 */ /* 0x000ea2000c1e1500 */
[----:B-1----:R-:W-:-:S03]  /*1f80*/  IMAD R8, R223, 0x6f, RZ ;  /* 0x0000006fdf087824 */ /* 0x002fc600078e02ff */
[----:B------:R-:W2:Y:S01]  /*1f90*/  LDG.E.U16 R102, [R102.64] ;  /* 0x0000000666667981 */ /* 0x000ea2000c1e1500 */
[----:B------:R-:W-:-:S03]  /*1fa0*/  IMAD R239, R223, 0x77, RZ ;  /* 0x00000077dfef7824 */ /* 0x000fc600078e02ff */
[----:B------:R-:W3:Y:S04]  /*1fb0*/  LDG.E.U16 R104, [R104.64] ;  /* 0x0000000668687981 */ /* 0x000ee8000c1e1500 */
[----:B------:R-:W3:Y:S04]  /*1fc0*/  LDG.E.U16 R106, [R106.64] ;  /* 0x000000066a6a7981 */ /* 0x000ee8000c1e1500 */
[----:B------:R-:W3:Y:S04]  /*1fd0*/  LDG.E.U16 R116, [R116.64] ;  /* 0x0000000674747981 */ /* 0x000ee8000c1e1500 */
[----:B------:R-:W4:Y:S04]  /*1fe0*/  LDG.E.U16 R118, [R118.64] ;  /* 0x0000000676767981 */ /* 0x000f28000c1e1500 */
[----:B------:R-:W4:Y:S04]  /*1ff0*/  LDG.E.U16 R120, [R120.64] ;  /* 0x0000000678787981 */ /* 0x000f28000c1e1500 */
[----:B------:R-:W4:Y:S04]  /*2000*/  LDG.E.U16 R122, [R122.64] ;  /* 0x000000067a7a7981 */ /* 0x000f28000c1e1500 */
[----:B------:R-:W5:Y:S04]  /*2010*/  LDG.E.U16 R124, [R124.64] ;  /* 0x000000067c7c7981 */ /* 0x000f68000c1e1500 */
[----:B------:R-:W5:Y:S04]  /*2020*/  LDG.E.U16 R126, [R126.64] ;  /* 0x000000067e7e7981 */ /* 0x000f68000c1e1500 */
[----:B------:R-:W5:Y:S04]  /*2030*/  LDG.E.U16 R128, [R128.64] ;  /* 0x0000000680807981 */ /* 0x000f68000c1e1500 */
[----:B------:R-:W5:Y:S04]  /*2040*/  LDG.E.U16 R130, [R130.64] ;  /* 0x0000000682827981 */ /* 0x000f68000c1e1500 */
[----:B------:R-:W5:Y:S01]  /*2050*/  LDG.E.U16 R108, [R108.64] ;  /* 0x000000066c6c7981 */ /* 0x000f62000c1e1500 */
[----:B------:R-:W-:-:S03]  /*2060*/  LEA.HI.X.SX32 R223, R237, R9, 0x1, P2 ;  /* 0x00000009eddf7211 */ /* 0x000fc600010f0eff */
        /* <DEDUP_REMOVED lines=12> */
[----:B------:R-:W5:Y:S04]  /*2130*/  LDG.E.U16 R144, [R144.64] ;  /* 0x0000000690907981 */ /* 0x000f68000c1e1500 */
        /* <DEDUP_REMOVED lines=54> */
[----:B------:R-:W5:Y:S01]  /*24a0*/  LDG.E.U16 R238, [R238.64] ;  /* 0x00000006eeee7981 */ /* 0x000f62000c1e1500 */
[----:B------:R-:W-:-:S04]  /*24b0*/  LOP3.LUT R252, R248, 0xff, RZ, 0xc0, !PT ;  /* 0x000000fff8fc7812 */ /* 0x000fc800078ec0ff */
[----:B------:R-:W-:-:S05]  /*24c0*/  SHF.L.U32 R9, R252, 0x1, RZ ;  /* 0x00000001fc097819 */ /* 0x000fca00000006ff */
[----:B--2---:R1:W-:Y:S01]  /*24d0*/  STS.U16 [R9+0x1000], R3 ;  /* 0x0010000309007388 */ /* 0x0043e20000000400 */
[----:B0-----:R-:W-:-:S03]  /*24e0*/  LOP3.LUT R11, R9, 0x20, RZ, 0x3c, !PT ;  /* 0x00000020090b7812 */ /* 0x001fc600078e3cff */
[----:B------:R-:W-:Y:S01]  /*24f0*/  STS.U16 [R9], R2 ;  /* 0x0000000209007388 */ /* 0x000fe20000000400 */
[----:B-1----:R-:W-:-:S03]  /*2500*/  LOP3.LUT R3, R9, 0x10, RZ, 0x3c, !PT ;  /* 0x0000001009037812 */ /* 0x002fc600078e3cff */
[----:B---3--:R-:W-:Y:S04]  /*2510*/  STS.U16 [R9+0x2000], R4 ;  /* 0x0020000409007388 */ /* 0x008fe80000000400 */
[----:B------:R-:W-:Y:S04]  /*2520*/  STS.U16 [R9+0x4000], R246 ;  /* 0x004000f609007388 */ /* 0x000fe80000000400 */
[----:B------:R-:W-:Y:S04]  /*2530*/  STS.U16 [R9+0x8000], R245 ;  /* 0x008000f509007388 */ /* 0x000fe80000000400 */
[----:B----4-:R-:W-:Y:S04]  /*2540*/  STS.U16 [R9+0x9000], R244 ;  /* 0x009000f409007388 */ /* 0x010fe80000000400 */
[----:B------:R-:W-:Y:S04]  /*2550*/  STS.U16 [R9+0x5000], R243 ;  /* 0x005000f309007388 */ /* 0x000fe80000000400 */
        /* <DEDUP_REMOVED lines=24> */
[----:B------:R0:W-:Y:S04]  /*26e0*/  STS.U16 [R3+0xf200], R38 ;  /* 0x00f2002603007388 */ /* 0x0001e80000000400 */
[----:B------:R1:W-:Y:S01]  /*26f0*/  STS.U16 [R11+0x1400], R7 ;  /* 0x001400070b007388 */ /* 0x0003e20000000400 */
[----:B0-----:R-:W-:-:S03]  /*2700*/  LOP3.LUT R3, R9, 0x30, RZ, 0x3c, !PT ;  /* 0x0000003009037812 */ /* 0x001fc600078e3cff */
[----:B------:R-:W-:Y:S01]  /*2710*/  STS.U16 [R11+0x2400], R64 ;  /* 0x002400400b007388 */ /* 0x000fe20000000400 */
[----:B-1----:R-:W-:-:S03]  /*2720*/  LOP3.LUT R7, R9, 0x40, RZ, 0x3c, !PT ;  /* 0x0000004009077812 */ /* 0x002fc600078e3cff */
        /* <DEDUP_REMOVED lines=25> */
[----:B-----5:R-:W-:Y:S04]  /*28c0*/  STS.U16 [R3+0x4600], R124 ;  /* 0x0046007c03007388 */ /* 0x020fe80000000400 */
[----:B------:R-:W-:Y:S04]  /*28d0*/  STS.U16 [R3+0x5600], R126 ;  /* 0x0056007e03007388 */ /* 0x000fe80000000400 */
[----:B------:R-:W-:Y:S04]  /*28e0*/  STS.U16 [R3+0x6600], R128 ;  /* 0x0066008003007388 */ /* 0x000fe80000000400 */
[----:B------:R-:W-:Y:S04]  /*28f0*/  STS.U16 [R3+0x7600], R130 ;  /* 0x0076008203007388 */ /* 0x000fe80000000400 */
[----:B------:R0:W-:Y:S04]  /*2900*/  STS.U16 [R3+0xf600], R108 ;  /* 0x00f6006c03007388 */ /* 0x0001e80000000400 */
[----:B------:R-:W-:Y:S01]  /*2910*/  STS.U16 [R7+0x2800], R6 ;  /* 0x0028000607007388 */ /* 0x000fe20000000400 */
[----:B0-----:R-:W-:-:S03]  /*2920*/  LOP3.LUT R3, R9, 0x50, RZ, 0x3c, !PT ;  /* 0x0000005009037812 */ /* 0x001fc600078e3cff */
        /* <DEDUP_REMOVED lines=16> */
[----:B------:R-:W-:Y:S04]  /*2a30*/  STS.U16 [R3+0x1a00], R68 ;  /* 0x001a004403007388 */ /* 0x000fe80000000400 */
        /* <DEDUP_REMOVED lines=14> */
[----:B------:R0:W-:Y:S01]  /*2b20*/  STS.U16 [R3+0xfa00], R200 ;  /* 0x00fa00c803007388 */ /* 0x0001e20000000400 */
[----:B------:R-:W-:Y:S01]  /*2b30*/  IMAD.MOV.U32 R2, RZ, RZ, 0x3f800000 ;  /* 0x3f800000ff027424 */ /* 0x000fe200078e00ff */
[----:B------:R-:W-:-:S02]  /*2b40*/  MOV R4, 0x3f800000 ;  /* 0x3f80000000047802 */ /* 0x000fc40000000f00 */
        /* <DEDUP_REMOVED lines=33> */
[----:B------:R-:W-:-:S03]  /*2d60*/  SHF.L.U32 R0, R0, 0x8, RZ ;  /* 0x0000000800007819 */ /* 0x000fc600000006ff */
[----:B------:R-:W-:Y:S01]  /*2d70*/  STL [R1+0x48], R2 ;  /* 0x0000480201007387 */ /* 0x000fe20000100800 */
[----:B0-----:R-:W-:-:S03]  /*2d80*/  IMAD.MOV.U32 R3, RZ, RZ, 0x3f800000 ;  /* 0x3f800000ff037424 */ /* 0x001fc600078e00ff */
[----:B------:R-:W-:Y:S04]  /*2d90*/  STL [R1+0x44], R4 ;  /* 0x0000440401007387 */ /* 0x000fe80000100800 */
[----:B------:R-:W-:Y:S04]  /*2da0*/  STL [R1+0x40], R3 ;  /* 0x0000400301007387 */ /* 0x000fe80000100800 */
[----:B------:R0:W-:Y:S02]  /*2db0*/  STL [R1+0x3c], R2 ;  /* 0x00003c0201007387 */ /* 0x0001e40000100800 */
[----:B0-----:R-:W-:-:S04]  /*2dc0*/  IADD3 R2, R0, 0x100, RZ ;  /* 0x0000010000027810 */ /* 0x001fc80007ffe0ff */
[----:B------:R-:W-:Y:S01]  /*2dd0*/  ISETP.GE.AND P0, PT, R2, 0x1, PT ;  /* 0x000000010200780c */ /* 0x000fe20003f06270 */
[----:B------:R-:W-:Y:S01]  /*2de0*/  IMAD.MOV.U32 R229, RZ, RZ, -0x800000 ;  /* 0xff800000ffe57424 */ /* 0x000fe200078e00ff */
[----:B------:R-:W-:Y:S01]  /*2df0*/  MOV R228, 0xff800000 ;  /* 0xff80000000e47802 */ /* 0x000fe20000000f00 */
[----:B------:R-:W-:Y:S01]  /*2e00*/  IMAD.MOV.U32 R231, RZ, RZ, -0x800000 ;  /* 0xff800000ffe77424 */ /* 0x000fe200078e00ff */
[----:B------:R-:W-:Y:S01]  /*2e10*/  MOV R230, 0xff800000 ;  /* 0xff80000000e67802 */ /* 0x000fe20000000f00 */
[----:B------:R-:W-:Y:S01]  /*2e20*/  CS2R R188, SRZ ;  /* 0x0000000000bc7805 */ /* 0x000fe2000001ff00 */
        /* <DEDUP_REMOVED lines=63> */
[C---:B------:R-:W-:Y:S01]  /*3220*/  LOP3.LUT R2, R248.reuse, 0xe0, RZ, 0xc0, !PT ;  /* 0x000000e0f8027812 */ /* 0x040fe200078ec0ff */
[C---:B------:R-:W-:Y:S01]  /*3230*/  IMAD.SHL.U32 R31, R248.reuse, 0x2, RZ ;  /* 0x00000002f81f7824 */ /* 0x040fe200078e00ff */
[----:B------:R-:W-:Y:S01]  /*3240*/  LOP3.LUT R7, R248, 0x1c, RZ, 0xc0, !PT ;  /* 0x0000001cf8077812 */ /* 0x000fe200078ec0ff */
[----:B------:R-:W-:Y:S05]  /*3250*/  @!P0 BRA `(.L_x_0) ;  /* 0x00008b8000008947 */ /* 0x000fea0003800000 */
[----:B------:R-:W-:Y:S01]  /*3260*/  SHF.R.U32.HI R6, RZ, 0x1, R2 ;  /* 0x00000001ff067819 */ /* 0x000fe20000011602 */
[----:B------:R-:W-:Y:S01]  /*3270*/  CS2R R188, SRZ ;  /* 0x0000000000bc7805 */ /* 0x000fe2000001ff00 */
[--C-:B------:R-:W-:Y:S01]  /*3280*/  SHF.R.U32.HI R3, RZ, 0x7, R248.reuse ;  /* 0x00000007ff037819 */ /* 0x100fe200000116f8 */
[----:B------:R-:W-:Y:S01]  /*3290*/  CS2R R190, SRZ ;  /* 0x0000000000be7805 */ /* 0x000fe2000001ff00 */
[----:B------:R-:W-:Y:S01]  /*32a0*/  LOP3.LUT R4, R248, 0x7, RZ, 0xc0, !PT ;  /* 0x00000007f8047812 */ /* 0x000fe200078ec0ff */
[----:B------:R-:W-:Y:S01]  /*32b0*/  CS2R R184, SRZ ;  /* 0x0000000000b87805 */ /* 0x000fe2000001ff00 */
[----:B------:R-:W-:Y:S01]  /*32c0*/  LEA.HI R7, R7, R6, RZ, 0x1e ;  /* 0x0000000607077211 */ /* 0x000fe200078ff0ff */
[----:B------:R-:W-:Y:S01]  /*32d0*/  CS2R R186, SRZ ;  /* 0x0000000000ba7805 */ /* 0x000fe2000001ff00 */
[----:B------:R-:W-:Y:S01]  /*32e0*/  LOP3.LUT R8, R31, 0x10, RZ, 0xc0, !PT ;  /* 0x000000101f087812 */ /* 0x000fe200078ec0ff */
[----:B------:R-:W-:Y:S01]  /*32f0*/  IMAD R6, R4, 0x210, RZ ;  /* 0x0000021004067824 */ /* 0x000fe200078e02ff */
[----:B------:R-:W-:Y:S01]  /*3300*/  LOP3.LUT R2, R248, 0xc0, RZ, 0xc0, !PT ;  /* 0x000000c0f8027812 */ /* 0x000fe200078ec0ff */
[----:B------:R-:W-:Y:S01]  /*3310*/  IMAD.IADD R0, R0, 0x1, R7 ;  /* 0x0000000100007824 */ /* 0x000fe200078e0207 */
[----:B------:R-:W-:Y:S01]  /*3320*/  SGXT.U32 R3, R3, 0x1 ;  /* 0x000000010303781a */ /* 0x000fe20000000000 */
[----:B------:R-:W-:Y:S01]  /*3330*/  IMAD R242, R4, 0x110, RZ ;  /* 0x0000011004f27824 */ /* 0x000fe200078e02ff */
[----:B------:R-:W-:Y:S01]  /*3340*/  LOP3.LUT R5, R248, 0x7f, RZ, 0xc0, !PT ;  /* 0x0000007ff8057812 */ /* 0x000fe200078ec0ff */
[----:B------:R-:W-:Y:S01]  /*3350*/  IMAD R241, R4, 0x90, RZ ;  /* 0x0000009004f17824 */ /* 0x000fe200078e02ff */
[----:B------:R-:W-:Y:S01]  /*3360*/  LOP3.LUT R13, R8, 0xe0, R248, 0xf8, !PT ;  /* 0x000000e0080d7812 */ /* 0x000fe200078ef8f8 */
[----:B------:R-:W-:Y:S01]  /*3370*/  IMAD R7, R3, c[0x0][0x1a4], RZ ;  /* 0x0000690003077a24 */ /* 0x000fe200078e02ff */
[----:B------:R-:W-:Y:S01]  /*3380*/  SHF.R.U32.HI R2, RZ, 0x2, R2 ;  /* 0x00000002ff027819 */ /* 0x000fe20000011602 */
[----:B------:R-:W-:Y:S01]  /*3390*/  IMAD R3, R250, c[0x0][0x1b0], RZ ;  /* 0x00006c00fa037a24 */ /* 0x000fe200078e02ff */
[----:B------:R-:W-:Y:S01]  /*33a0*/  MOV R30, c[0x0][0x1a4] ;  /* 0x00006900001e7a02 */ /* 0x000fe20000000f00 */
[----:B------:R-:W-:Y:S01]  /*33b0*/  CS2R R180, SRZ ;  /* 0x0000000000b47805 */ /* 0x000fe2000001ff00 */
[C---:B------:R-:W-:Y:S01]  /*33c0*/  LOP3.LUT R8, R248.reuse, 0x3f, RZ, 0xc0, !PT ;  /* 0x0000003ff8087812 */ /* 0x040fe200078ec0ff */
[----:B------:R-:W-:Y:S01]  /*33d0*/  CS2R R182, SRZ ;  /* 0x0000000000b67805 */ /* 0x000fe2000001ff00 */
[----:B------:R-:W-:Y:S01]  /*33e0*/  LOP3.LUT P0, RZ, R248, 0x80, RZ, 0xc0, !PT ;  /* 0x00000080f8ff7812 */ /* 0x000fe2000780c0ff */
[----:B------:R-:W-:Y:S01]  /*33f0*/  CS2R R80, SRZ ;  /* 0x0000000000507805 */ /* 0x000fe2000001ff00 */
[----:B------:R-:W-:Y:S01]  /*3400*/  LOP3.LUT R16, R6, R13, RZ, 0x3c, !PT ;  /* 0x0000000d06107212 */ /* 0x000fe200078e3cff */
[----:B------:R-:W-:Y:S01]  /*3410*/  IMAD R6, R5, c[0x0][0x1a8], RZ ;  /* 0x00006a0005067a24 */ /* 0x000fe200078e02ff */
[----:B------:R-:W-:Y:S01]  /*3420*/  LOP3.LUT R240, R9, R2, RZ, 0x3c, !PT ;  /* 0x0000000209f07212 */ /* 0x000fe200078e3cff */
[----:B------:R-:W-:Y:S01]  /*3430*/  IMAD R2, R250, c[0x0][0x1a0], RZ ;  /* 0x00006800fa027a24 */ /* 0x000fe200078e02ff */
[----:B------:R-:W-:Y:S01]  /*3440*/  SHF.L.U32 R244, R5, 0x1, RZ ;  /* 0x0000000105f47819 */ /* 0x000fe200000006ff */
[----:B------:R-:W-:Y:S01]  /*3450*/  IMAD R9, R30, 0x2, R7 ;  /* 0x000000021e097824 */ /* 0x000fe200078e0207 */
[----:B------:R-:W-:Y:S01]  /*3460*/  SEL R11, RZ, 0x110, !P0 ;  /* 0x00000110ff0b7807 */ /* 0x000fe20004000000 */
[----:B------:R-:W-:Y:S01]  /*3470*/  IMAD R14, R8, c[0x0][0x1b4], RZ ;  /* 0x00006d00080e7a24 */ /* 0x000fe200078e02ff */
[----:B------:R-:W-:Y:S01]  /*3480*/  SHF.L.U32 R5, R2, 0x1, RZ ;  /* 0x0000000102057819 */ /* 0x000fe200000006ff */
[----:B------:R-:W-:Y:S01]  /*3490*/  IMAD R10, R30, 0x2, R9 ;  /* 0x000000021e0a7824 */ /* 0x000fe200078e0209 */
[----:B------:R-:W-:Y:S01]  /*34a0*/  LOP3.LUT R244, R11, R244, RZ, 0x3c, !PT ;  /* 0x000000f40bf47212 */ /* 0x000fe200078e3cff */
[----:B------:R-:W-:Y:S01]  /*34b0*/  IMAD.SHL.U32 R8, R6, 0x2, RZ ;  /* 0x0000000206087824 */ /* 0x000fe200078e00ff */
[----:B------:R-:W-:Y:S01]  /*34c0*/  SHF.L.U32 R12, R3, 0x1, RZ ;  /* 0x00000001030c7819 */ /* 0x000fe200000006ff */
[----:B------:R-:W-:Y:S01]  /*34d0*/  IMAD R11, R30, 0x2, R10 ;  /* 0x000000021e0b7824 */ /* 0x000fe200078e020a */
[----:B------:R-:W-:Y:S01]  /*34e0*/  SHF.L.U32 R13, R14, 0x1, RZ ;  /* 0x000000010e0d7819 */ /* 0x000fe200000006ff */
[----:B------:R-:W-:Y:S01]  /*34f0*/  IMAD.HI R6, R6, 0x2, RZ ;  /* 0x0000000206067827 */ /* 0x000fe200078e02ff */
[----:B------:R-:W-:Y:S01]  /*3500*/  IADD3 R27, P0, P1, R8, c[0x0][0x168], R5 ;  /* 0x00005a00081b7a10 */ /* 0x000fe2000791e005 */
[----:B------:R-:W-:Y:S01]  /*3510*/  CS2R R82, SRZ ;  /* 0x0000000000527805 */ /* 0x000fe2000001ff00 */
[----:B------:R-:W-:Y:S01]  /*3520*/  IADD3 R26, P2, P3, R13, c[0x0][0x170], R12 ;  /* 0x00005c000d1a7a10 */ /* 0x000fe20007b5e00c */
[----:B------:R-:W-:Y:S01]  /*3530*/  IMAD.HI R5, R2, 0x2, RZ ;  /* 0x0000000202057827 */ /* 0x000fe200078e02ff */
[----:B------:R-:W-:Y:S01]  /*3540*/  SHF.R.U32.HI R13, RZ, 0x6, R248 ;  /* 0x00000006ff0d7819 */ /* 0x000fe200000116f8 */
[----:B------:R-:W-:Y:S01]  /*3550*/  CS2R R88, SRZ ;  /* 0x0000000000587805 */ /* 0x000fe2000001ff00 */
[----:B------:R-:W-:Y:S01]  /*3560*/  SHF.L.U32 R15, R248, 0x8, RZ ;  /* 0x00000008f80f7819 */ /* 0x000fe200000006ff */
[----:B------:R-:W-:Y:S01]  /*3570*/  IMAD R8, R30, 0x2, R11 ;  /* 0x000000021e087824 */ /* 0x000fe200078e020b */
[----:B------:R-:W-:Y:S01]  /*3580*/  IADD3.X R29, R6, c[0x0][0x16c], R5, P0, P1 ;  /* 0x00005b00061d7a10 */ /* 0x000fe200007e2405 */
[----:B------:R-:W-:Y:S01]  /*3590*/  IMAD.HI R14, R14, 0x2, RZ ;  /* 0x000000020e0e7827 */ /* 0x000fe200078e02ff */
[----:B------:R-:W-:Y:S01]  /*35a0*/  LEA R18, P1, R7, R27, 0x1 ;  /* 0x0000001b07127211 */ /* 0x000fe200078208ff */
[----:B------:R-:W-:Y:S01]  /*35b0*/  CS2R R90, SRZ ;  /* 0x00000000005a7805 */ /* 0x000fe2000001ff00 */
[----:B------:R-:W-:Y:S01]  /*35c0*/  SGXT.U32 R2, R13, 0x2 ;  /* 0x000000020d02781a */ /* 0x000fe20000000000 */
[C---:B------:R-:W-:Y:S01]  /*35d0*/  IMAD R12, R30.reuse, 0x2, R8 ;  /* 0x000000021e0c7824 */ /* 0x040fe200078e0208 */
[----:B------:R-:W-:Y:S01]  /*35e0*/  LOP3.LUT R15, R15, 0x1000, RZ, 0xc0, !PT ;  /* 0x000010000f0f7812 */ /* 0x000fe200078ec0ff */
[----:B------:R-:W-:Y:S01]  /*35f0*/  IMAD.HI R13, R3, 0x2, RZ ;  /* 0x00000002030d7827 */ /* 0x000fe200078e02ff */
[----:B------:R-:W-:Y:S01]  /*3600*/  LEA.HI.X.SX32 R19, R7, R29, 0x1, P1 ;  /* 0x0000001d07137211 */ /* 0x000fe200008f0eff */
[----:B------:R-:W-:Y:S01]  /*3610*/  CS2R R96, SRZ ;  /* 0x0000000000607805 */ /* 0x000fe2000001ff00 */
[----:B------:R-:W-:Y:S01]  /*3620*/  LEA R3, R30, R12, 0x1 ;  /* 0x0000000c1e037211 */ /* 0x000fe200078e08ff */
[----:B------:R-:W-:Y:S01]  /*3630*/  CS2R R98, SRZ ;  /* 0x0000000000627805 */ /* 0x000fe2000001ff00 */
[----:B------:R-:W-:Y:S01]  /*3640*/  IADD3 R243, R15, R16, RZ ;  /* 0x000000100ff37210 */ /* 0x000fe20007ffe0ff */
[----:B------:R-:W-:Y:S01]  /*3650*/  IMAD R15, R2, c[0x0][0x1b8], RZ ;  /* 0x00006e00020f7a24 */ /* 0x000fe200078e02ff */
[----:B------:R-:W-:Y:S01]  /*3660*/  IADD3.X R28, R14, c[0x0][0x174], R13, P2, P3 ;  /* 0x00005d000e1c7a10 */ /* 0x000fe200017e640d */
[----:B------:R0:W-:Y:S01]  /*3670*/  STL.64 [R1+0x248], R18 ;  /* 0x0002481201007387 */ /* 0x0001e20000100a00 */
[C---:B------:R-:W-:Y:S01]  /*3680*/  LEA R20, P2, R9.reuse, R27, 0x1 ;  /* 0x0000001b09147211 */ /* 0x040fe200078408ff */
[C---:B------:R-:W-:Y:S01]  /*3690*/  IMAD R2, R30.reuse, 0x2, R3 ;  /* 0x000000021e027824 */ /* 0x040fe200078e0203 */
[----:B------:R-:W-:Y:S01]  /*36a0*/  MOV R32, c[0x0][0x1b8] ;  /* 0x00006e0000207a02 */ /* 0x000fe20000000f00 */
[----:B------:R-:W-:Y:S01]  /*36b0*/  CS2R R104, SRZ ;  /* 0x0000000000687805 */ /* 0x000fe2000001ff00 */
[----:B------:R-:W-:Y:S01]  /*36c0*/  LEA.HI.X.SX32 R21, R9, R29, 0x1, P2 ;  /* 0x0000001d09157211 */ /* 0x000fe200010f0eff */
[----:B------:R-:W-:Y:S01]  /*36d0*/  IMAD R5, R30, 0x2, R2 ;  /* 0x000000021e057824 */ /* 0x000fe200078e0202 */
[----:B------:R-:W-:Y:S01]  /*36e0*/  LEA R13, R32, R15, 0x2 ;  /* 0x0000000f200d7211 */ /* 0x000fe200078e10ff */
[----:B------:R-:W-:Y:S01]  /*36f0*/  CS2R R106, SRZ ;  /* 0x00000000006a7805 */ /* 0x000fe2000001ff00 */
[C---:B------:R-:W-:Y:S01]  /*3700*/  LEA R34, P0, R15.reuse, R26, 0x1 ;  /* 0x0000001a0f227211 */ /* 0x040fe200078008ff */
[----:B------:R-:W-:Y:S01]  /*3710*/  IMAD R6, R30, 0x2, R5 ;  /* 0x000000021e067824 */ /* 0x000fe200078e0205 */
[----:B------:R1:W-:Y:S01]  /*3720*/  STL.64 [R1+0x240], R20 ;  /* 0x0002401401007387 */ /* 0x0003e20000100a00 */
[----:B0-----:R-:W-:Y:S01]  /*3730*/  LEA R18, P1, R10, R27, 0x1 ;  /* 0x0000001b0a127211 */ /* 0x001fe200078208ff */
[----:B------:R-:W-:Y:S01]  /*3740*/  CS2R R112, SRZ ;  /* 0x0000000000707805 */ /* 0x000fe2000001ff00 */
[----:B------:R-:W-:Y:S01]  /*3750*/  IMAD R7, R30, 0x2, R6 ;  /* 0x000000021e077824 */ /* 0x000fe200078e0206 */
[----:B------:R-:W-:Y:S01]  /*3760*/  LEA R14, R32, R13, 0x2 ;  /* 0x0000000d200e7211 */ /* 0x000fe200078e10ff */
[----:B------:R-:W-:Y:S01]  /*3770*/  CS2R R114, SRZ ;  /* 0x0000000000727805 */ /* 0x000fe2000001ff00 */
[----:B------:R-:W-:Y:S01]  /*3780*/  LEA.HI.X.SX32 R19, R10, R29, 0x1, P1 ;  /* 0x0000001d0a137211 */ /* 0x000fe200008f0eff */
[----:B------:R-:W-:Y:S01]  /*3790*/  IMAD R9, R30, 0x2, R7 ;  /* 0x000000021e097824 */ /* 0x000fe200078e0207 */
[----:B------:R-:W-:Y:S01]  /*37a0*/  LEA R16, R32, R14, 0x2 ;  /* 0x0000000e20107211 */ /* 0x000fe200078e10ff */
[----:B------:R-:W-:Y:S01]  /*37b0*/  CS2R R120, SRZ ;  /* 0x0000000000787805 */ /* 0x000fe2000001ff00 */
[----:B------:R-:W-:Y:S01]  /*37c0*/  LEA.HI.X.SX32 R35, R15, R28, 0x1, P0 ;  /* 0x0000001c0f237211 */ /* 0x000fe200000f0eff */
[----:B------:R0:W-:Y:S01]  /*37d0*/  STL.64 [R1+0x238], R18 ;  /* 0x0002381201007387 */ /* 0x0001e20000100a00 */
[----:B-1----:R-:W-:Y:S01]  /*37e0*/  LEA R20, P2, R8, R27, 0x1 ;  /* 0x0000001b08147211 */ /* 0x002fe200078408ff */
[----:B------:R-:W-:Y:S01]  /*37f0*/  IMAD R10, R30, 0x2, R9 ;  /* 0x000000021e0a7824 */ /* 0x000fe200078e0209 */
[----:B------:R-:W-:Y:S01]  /*3800*/  LEA R17, R32, R16, 0x2 ;  /* 0x0000001020117211 */ /* 0x000fe200078e10ff */
[----:B------:R-:W-:Y:S01]  /*3810*/  CS2R R122, SRZ ;  /* 0x00000000007a7805 */ /* 0x000fe2000001ff00 */
[----:B------:R-:W-:Y:S01]  /*3820*/  LEA.HI.X.SX32 R21, R8, R29, 0x1, P2 ;  /* 0x0000001d08157211 */ /* 0x000fe200010f0eff */
[----:B------:R-:W-:Y:S01]  /*3830*/  CS2R R200, SRZ ;  /* 0x0000000000c87805 */ /* 0x000fe2000001ff00 */
[C---:B------:R-:W-:Y:S01]  /*3840*/  LEA R22, P2, R3.reuse, R27, 0x1 ;  /* 0x0000001b03167211 */ /* 0x040fe200078408ff */
[----:B------:R-:W-:Y:S01]  /*3850*/  CS2R R202, SRZ ;  /* 0x0000000000ca7805 */ /* 0x000fe2000001ff00 */
[----:B------:R-:W-:Y:S01]  /*3860*/  LOP3.LUT R242, R242, 0x30, R31, 0x78, !PT ;  /* 0x00000030f2f27812 */ /* 0x000fe200078e781f */
[----:B------:R-:W-:Y:S01]  /*3870*/  CS2R R204, SRZ ;  /* 0x0000000000cc7805 */ /* 0x000fe2000001ff00 */
[----:B------:R-:W-:Y:S01]  /*3880*/  LEA.HI.X.SX32 R23, R3, R29, 0x1, P2 ;  /* 0x0000001d03177211 */ /* 0x000fe200010f0eff */
[----:B------:R-:W-:Y:S01]  /*3890*/  CS2R R206, SRZ ;  /* 0x0000000000ce7805 */ /* 0x000fe2000001ff00 */
[-C--:B0-----:R-:W-:Y:S01]  /*38a0*/  LEA R18, P1, R11, R27.reuse, 0x1 ;  /* 0x0000001b0b127211 */ /* 0x081fe200078208ff */
[----:B------:R-:W-:Y:S01]  /*38b0*/  CS2R R208, SRZ ;  /* 0x0000000000d07805 */ /* 0x000fe2000001ff00 */
[----:B------:R-:W-:Y:S01]  /*38c0*/  LEA R24, P2, R5, R27, 0x1 ;  /* 0x0000001b05187211 */ /* 0x000fe200078408ff */
[----:B------:R-:W-:Y:S01]  /*38d0*/  CS2R R210, SRZ ;  /* 0x0000000000d27805 */ /* 0x000fe2000001ff00 */
[-C--:B------:R-:W-:Y:S01]  /*38e0*/  LEA.HI.X.SX32 R19, R11, R29.reuse, 0x1, P1 ;  /* 0x0000001d0b137211 */ /* 0x080fe200008f0eff */
[C---:B------:R-:W-:Y:S01]  /*38f0*/  IMAD R11, R30.reuse, 0x2, R10 ;  /* 0x000000021e0b7824 */ /* 0x040fe200078e020a */
[----:B------:R-:W-:Y:S01]  /*3900*/  LEA.HI.X.SX32 R25, R5, R29, 0x1, P2 ;  /* 0x0000001d05197211 */ /* 0x000fe200010f0eff */
[----:B------:R-:W-:Y:S01]  /*3910*/  CS2R R212, SRZ ;  /* 0x0000000000d47805 */ /* 0x000fe2000001ff00 */
[----:B------:R-:W-:Y:S01]  /*3920*/  LEA R36, P2, R7, R27, 0x1 ;  /* 0x0000001b07247211 */ /* 0x000fe200078408ff */
[----:B------:R0:W-:Y:S01]  /*3930*/  STL.64 [R1+0x230], R18 ;  /* 0x0002301201007387 */ /* 0x0001e20000100a00 */
[----:B------:R-:W-:Y:S01]  /*3940*/  IMAD R8, R30, 0x2, R11 ;  /* 0x000000021e087824 */ /* 0x000fe200078e020b */
[----:B------:R-:W-:Y:S01]  /*3950*/  LOP3.LUT R241, R241, 0x30, R31, 0x78, !PT ;  /* 0x00000030f1f17812 */ /* 0x000fe200078e781f */
[----:B------:R-:W-:Y:S01]  /*3960*/  CS2R R214, SRZ ;  /* 0x0000000000d67805 */ /* 0x000fe2000001ff00 */
[----:B------:R1:W-:Y:S01]  /*3970*/  STL.64 [R1+0x228], R20 ;  /* 0x0002281401007387 */ /* 0x0003e20000100a00 */
[----:B------:R-:W-:Y:S01]  /*3980*/  LEA.HI.X.SX32 R37, R7, R29, 0x1, P2 ;  /* 0x0000001d07257211 */ /* 0x000fe200010f0eff */
[----:B------:R-:W-:Y:S01]  /*3990*/  CS2R R216, SRZ ;  /* 0x0000000000d87805 */ /* 0x000fe2000001ff00 */
[----:B------:R-:W-:Y:S01]  /*39a0*/  IADD3 R4, R0, 0x8, RZ ;  /* 0x0000000800047810 */ /* 0x000fe20007ffe0ff */
[----:B------:R-:W-:Y:S01]  /*39b0*/  CS2R R218, SRZ ;  /* 0x0000000000da7805 */ /* 0x000fe2000001ff00 */
[----:B------:R-:W-:Y:S01]  /*39c0*/  LOP3.LUT R4, R244, 0x60, RZ, 0x3c, !PT ;  /* 0x00000060f4047812 */ /* 0x000fe200078e3cff */
[----:B------:R-:W-:Y:S01]  /*39d0*/  CS2R R220, SRZ ;  /* 0x0000000000dc7805 */ /* 0x000fe2000001ff00 */
[----:B------:R-:W-:Y:S01]  /*39e0*/  CS2R R222, SRZ ;  /* 0x0000000000de7805 */ /* 0x000fe2000001ff00 */
[----:B0-----:R-:W-:Y:S01]  /*39f0*/  LEA R18, R32, R17, 0x2 ;  /* 0x0000001120127211 */ /* 0x001fe200078e10ff */
[----:B------:R-:W-:Y:S01]  /*3a00*/  CS2R R224, SRZ ;  /* 0x0000000000e07805 */ /* 0x000fe2000001ff00 */
[----:B------:R-:W-:Y:S01]  /*3a10*/  CS2R R226, SRZ ;  /* 0x0000000000e27805 */ /* 0x000fe2000001ff00 */
[----:B------:R-:W-:Y:S01]  /*3a20*/  CS2R R128, SRZ ;  /* 0x0000000000807805 */ /* 0x000fe2000001ff00 */
[----:B-1----:R-:W-:Y:S01]  /*3a30*/  LEA R20, P1, R12, R27, 0x1 ;  /* 0x0000001b0c147211 */ /* 0x002fe200078208ff */
[----:B------:R-:W-:Y:S01]  /*3a40*/  CS2R R130, SRZ ;  /* 0x0000000000827805 */ /* 0x000fe2000001ff00 */
[----:B------:R-:W-:Y:S01]  /*3a50*/  LEA R19, R32, R18, 0x2 ;  /* 0x0000001220137211 */ /* 0x000fe200078e10ff */
[----:B------:R-:W-:Y:S01]  /*3a60*/  CS2R R72, SRZ ;  /* 0x0000000000487805 */ /* 0x000fe2000001ff00 */
[----:B------:R-:W-:Y:S01]  /*3a70*/  LEA.HI.X.SX32 R21, R12, R29, 0x1, P1 ;  /* 0x0000001d0c157211 */ /* 0x000fe200008f0eff */
[C---:B------:R-:W-:Y:S01]  /*3a80*/  IMAD R12, R30.reuse, 0x2, R8 ;  /* 0x000000021e0c7824 */ /* 0x040fe200078e0208 */
[----:B------:R-:W-:Y:S01]  /*3a90*/  CS2R R74, SRZ ;  /* 0x00000000004a7805 */ /* 0x000fe2000001ff00 */
[----:B------:R-:W-:Y:S01]  /*3aa0*/  CS2R R76, SRZ ;  /* 0x00000000004c7805 */ /* 0x000fe2000001ff00 */
[----:B------:R-:W-:Y:S01]  /*3ab0*/  CS2R R78, SRZ ;  /* 0x00000000004e7805 */ /* 0x000fe2000001ff00 */
[----:B------:R0:W-:Y:S01]  /*3ac0*/  STL.64 [R1+0x220], R20 ;  /* 0x0002201401007387 */ /* 0x0001e20000100a00 */
[----:B------:R-:W-:Y:S01]  /*3ad0*/  IMAD R3, R30, 0x2, R12 ;  /* 0x000000021e037824 */ /* 0x000fe200078e020c */
[----:B------:R-:W-:Y:S01]  /*3ae0*/  CS2R R84, SRZ ;  /* 0x0000000000547805 */ /* 0x000fe2000001ff00 */
[----:B------:R-:W-:Y:S01]  /*3af0*/  CS2R R86, SRZ ;  /* 0x0000000000567805 */ /* 0x000fe2000001ff00 */
[----:B------:R1:W-:Y:S01]  /*3b00*/  STL.64 [R1+0x218], R22 ;  /* 0x0002181601007387 */ /* 0x0003e20000100a00 */
[----:B------:R-:W-:Y:S01]  /*3b10*/  CS2R R92, SRZ ;  /* 0x00000000005c7805 */ /* 0x000fe2000001ff00 */
[----:B------:R-:W-:Y:S01]  /*3b20*/  CS2R R94, SRZ ;  /* 0x00000000005e7805 */ /* 0x000fe2000001ff00 */
[----:B------:R-:W-:Y:S01]  /*3b30*/  CS2R R100, SRZ ;  /* 0x0000000000647805 */ /* 0x000fe2000001ff00 */
[----:B------:R-:W-:Y:S01]  /*3b40*/  CS2R R102, SRZ ;  /* 0x0000000000667805 */ /* 0x000fe2000001ff00 */
[----:B------:R-:W-:Y:S01]  /*3b50*/  CS2R R108, SRZ ;  /* 0x00000000006c7805 */ /* 0x000fe2000001ff00 */
        /* <DEDUP_REMOVED lines=28> */
[----:B------:R-:W-:Y:S01]  /*3d20*/  UMOV UR4, URZ ;  /* 0x0000003f00047c82 */ /* 0x000fe20008000000 */
[----:B------:R-:W-:Y:S01]  /*3d30*/  LOP3.LUT R4, R241, 0x40, RZ, 0x3c, !PT ;  /* 0x00000040f1047812 */ /* 0x000fe200078e3cff */
[----:B------:R-:W-:Y:S01]  /*3d40*/  UMOV UR5, URZ ;  /* 0x0000003f00057c82 */ /* 0x000fe20008000000 */
[----:B-1----:R-:W-:-:S02]  /*3d50*/  LEA R24, P1, R6, R27, 0x1 ;  /* 0x0000001b06187211 */ /* 0x002fc400078208ff */
[----:B------:R-:W-:Y:S02]  /*3d60*/  LEA R23, R32, R22, 0x2 ;  /* 0x0000001620177211 */ /* 0x000fe400078e10ff */
[----:B------:R-:W-:Y:S01]  /*3d70*/  LEA.HI.X.SX32 R25, R6, R29, 0x1, P1 ;  /* 0x0000001d06197211 */ /* 0x000fe200008f0eff */
[----:B------:R-:W-:Y:S01]  /*3d80*/  IMAD R6, R30, 0x2, R5 ;  /* 0x000000021e067824 */ /* 0x000fe200078e0205 */
[----:B------:R-:W-:-:S03]  /*3d90*/  LEA R38, P1, R9, R27, 0x1 ;  /* 0x0000001b09267211 */ /* 0x000fc600078208ff */
[----:B------:R0:W-:Y:S01]  /*3da0*/  STL.64 [R1+0x200], R24 ;  /* 0x0002001801007387 */ /* 0x0001e20000100a00 */
[C---:B------:R-:W-:Y:S02]  /*3db0*/  LEA R7, R30.reuse, R6, 0x1 ;  /* 0x000000061e077211 */ /* 0x040fe400078e08ff */
[----:B------:R-:W-:Y:S01]  /*3dc0*/  LEA.HI.X.SX32 R39, R9, R29, 0x1, P1 ;  /* 0x0000001d09277211 */ /* 0x000fe200008f0eff */
[----:B------:R1:W-:Y:S01]  /*3dd0*/  STL.64 [R1+0x1f8], R36 ;  /* 0x0001f82401007387 */ /* 0x0003e20000100a00 */
[----:B------:R-:W-:Y:S02]  /*3de0*/  LEA R9, R30, R7, 0x1 ;  /* 0x000000071e097211 */ /* 0x000fe400078e08ff */
[C---:B------:R-:W-:Y:S01]  /*3df0*/  LEA R40, P1, R11.reuse, R27, 0x1 ;  /* 0x0000001b0b287211 */ /* 0x040fe200078208ff */
[----:B------:R2:W-:Y:S03]  /*3e00*/  STL.64 [R1+0x1f0], R38 ;  /* 0x0001f02601007387 */ /* 0x0005e60000100a00 */
[----:B------:R-:W-:-:S02]  /*3e10*/  LEA.HI.X.SX32 R41, R11, R29, 0x1, P1 ;  /* 0x0000001d0b297211 */ /* 0x000fc400008f0eff */
[----:B0-----:R-:W-:Y:S02]  /*3e20*/  LEA R24, R32, R23, 0x2 ;  /* 0x0000001720187211 */ /* 0x001fe400078e10ff */
[----:B-1----:R-:W-:-:S03]  /*3e30*/  LEA R36, P2, R10, R27, 0x1 ;  /* 0x0000001b0a247211 */ /* 0x002fc600078408ff */
[----:B------:R-:W-:Y:S01]  /*3e40*/  IMAD R25, R32, 0x4, R24 ;  /* 0x0000000420197824 */ /* 0x000fe200078e0218 */
[----:B------:R-:W-:Y:S01]  /*3e50*/  LEA.HI.X.SX32 R37, R10, R29, 0x1, P2 ;  /* 0x0000001d0a257211 */ /* 0x000fe200010f0eff */
[----:B------:R-:W-:Y:S01]  /*3e60*/  IMAD R10, R30, 0x2, R9 ;  /* 0x000000021e0a7824 */ /* 0x000fe200078e0209 */
[----:B--2---:R-:W-:-:S03]  /*3e70*/  LEA R38, P2, R8, R27, 0x1 ;  /* 0x0000001b08267211 */ /* 0x004fc600078408ff */
[----:B------:R0:W-:Y:S01]  /*3e80*/  STL.64 [R1+0x1e8], R36 ;  /* 0x0001e82401007387 */ /* 0x0001e20000100a00 */
[----:B------:R-:W-:Y:S02]  /*3e90*/  LEA.HI.X.SX32 R39, R8, R29, 0x1, P2 ;  /* 0x0000001d08277211 */ /* 0x000fe400010f0eff */
[C---:B------:R-:W-:Y:S01]  /*3ea0*/  LEA R8, R30.reuse, R10, 0x1 ;  /* 0x0000000a1e087211 */ /* 0x040fe200078e08ff */
[----:B------:R1:W-:Y:S04]  /*3eb0*/  STL.64 [R1+0x1e0], R40 ;  /* 0x0001e02801007387 */ /* 0x0003e80000100a00 */
[----:B------:R2:W-:Y:S01]  /*3ec0*/  STL.64 [R1+0x1d8], R38 ;  /* 0x0001d82601007387 */ /* 0x0005e20000100a00 */
[----:B------:R-:W-:Y:S01]  /*3ed0*/  IMAD R11, R30, 0x2, R8 ;  /* 0x000000021e0b7824 */ /* 0x000fe200078e0208 */
[----:B0-----:R-:W-:-:S02]  /*3ee0*/  LEA R36, P3, R12, R27, 0x1 ;  /* 0x0000001b0c247211 */ /* 0x001fc400078608ff */
[C---:B-1----:R-:W-:Y:S02]  /*3ef0*/  LEA R40, P1, R3.reuse, R27, 0x1 ;  /* 0x0000001b03287211 */ /* 0x042fe400078208ff */
[----:B------:R-:W-:Y:S02]  /*3f00*/  LEA.HI.X.SX32 R37, R12, R29, 0x1, P3 ;  /* 0x0000001d0c257211 */ /* 0x000fe400018f0eff */
[C---:B--2---:R-:W-:Y:S02]  /*3f10*/  LEA R38, P2, R2.reuse, R27, 0x1 ;  /* 0x0000001b02267211 */ /* 0x044fe400078408ff */
[-C--:B------:R-:W-:Y:S01]  /*3f20*/  LEA.HI.X.SX32 R41, R3, R29.reuse, 0x1, P1 ;  /* 0x0000001d03297211 */ /* 0x080fe200008f0eff */
[----:B------:R0:W-:Y:S01]  /*3f30*/  STL.64 [R1+0x1d0], R36 ;  /* 0x0001d02401007387 */ /* 0x0001e20000100a00 */
[----:B------:R-:W-:Y:S02]  /*3f40*/  LEA.HI.X.SX32 R39, R2, R29, 0x1, P2 ;  /* 0x0000001d02277211 */ /* 0x000fe400010f0eff */
[C---:B------:R-:W-:Y:S01]  /*3f50*/  LEA R2, R30.reuse, R11, 0x1 ;  /* 0x0000000b1e027211 */ /* 0x040fe200078e08ff */
[----:B------:R1:W-:Y:S04]  /*3f60*/  STL.64 [R1+0x1c8], R40 ;  /* 0x0001c82801007387 */ /* 0x0003e80000100a00 */
[----:B------:R-:W-:Y:S01]  /*3f70*/  IMAD R3, R30, 0x2, R2 ;  /* 0x000000021e037824 */ /* 0x000fe200078e0202 */
[----:B------:R2:W-:Y:S01]  /*3f80*/  STL.64 [R1+0x1c0], R38 ;  /* 0x0001c02601007387 */ /* 0x0005e20000100a00 */
[----:B0-----:R-:W-:-:S02]  /*3f90*/  LEA R36, P3, R5, R27, 0x1 ;  /* 0x0000001b05247211 */ /* 0x001fc400078608ff */
[C---:B-1----:R-:W-:Y:S02]  /*3fa0*/  LEA R40, P1, R6.reuse, R27, 0x1 ;  /* 0x0000001b06287211 */ /* 0x042fe400078208ff */
[-C--:B------:R-:W-:Y:S02]  /*3fb0*/  LEA.HI.X.SX32 R37, R5, R29.reuse, 0x1, P3 ;  /* 0x0000001d05257211 */ /* 0x080fe400018f0eff */
[----:B------:R-:W-:Y:S02]  /*3fc0*/  LEA.HI.X.SX32 R41, R6, R29, 0x1, P1 ;  /* 0x0000001d06297211 */ /* 0x000fe400008f0eff */
[C---:B--2---:R-:W-:Y:S01]  /*3fd0*/  LEA R38, P2, R7.reuse, R27, 0x1 ;  /* 0x0000001b07267211 */ /* 0x044fe200078408ff */
[----:B------:R0:W-:Y:S01]  /*3fe0*/  STL.64 [R1+0x1b8], R36 ;  /* 0x0001b82401007387 */ /* 0x0001e20000100a00 */
[C---:B------:R-:W-:Y:S02]  /*3ff0*/  LEA R5, R30.reuse, R3, 0x1 ;  /* 0x000000031e057211 */ /* 0x040fe400078e08ff */
[----:B------:R-:W-:Y:S01]  /*4000*/  LEA.HI.X.SX32 R39, R7, R29, 0x1, P2 ;  /* 0x0000001d07277211 */ /* 0x000fe200010f0eff */
[----:B------:R1:W-:Y:S02]  /*4010*/  STL.64 [R1+0x1b0], R40 ;  /* 0x0001b02801007387 */ /* 0x0003e40000100a00 */
[----:B------:R-:W-:-:S02]  /*4020*/  IMAD R6, R30, 0x2, R5 ;  /* 0x000000021e067824 */ /* 0x000fc400078e0205 */
[----:B------:R2:W-:Y:S03]  /*4030*/  STL.64 [R1+0x1a8], R38 ;  /* 0x0001a82601007387 */ /* 0x0005e60000100a00 */
[----:B------:R-:W-:Y:S02]  /*4040*/  LEA R7, R30, R6, 0x1 ;  /* 0x000000061e077211 */ /* 0x000fe400078e08ff */
[CC--:B0-----:R-:W-:Y:S02]  /*4050*/  LEA R36, P3, R9.reuse, R27.reuse, 0x1 ;  /* 0x0000001b09247211 */ /* 0x0c1fe400078608ff */
[C---:B-1----:R-:W-:Y:S02]  /*4060*/  LEA R40, P1, R10.reuse, R27, 0x1 ;  /* 0x0000001b0a287211 */ /* 0x042fe400078208ff */
[-C--:B------:R-:W-:Y:S02]  /*4070*/  LEA.HI.X.SX32 R37, R9, R29.reuse, 0x1, P3 ;  /* 0x0000001d09257211 */ /* 0x080fe400018f0eff */
[----:B------:R-:W-:-:S02]  /*4080*/  LEA.HI.X.SX32 R41, R10, R29, 0x1, P1 ;  /* 0x0000001d0a297211 */ /* 0x000fc400008f0eff */
[C---:B--2---:R-:W-:Y:S01]  /*4090*/  LEA R38, P2, R8.reuse, R27, 0x1 ;  /* 0x0000001b08267211 */ /* 0x044fe200078408ff */
[----:B------:R0:W-:Y:S03]  /*40a0*/  STL.64 [R1+0x1a0], R36 ;  /* 0x0001a02401007387 */ /* 0x0001e60000100a00 */
[----:B------:R-:W-:Y:S01]  /*40b0*/  LEA.HI.X.SX32 R39, R8, R29, 0x1, P2 ;  /* 0x0000001d08277211 */ /* 0x000fe200010f0eff */
[----:B------:R1:W-:Y:S01]  /*40c0*/  STL.64 [R1+0x198], R40 ;  /* 0x0001982801007387 */ /* 0x0003e20000100a00 */
[----:B------:R-:W-:-:S03]  /*40d0*/  IMAD R8, R30, 0x2, R7 ;  /* 0x000000021e087824 */ /* 0x000fc600078e0207 */
[----:B------:R2:W-:Y:S01]  /*40e0*/  STL.64 [R1+0x190], R38 ;  /* 0x0001902601007387 */ /* 0x0005e20000100a00 */
[CC--:B0-----:R-:W-:Y:S02]  /*40f0*/  LEA R36, P3, R11.reuse, R27.reuse, 0x1 ;  /* 0x0000001b0b247211 */ /* 0x0c1fe400078608ff */
[C---:B-1----:R-:W-:Y:S02]  /*4100*/  LEA R40, P1, R2.reuse, R27, 0x1 ;  /* 0x0000001b02287211 */ /* 0x042fe400078208ff */
[-C--:B------:R-:W-:Y:S02]  /*4110*/  LEA.HI.X.SX32 R37, R11, R29.reuse, 0x1, P3 ;  /* 0x0000001d0b257211 */ /* 0x080fe400018f0eff */
[----:B------:R-:W-:Y:S02]  /*4120*/  LEA.HI.X.SX32 R41, R2, R29, 0x1, P1 ;  /* 0x0000001d02297211 */ /* 0x000fe400008f0eff */
[----:B--2---:R-:W-:Y:S01]  /*4130*/  LEA R38, P2, R3, R27, 0x1 ;  /* 0x0000001b03267211 */ /* 0x004fe200078408ff */
[----:B------:R0:W-:Y:S01]  /*4140*/  STL.64 [R1+0x188], R36 ;  /* 0x0001882401007387 */ /* 0x0001e20000100a00 */
[----:B------:R-:W-:-:S02]  /*4150*/  LEA R2, R30, R8, 0x1 ;  /* 0x000000081e027211 */ /* 0x000fc400078e08ff */
[----:B------:R-:W-:Y:S01]  /*4160*/  LEA.HI.X.SX32 R39, R3, R29, 0x1, P2 ;  /* 0x0000001d03277211 */ /* 0x000fe200010f0eff */
[----:B------:R1:W-:Y:S01]  /*4170*/  STL.64 [R1+0x180], R40 ;  /* 0x0001802801007387 */ /* 0x0003e20000100a00 */
[----:B------:R-:W-:-:S03]  /*4180*/  LEA R10, P4, R2, R27, 0x1 ;  /* 0x0000001b020a7211 */ /* 0x000fc600078808ff */
[----:B------:R2:W-:Y:S01]  /*4190*/  STL.64 [R1+0x178], R38 ;  /* 0x0001782601007387 */ /* 0x0005e20000100a00 */
[----:B------:R-:W-:Y:S01]  /*41a0*/  LEA.HI.X.SX32 R11, R2, R29, 0x1, P4 ;  /* 0x0000001d020b7211 */ /* 0x000fe200020f0eff */
[----:B------:R-:W-:Y:S01]  /*41b0*/  IMAD R2, R32, 0x4, R25 ;  /* 0x0000000420027824 */ /* 0x000fe200078e0219 */
[----:B0-----:R-:W-:-:S04]  /*41c0*/  LEA R36, P3, R5, R27, 0x1 ;  /* 0x0000001b05247211 */ /* 0x001fc800078608ff */
[----:B------:R-:W-:Y:S02]  /*41d0*/  LEA R3, R32, R2, 0x2 ;  /* 0x0000000220037211 */ /* 0x000fe400078e10ff */
[----:B-1----:R-:W-:Y:S02]  /*41e0*/  LEA R40, P1, R6, R27, 0x1 ;  /* 0x0000001b06287211 */ /* 0x002fe400078208ff */
[-C--:B------:R-:W-:Y:S01]  /*41f0*/  LEA.HI.X.SX32 R37, R5, R29.reuse, 0x1, P3 ;  /* 0x0000001d05257211 */ /* 0x080fe200018f0eff */
[----:B------:R-:W-:Y:S01]  /*4200*/  IMAD R5, R32, 0x4, R3 ;  /* 0x0000000420057824 */ /* 0x000fe200078e0203 */
[----:B------:R-:W-:Y:S02]  /*4210*/  LEA.HI.X.SX32 R41, R6, R29, 0x1, P1 ;  /* 0x0000001d06297211 */ /* 0x000fe400008f0eff */
[C---:B--2---:R-:W-:Y:S01]  /*4220*/  LEA R38, P2, R7.reuse, R27, 0x1 ;  /* 0x0000001b07267211 */ /* 0x044fe200078408ff */
[----:B------:R0:W-:Y:S03]  /*4230*/  STL.64 [R1+0x170], R36 ;  /* 0x0001702401007387 */ /* 0x0001e60000100a00 */
[----:B------:R-:W-:Y:S01]  /*4240*/  LEA.HI.X.SX32 R39, R7, R29, 0x1, P2 ;  /* 0x0000001d07277211 */ /* 0x000fe200010f0eff */
[----:B------:R-:W-:Y:S01]  /*4250*/  STL.64 [R1+0x168], R40 ;  /* 0x0001682801007387 */ /* 0x000fe20000100a00 */
[----:B------:R-:W-:-:S03]  /*4260*/  LEA R6, P2, R16, R26, 0x1 ;  /* 0x0000001a10067211 */ /* 0x000fc600078408ff */
[----:B------:R1:W-:Y:S01]  /*4270*/  STL.64 [R1+0x150], R10 ;  /* 0x0001500a01007387 */ /* 0x0003e20000100a00 */
[----:B------:R-:W-:Y:S02]  /*4280*/  LEA.HI.X.SX32 R7, R16, R28, 0x1, P2 ;  /* 0x0000001c10077211 */ /* 0x000fe400010f0eff */
[C---:B0-----:R-:W-:Y:S01]  /*4290*/  LEA R36, P3, R8.reuse, R27, 0x1 ;  /* 0x0000001b08247211 */ /* 0x041fe200078608ff */
[----:B------:R-:W-:Y:S03]  /*42a0*/  STL.64 [R1+0x160], R38 ;  /* 0x0001602601007387 */ /* 0x000fe60000100a00 */
[----:B------:R-:W-:Y:S02]  /*42b0*/  LEA.HI.X.SX32 R37, R8, R29, 0x1, P3 ;  /* 0x0000001d08257211 */ /* 0x000fe400018f0eff */
[CC--:B------:R-:W-:Y:S02]  /*42c0*/  LEA R8, P0, R14.reuse, R26.reuse, 0x1 ;  /* 0x0000001a0e087211 */ /* 0x0c0fe400078008ff */
[----:B-1----:R-:W-:Y:S01]  /*42d0*/  LEA R10, P1, R13, R26, 0x1 ;  /* 0x0000001a0d0a7211 */ /* 0x002fe200078208ff */
[----:B------:R-:W-:Y:S01]  /*42e0*/  STL.64 [R1+0x158], R36 ;  /* 0x0001582401007387 */ /* 0x000fe20000100a00 */
[----:B------:R-:W-:-:S02]  /*42f0*/  LEA.HI.X.SX32 R9, R14, R28, 0x1, P0 ;  /* 0x0000001c0e097211 */ /* 0x000fc400000f0eff */
[----:B------:R-:W-:Y:S01]  /*4300*/  LEA.HI.X.SX32 R11, R13, R28, 0x1, P1 ;  /* 0x0000001c0d0b7211 */ /* 0x000fe200008f0eff */
[----:B------:R-:W-:Y:S01]  /*4310*/  STL.64 [R1+0x148], R34 ;  /* 0x0001482201007387 */ /* 0x000fe20000100a00 */
[----:B------:R-:W-:-:S03]  /*4320*/  LEA R12, P0, R17, R26, 0x1 ;  /* 0x0000001a110c7211 */ /* 0x000fc600078008ff */
[----:B------:R0:W-:Y:S01]  /*4330*/  STL.64 [R1+0x140], R10 ;  /* 0x0001400a01007387 */ /* 0x0001e20000100a00 */
[----:B------:R-:W-:Y:S02]  /*4340*/  LEA.HI.X.SX32 R13, R17, R28, 0x1, P0 ;  /* 0x0000001c110d7211 */ /* 0x000fe400000f0eff */
[C---:B------:R-:W-:Y:S01]  /*4350*/  LEA R14, P0, R20.reuse, R26, 0x1 ;  /* 0x0000001a140e7211 */ /* 0x040fe200078008ff */
[----:B------:R1:W-:Y:S03]  /*4360*/  STL.64 [R1+0x138], R8 ;  /* 0x0001380801007387 */ /* 0x0003e60000100a00 */
[----:B------:R-:W-:Y:S01]  /*4370*/  LEA.HI.X.SX32 R15, R20, R28, 0x1, P0 ;  /* 0x0000001c140f7211 */ /* 0x000fe200000f0eff */
[----:B------:R2:W-:Y:S01]  /*4380*/  STL.64 [R1+0x130], R6 ;  /* 0x0001300601007387 */ /* 0x0005e20000100a00 */
[CC--:B------:R-:W-:Y:S02]  /*4390*/  LEA R16, P0, R23.reuse, R26.reuse, 0x1 ;  /* 0x0000001a17107211 */ /* 0x0c0fe400078008ff */
[----:B0-----:R-:W-:Y:S01]  /*43a0*/  LEA R10, P1, R18, R26, 0x1 ;  /* 0x0000001a120a7211 */ /* 0x001fe200078208ff */
[----:B------:R0:W-:Y:S01]  /*43b0*/  STL.64 [R1+0x128], R12 ;  /* 0x0001280c01007387 */ /* 0x0001e20000100a00 */
[----:B------:R-:W-:-:S02]  /*43c0*/  LEA.HI.X.SX32 R17, R23, R28, 0x1, P0 ;  /* 0x0000001c17117211 */ /* 0x000fc400000f0eff */
[C---:B-1----:R-:W-:Y:S02]  /*43d0*/  LEA R8, P2, R19.reuse, R26, 0x1 ;  /* 0x0000001a13087211 */ /* 0x042fe400078408ff */
[-C--:B------:R-:W-:Y:S02]  /*43e0*/  LEA.HI.X.SX32 R11, R18, R28.reuse, 0x1, P1 ;  /* 0x0000001c120b7211 */ /* 0x080fe400008f0eff */
[----:B--2---:R-:W-:Y:S02]  /*43f0*/  LEA R6, R32, R5, 0x2 ;  /* 0x0000000520067211 */ /* 0x004fe400078e10ff */
[----:B------:R-:W-:Y:S01]  /*4400*/  LEA.HI.X.SX32 R9, R19, R28, 0x1, P2 ;  /* 0x0000001c13097211 */ /* 0x000fe200010f0eff */
[----:B------:R1:W-:Y:S01]  /*4410*/  STL.64 [R1+0x120], R10 ;  /* 0x0001200a01007387 */ /* 0x0003e20000100a00 */
[-C--:B------:R-:W-:Y:S01]  /*4420*/  LEA R18, P0, R2, R26.reuse, 0x1 ;  /* 0x0000001a02127211 */ /* 0x080fe200078008ff */
[----:B------:R-:W-:Y:S01]  /*4430*/  IMAD R7, R32, 0x4, R6 ;  /* 0x0000000420077824 */ /* 0x000fe200078e0206 */
[----:B0-----:R-:W-:Y:S01]  /*4440*/  LEA R12, P1, R21, R26, 0x1 ;  /* 0x0000001a150c7211 */ /* 0x001fe200078208ff */
[----:B------:R0:W-:Y:S01]  /*4450*/  STL.64 [R1+0x118], R8 ;  /* 0x0001180801007387 */ /* 0x0001e20000100a00 */
[----:B------:R-:W-:-:S02]  /*4460*/  LEA.HI.X.SX32 R19, R2, R28, 0x1, P0 ;  /* 0x0000001c02137211 */ /* 0x000fc400000f0eff */
[----:B------:R-:W-:Y:S01]  /*4470*/  LEA.HI.X.SX32 R13, R21, R28, 0x1, P1 ;  /* 0x0000001c150d7211 */ /* 0x000fe200008f0eff */
[----:B------:R2:W-:Y:S01]  /*4480*/  STL.64 [R1+0x110], R14 ;  /* 0x0001100e01007387 */ /* 0x0005e20000100a00 */
[----:B-1----:R-:W-:-:S03]  /*4490*/  LEA R10, P2, R22, R26, 0x1 ;  /* 0x0000001a160a7211 */ /* 0x002fc600078408ff */
[----:B------:R1:W-:Y:S01]  /*44a0*/  STL.64 [R1+0x108], R12 ;  /* 0x0001080c01007387 */ /* 0x0003e20000100a00 */
[----:B0-----:R-:W-:Y:S02]  /*44b0*/  LEA R8, R32, R7, 0x2 ;  /* 0x0000000720087211 */ /* 0x001fe400078e10ff */
[----:B------:R-:W-:Y:S02]  /*44c0*/  LEA.HI.X.SX32 R11, R22, R28, 0x1, P2 ;  /* 0x0000001c160b7211 */ /* 0x000fe400010f0eff */
[----:B--2---:R-:W-:Y:S01]  /*44d0*/  LEA R14, P1, R24, R26, 0x1 ;  /* 0x0000001a180e7211 */ /* 0x004fe200078208ff */
[----:B------:R-:W-:Y:S02]  /*44e0*/  IMAD R9, R32, 0x4, R8 ;  /* 0x0000000420097824 */ /* 0x000fe400078e0208 */
[----:B------:R0:W-:Y:S01]  /*44f0*/  STL.64 [R1+0x100], R10 ;  /* 0x0001000a01007387 */ /* 0x0001e20000100a00 */
[----:B------:R-:W-:Y:S02]  /*4500*/  LEA.HI.X.SX32 R15, R24, R28, 0x1, P1 ;  /* 0x0000001c180f7211 */ /* 0x000fe400008f0eff */
[C---:B-1----:R-:W-:Y:S01]  /*4510*/  LEA R12, P2, R25.reuse, R26, 0x1 ;  /* 0x0000001a190c7211 */ /* 0x042fe200078408ff */
[----:B------:R1:W-:Y:S03]  /*4520*/  STL.64 [R1+0xf8], R16 ;  /* 0x0000f81001007387 */ /* 0x0003e60000100a00 */
[----:B------:R-:W-:Y:S01]  /*4530*/  LEA.HI.X.SX32 R13, R25, R28, 0x1, P2 ;  /* 0x0000001c190d7211 */ /* 0x000fe200010f0eff */
[----:B------:R2:W-:Y:S01]  /*4540*/  STL.64 [R1+0xf0], R14 ;  /* 0x0000f00e01007387 */ /* 0x0005e20000100a00 */
[----:B0-----:R-:W-:-:S03]  /*4550*/  LEA R10, R32, R9, 0x2 ;  /* 0x00000009200a7211 */ /* 0x001fc600078e10ff */
[----:B------:R0:W-:Y:S01]  /*4560*/  STL.64 [R1+0xe8], R12 ;  /* 0x0000e80c01007387 */ /* 0x0001e20000100a00 */
[-C--:B-1----:R-:W-:Y:S01]  /*4570*/  LEA R16, P1, R3, R26.reuse, 0x1 ;  /* 0x0000001a03107211 */ /* 0x082fe200078208ff */
[C---:B------:R-:W-:Y:S02]  /*4580*/  IMAD R11, R32.reuse, 0x4, R10 ;  /* 0x00000004200b7824 */ /* 0x040fe400078e020a */
[----:B------:R1:W-:Y:S01]  /*4590*/  STL.64 [R1+0xe0], R18 ;  /* 0x0000e01201007387 */ /* 0x0003e20000100a00 */
[----:B--2---:R-:W-:Y:S02]  /*45a0*/  LEA R14, P2, R5, R26, 0x1 ;  /* 0x0000001a050e7211 */ /* 0x004fe400078408ff */
[-C--:B------:R-:W-:Y:S02]  /*45b0*/  LEA.HI.X.SX32 R17, R3, R28.reuse, 0x1, P1 ;  /* 0x0000001c03117211 */ /* 0x080fe400008f0eff */
[----:B------:R-:W-:Y:S02]  /*45c0*/  LEA.HI.X.SX32 R15, R5, R28, 0x1, P2 ;  /* 0x0000001c050f7211 */ /* 0x000fe400010f0eff */
[----:B0-----:R-:W-:Y:S01]  /*45d0*/  LEA R12, R32, R11, 0x2 ;  /* 0x0000000b200c7211 */ /* 0x001fe200078e10ff */
[----:B------:R0:W-:Y:S01]  /*45e0*/  STL.64 [R1+0xd8], R16 ;  /* 0x0000d81001007387 */ /* 0x0001e20000100a00 */
[----:B-1----:R-:W-:-:S03]  /*45f0*/  LEA R18, P0, R6, R26, 0x1 ;  /* 0x0000001a06127211 */ /* 0x002fc600078008ff */
[----:B------:R-:W-:Y:S01]  /*4600*/  IMAD R2, R32, 0x4, R12 ;  /* 0x0000000420027824 */ /* 0x000fe200078e020c */
[----:B------:R1:W-:Y:S01]  /*4610*/  STL.64 [R1+0xd0], R14 ;  /* 0x0000d00e01007387 */ /* 0x0003e20000100a00 */
[----:B------:R-:W-:-:S03]  /*4620*/  LEA.HI.X.SX32 R19, R6, R28, 0x1, P0 ;  /* 0x0000001c06137211 */ /* 0x000fc600000f0eff */
[C---:B------:R-:W-:Y:S02]  /*4630*/  LEA R3, R32.reuse, R2, 0x2 ;  /* 0x0000000220037211 */ /* 0x040fe400078e10ff */
[C---:B0-----:R-:W-:Y:S01]  /*4640*/  LEA R16, P1, R7.reuse, R26, 0x1 ;  /* 0x0000001a07107211 */ /* 0x041fe200078208ff */
[----:B------:R0:W-:Y:S02]  /*4650*/  STL.64 [R1+0xc8], R18 ;  /* 0x0000c81201007387 */ /* 0x0001e40000100a00 */
[----:B------:R-:W-:Y:S01]  /*4660*/  IMAD R5, R32, 0x4, R3 ;  /* 0x0000000420057824 */ /* 0x000fe200078e0203 */
[----:B------:R-:W-:Y:S02]  /*4670*/  LEA.HI.X.SX32 R17, R7, R28, 0x1, P1 ;  /* 0x0000001c07117211 */ /* 0x000fe400008f0eff */
[----:B-1----:R-:W-:Y:S02]  /*4680*/  LEA R14, P2, R8, R26, 0x1 ;  /* 0x0000001a080e7211 */ /* 0x002fe400078408ff */
[----:B------:R-:W-:Y:S01]  /*4690*/  LEA R6, R32, R5, 0x2 ;  /* 0x0000000520067211 */ /* 0x000fe200078e10ff */
[----:B------:R1:W-:Y:S01]  /*46a0*/  STL.64 [R1+0xc0], R16 ;  /* 0x0000c01001007387 */ /* 0x0003e20000100a00 */
[----:B------:R-:W-:-:S02]  /*46b0*/  LEA.HI.X.SX32 R15, R8, R28, 0x1, P2 ;  /* 0x0000001c080f7211 */ /* 0x000fc400010f0eff */
[C---:B0-----:R-:W-:Y:S01]  /*46c0*/  LEA R18, P0, R9.reuse, R26, 0x1 ;  /* 0x0000001a09127211 */ /* 0x041fe200078008ff */
[C---:B------:R-:W-:Y:S02]  /*46d0*/  IMAD R7, R32.reuse, 0x4, R6 ;  /* 0x0000000420077824 */ /* 0x040fe400078e0206 */
[----:B------:R0:W-:Y:S01]  /*46e0*/  STL.64 [R1+0xb8], R14 ;  /* 0x0000b80e01007387 */ /* 0x0001e20000100a00 */
[----:B------:R-:W-:Y:S02]  /*46f0*/  LEA.HI.X.SX32 R19, R9, R28, 0x1, P0 ;  /* 0x0000001c09137211 */ /* 0x000fe400000f0eff */
[----:B------:R-:W-:Y:S02]  /*4700*/  LEA R8, R32, R7, 0x2 ;  /* 0x0000000720087211 */ /* 0x000fe400078e10ff */
[C---:B-1----:R-:W-:Y:S01]  /*4710*/  LEA R16, P1, R10.reuse, R26, 0x1 ;  /* 0x0000001a0a107211 */ /* 0x042fe200078208ff */
[----:B------:R1:W-:Y:S03]  /*4720*/  STL.64 [R1+0xb0], R18 ;  /* 0x0000b01201007387 */ /* 0x0003e60000100a00 */
[----:B------:R-:W-:-:S02]  /*4730*/  LEA.HI.X.SX32 R17, R10, R28, 0x1, P1 ;  /* 0x0000001c0a117211 */ /* 0x000fc400008f0eff */
[----:B0-----:R-:W-:-:S03]  /*4740*/  LEA R14, P2, R11, R26, 0x1 ;  /* 0x0000001a0b0e7211 */ /* 0x001fc600078408ff */
[----:B------:R0:W-:Y:S01]  /*4750*/  STL.64 [R1+0xa8], R16 ;  /* 0x0000a81001007387 */ /* 0x0001e20000100a00 */
[----:B------:R-:W-:Y:S02]  /*4760*/  LEA.HI.X.SX32 R15, R11, R28, 0x1, P2 ;  /* 0x0000001c0b0f7211 */ /* 0x000fe400010f0eff */
[----:B-1----:R-:W-:-:S03]  /*4770*/  LEA R18, P0, R12, R26, 0x1 ;  /* 0x0000001a0c127211 */ /* 0x002fc600078008ff */
[----:B------:R1:W-:Y:S01]  /*4780*/  STL.64 [R1+0xa0], R14 ;  /* 0x0000a00e01007387 */ /* 0x0003e20000100a00 */
[----:B------:R-:W-:Y:S02]  /*4790*/  LEA.HI.X.SX32 R19, R12, R28, 0x1, P0 ;  /* 0x0000001c0c137211 */ /* 0x000fe400000f0eff */
[----:B0-----:R-:W-:-:S03]  /*47a0*/  LEA R16, P1, R2, R26, 0x1 ;  /* 0x0000001a02107211 */ /* 0x001fc600078208ff */
[----:B------:R-:W-:Y:S01]  /*47b0*/  STL.64 [R1+0x98], R18 ;  /* 0x0000981201007387 */ /* 0x000fe20000100a00 */
[----:B------:R-:W-:Y:S01]  /*47c0*/  LEA.HI.X.SX32 R17, R2, R28, 0x1, P1 ;  /* 0x0000001c02117211 */ /* 0x000fe200008f0eff */
[----:B------:R-:W-:Y:S01]  /*47d0*/  IMAD R2, R32, 0x4, R8 ;  /* 0x0000000420027824 */ /* 0x000fe200078e0208 */
[CC--:B-1----:R-:W-:Y:S02]  /*47e0*/  LEA R14, P2, R3.reuse, R26.reuse, 0x1 ;  /* 0x0000001a030e7211 */ /* 0x0c2fe400078408ff */
[----:B------:R-:W-:Y:S02]  /*47f0*/  LEA R12, P1, R6, R26, 0x1 ;  /* 0x0000001a060c7211 */ /* 0x000fe400078208ff */
[----:B------:R-:W-:Y:S02]  /*4800*/  LEA.HI.X.SX32 R15, R3, R28, 0x1, P2 ;  /* 0x0000001c030f7211 */ /* 0x000fe400010f0eff */
[C---:B------:R-:W-:Y:S02]  /*4810*/  LEA R10, P2, R7.reuse, R26, 0x1 ;  /* 0x0000001a070a7211 */ /* 0x040fe400078408ff */
[----:B------:R-:W-:Y:S01]  /*4820*/  LEA R3, R32, R2, 0x2 ;  /* 0x0000000220037211 */ /* 0x000fe200078e10ff */
[----:B------:R0:W-:Y:S01]  /*4830*/  STL.64 [R1+0x88], R14 ;  /* 0x0000880e01007387 */ /* 0x0001e20000100a00 */
[-C--:B------:R-:W-:Y:S01]  /*4840*/  LEA.HI.X.SX32 R13, R6, R28.reuse, 0x1, P1 ;  /* 0x0000001c060d7211 */ /* 0x080fe200008f0eff */
[----:B------:R-:W-:Y:S01]  /*4850*/  IMAD.MOV.U32 R6, RZ, RZ, 0x3f800000 ;  /* 0x3f800000ff067424 */ /* 0x000fe200078e00ff */
[----:B------:R-:W-:Y:S01]  /*4860*/  LEA.HI.X.SX32 R11, R7, R28, 0x1, P2 ;  /* 0x0000001c070b7211 */ /* 0x000fe200010f0eff */
[----:B------:R1:W-:Y:S01]  /*4870*/  STL.64 [R1+0x90], R16 ;  /* 0x0000901001007387 */ /* 0x0003e20000100a00 */
[----:B------:R-:W-:-:S02]  /*4880*/  MOV R7, 0x3f800000 ;  /* 0x3f80000000077802 */ /* 0x000fc40000000f00 */
[----:B0-----:R-:W-:-:S04]  /*4890*/  LEA R14, P0, R5, R26, 0x1 ;  /* 0x0000001a050e7211 */ /* 0x001fc800078008ff */
[----:B------:R-:W-:Y:S01]  /*48a0*/  LEA.HI.X.SX32 R15, R5, R28, 0x1, P0 ;  /* 0x0000001c050f7211 */ /* 0x000fe200000f0eff */
[----:B------:R-:W-:Y:S01]  /*48b0*/  IMAD R5, R32, 0x4, R3 ;  /* 0x0000000420057824 */ /* 0x000fe200078e0203 */
[----:B-1----:R-:W-:-:S03]  /*48c0*/  LEA R16, P0, R8, R26, 0x1 ;  /* 0x0000001a08107211 */ /* 0x002fc600078008ff */
[----:B------:R0:W-:Y:S01]  /*48d0*/  STL.64 [R1+0x80], R14 ;  /* 0x0000800e01007387 */ /* 0x0001e20000100a00 */
[----:B------:R-:W-:-:S03]  /*48e0*/  LEA.HI.X.SX32 R17, R8, R28, 0x1, P0 ;  /* 0x0000001c08117211 */ /* 0x000fc600000f0eff */
[----:B------:R1:W-:Y:S04]  /*48f0*/  STL.64 [R1+0x78], R12 ;  /* 0x0000780c01007387 */ /* 0x0003e80000100a00 */
[----:B------:R2:W-:Y:S01]  /*4900*/  STL.64 [R1+0x70], R10 ;  /* 0x0000700a01007387 */ /* 0x0005e20000100a00 */
[----:B0-----:R-:W-:-:S03]  /*4910*/  LEA R14, P1, R2, R26, 0x1 ;  /* 0x0000001a020e7211 */ /* 0x001fc600078208ff */
[----:B------:R-:W-:Y:S01]  /*4920*/  STL.64 [R1+0x68], R16 ;  /* 0x0000681001007387 */ /* 0x000fe20000100a00 */
[----:B-1----:R-:W-:Y:S02]  /*4930*/  LEA R12, P2, R3, R26, 0x1 ;  /* 0x0000001a030c7211 */ /* 0x002fe400078408ff */
[----:B------:R-:W-:Y:S02]  /*4940*/  LEA.HI.X.SX32 R15, R2, R28, 0x1, P1 ;  /* 0x0000001c020f7211 */ /* 0x000fe400008f0eff */
[----:B--2---:R-:W-:Y:S02]  /*4950*/  LEA R10, P3, R5, R26, 0x1 ;  /* 0x0000001a050a7211 */ /* 0x004fe400078608ff */
[-C--:B------:R-:W-:Y:S01]  /*4960*/  LEA.HI.X.SX32 R13, R3, R28.reuse, 0x1, P2 ;  /* 0x0000001c030d7211 */ /* 0x080fe200010f0eff */
[----:B------:R-:W-:Y:S01]  /*4970*/  STL.64 [R1+0x60], R14 ;  /* 0x0000600e01007387 */ /* 0x000fe20000100a00 */
[----:B------:R-:W-:Y:S01]  /*4980*/  LEA.HI.X.SX32 R11, R5, R28, 0x1, P3 ;  /* 0x0000001c050b7211 */ /* 0x000fe200018f0eff */
[----:B------:R-:W-:Y:S01]  /*4990*/  IMAD.MOV.U32 R5, RZ, RZ, 0x3f800000 ;  /* 0x3f800000ff057424 */ /* 0x000fe200078e00ff */
[----:B------:R-:W-:Y:S01]  /*49a0*/  MOV R3, 0xff800000 ;  /* 0xff80000000037802 */ /* 0x000fe20000000f00 */
[----:B------:R-:W-:Y:S04]  /*49b0*/  STL.64 [R1+0x58], R12 ;  /* 0x0000580c01007387 */ /* 0x000fe80000100a00 */
[----:B------:R-:W-:Y:S04]  /*49c0*/  STL.64 [R1+0x50], R10 ;  /* 0x0000500a01007387 */ /* 0x000fe80000100a00 */
[----:B------:R0:W-:Y:S04]  /*49d0*/  STL [R1], R3 ;  /* 0x0000000301007387 */ /* 0x0001e80000100800 */
[----:B------:R-:W-:Y:S04]  /*49e0*/  STL [R1+0x48], R5 ;  /* 0x0000480501007387 */ /* 0x000fe80000100800 */
[----:B------:R1:W-:Y:S01]  /*49f0*/  STL [R1+0x44], R7 ;  /* 0x0000440701007387 */ /* 0x0003e20000100800 */
[----:B0-----:R-:W-:-:S03]  /*4a00*/  CS2R R2, SRZ ;  /* 0x0000000000027805 */ /* 0x001fc6000001ff00 */
[----:B------:R0:W-:Y:S04]  /*4a10*/  STL [R1+0x40], R6 ;  /* 0x0000400601007387 */ /* 0x0001e80000100800 */
[----:B------:R2:W-:Y:S01]  /*4a20*/  STL [R1+0x3c], R5 ;  /* 0x00003c0501007387 */ /* 0x0005e20000100800 */
[----:B-1----:R-:W-:Y:S01]  /*4a30*/  MOV R7, 0xff800000 ;  /* 0xff80000000077802 */ /* 0x002fe20000000f00 */
[----:B0-----:R-:W-:-:S04]  /*4a40*/  IMAD.MOV.U32 R6, RZ, RZ, -0x800000 ;  /* 0xff800000ff067424 */ /* 0x001fc800078e00ff */
[----:B------:R-:W-:Y:S01]  /*4a50*/  STL [R1+0x4], R7 ;  /* 0x0000040701007387 */ /* 0x000fe20000100800 */
[----:B--2---:R-:W-:-:S03]  /*4a60*/  MOV R5, 0xff800000 ;  /* 0xff80000000057802 */ /* 0x004fc60000000f00 */
[----:B------:R0:W-:Y:S04]  /*4a70*/  STL [R1+0xc], R6 ;  /* 0x00000c0601007387 */ /* 0x0001e80000100800 */
[----:B------:R1:W-:Y:S01]  /*4a80*/  STL [R1+0x10], R5 ;  /* 0x0000100501007387 */ /* 0x0003e20000100800 */
[----:B0-----:R-:W-:Y:S02]  /*4a90*/  IADD3 R6, R0, 0x88, RZ ;  /* 0x0000008800067810 */ /* 0x001fe40007ffe0ff */
[----:B------:R-:W-:Y:S02]  /*4aa0*/  LOP3.LUT R6, R244, 0x20, RZ, 0x3c, !PT ;  /* 0x00000020f4067812 */ /* 0x000fe400078e3cff */
[----:B-1----:R-:W-:Y:S02]  /*4ab0*/  IADD3 R5, R0, 0x80, RZ ;  /* 0x0000008000057810 */ /* 0x002fe40007ffe0ff */
[----:B------:R-:W-:-:S02]  /*4ac0*/  LOP3.LUT R5, R244, 0x40, RZ, 0x3c, !PT ;  /* 0x00000040f4057812 */ /* 0x000fc400078e3cff */
[----:B------:R-:W-:Y:S02]  /*4ad0*/  LOP3.LUT R6, R242, 0x40, RZ, 0x3c, !PT ;  /* 0x00000040f2067812 */ /* 0x000fe400078e3cff */
[----:B------:R-:W-:-:S04]  /*4ae0*/  LOP3.LUT R5, R240, 0x40, RZ, 0x3c, !PT ;  /* 0x00000040f0057812 */ /* 0x000fc800078e3cff */
.L_x_1:
[----:B------:R-:W2:Y:S04]  /*4af0*/  LDL.64 R6, [R1+0x240] ;  /* 0x0002400001067983 */ /* 0x000ea80000100a00 */
[----:B------:R-:W3:Y:S04]  /*4b00*/  LDL.64 R14, [R1+0x238] ;  /* 0x00023800010e7983 */ /* 0x000ee80000100a00 */
[----:B------:R-:W4:Y:S04]  /*4b10*/  LDL.64 R10, [R1+0x230] ;  /* 0x00023000010a7983 */ /* 0x000f280000100a00 */
        /* <DEDUP_REMOVED lines=23> */
[----:B------:R-:W4:Y:S01]  /*4c90*/  LDL.64 R44, [R1+0x170] ;  /* 0x00017000012c7983 */ /* 0x000f220000100a00 */
[----:B--2---:R-:W-:-:S04]  /*4ca0*/  IMAD.WIDE R6, R2, 0x2, R6 ;  /* 0x0000000202067825 */ /* 0x004fc800078e0206 */
[C---:B---3--:R-:W-:Y:S01]  /*4cb0*/  IMAD.WIDE R14, R2.reuse, 0x2, R14 ;  /* 0x00000002020e7825 */ /* 0x048fe200078e020e */
[----:B------:R0:W2:Y:S03]  /*4cc0*/  LDG.E.U16 R13, [R6.64] ;  /* 0x00000006060d7981 */ /* 0x0000a6000c1e1500 */
[C---:B----4-:R-:W-:Y:S02]  /*4cd0*/  IMAD.WIDE R10, R2.reuse, 0x2, R10 ;  /* 0x00000002020a7825 */ /* 0x050fe400078e020a */
[----:B------:R1:W3:Y:S02]  /*4ce0*/  LDG.E.U16 R15, [R14.64] ;  /* 0x000000060e0f7981 */ /* 0x0002e4000c1e1500 */
[C---:B------:R-:W-:Y:S02]  /*4cf0*/  IMAD.WIDE R8, R2.reuse, 0x2, R8 ;  /* 0x0000000202087825 */ /* 0x040fe400078e0208 */
[----:B------:R4:W2:Y:S02]  /*4d00*/  LDG.E.U16 R10, [R10.64] ;  /* 0x000000060a0a7981 */ /* 0x0008a4000c1e1500 */
[----:B0-----:R-:W-:-:S02]  /*4d10*/  IMAD.WIDE R6, R2, 0x2, R22 ;  /* 0x0000000202067825 */ /* 0x001fc400078e0216 */
[----:B------:R-:W2:Y:S04]  /*4d20*/  LDL.64 R22, [R1+0x1c0] ;  /* 0x0001c00001167983 */ /* 0x000ea80000100a00 */
[----:B-1----:R0:W3:Y:S04]  /*4d30*/  LDG.E.U16 R14, [R6.64] ;  /* 0x00000006060e7981 */ /* 0x0020e8000c1e1500 */
[----:B----4-:R1:W4:Y:S01]  /*4d40*/  LDG.E.U16 R11, [R8.64] ;  /* 0x00000006080b7981 */ /* 0x010322000c1e1500 */
[----:B------:R-:W-:-:S04]  /*4d50*/  IMAD.WIDE R4, R2, 0x2, R4 ;  /* 0x0000000202047825 */ /* 0x000fc800078e0204 */
[C---:B0-----:R-:W-:Y:S02]  /*4d60*/  IMAD.WIDE R6, R2.reuse, 0x2, R24 ;  /* 0x0000000202067825 */ /* 0x041fe400078e0218 */
[----:B------:R-:W3:Y:S02]  /*4d70*/  LDL.64 R24, [R1+0x168] ;  /* 0x0001680001187983 */ /* 0x000ee40000100a00 */
[C---:B-1----:R-:W-:Y:S02]  /*4d80*/  IMAD.WIDE R8, R2.reuse, 0x2, R32 ;  /* 0x0000000202087825 */ /* 0x042fe400078e0220 */
[----:B------:R-:W4:Y:S02]  /*4d90*/  LDL.64 R32, [R1+0x188] ;  /* 0x0001880001207983 */ /* 0x000f240000100a00 */
[C---:B------:R-:W-:Y:S02]  /*4da0*/  IMAD.WIDE R16, R2.reuse, 0x2, R16 ;  /* 0x0000000202107825 */ /* 0x040fe400078e0210 */
[----:B------:R0:W4:Y:S04]  /*4db0*/  LDG.E.U16 R4, [R4.64] ;  /* 0x0000000604047981 */ /* 0x000128000c1e1500 */
[----:B------:R1:W4:Y:S01]  /*4dc0*/  LDG.E.U16 R9, [R8.64] ;  /* 0x0000000608097981 */ /* 0x000322000c1e1500 */
[----:B------:R-:W-:-:S03]  /*4dd0*/  IMAD.WIDE R18, R2, 0x2, R18 ;  /* 0x0000000202127825 */ /* 0x000fc600078e0212 */
[----:B------:R1:W4:Y:S04]  /*4de0*/  LDG.E.U16 R6, [R6.64] ;  /* 0x0000000606067981 */ /* 0x000328000c1e1500 */
[----:B0-----:R0:W4:Y:S01]  /*4df0*/  LDG.E.U16 R5, [R16.64] ;  /* 0x0000000610057981 */ /* 0x001122000c1e1500 */
[----:B------:R-:W-:-:S03]  /*4e00*/  IMAD.WIDE R20, R2, 0x2, R20 ;  /* 0x0000000202147825 */ /* 0x000fc600078e0214 */
[----:B-1----:R1:W4:Y:S01]  /*4e10*/  LDG.E.U16 R7, [R18.64] ;  /* 0x0000000612077981 */ /* 0x002322000c1e1500 */
[----:B0-----:R-:W-:-:S03]  /*4e20*/  IMAD.WIDE R16, R2, 0x2, R36 ;  /* 0x0000000202107825 */ /* 0x001fc600078e0224 */
[----:B------:R0:W4:Y:S04]  /*4e30*/  LDG.E.U16 R12, [R20.64] ;  /* 0x00000006140c7981 */ /* 0x000128000c1e1500 */
[----:B------:R-:W4:Y:S04]  /*4e40*/  LDL.64 R36, [R1+0x158] ;  /* 0x0001580001247983 */ /* 0x000f280000100a00 */
[----:B------:R0:W4:Y:S02]  /*4e50*/  LDG.E.U16 R8, [R16.64] ;  /* 0x0000000610087981 */ /* 0x000124000c1e1500 */
[----:B0-----:R-:W-:-:S02]  /*4e60*/  IMAD.WIDE R16, R2, 0x2, R42 ;  /* 0x0000000202107825 */ /* 0x001fc400078e022a */
[----:B------:R-:W4:Y:S02]  /*4e70*/  LDL.64 R42, [R1+0x150] ;  /* 0x00015000012a7983 */ /* 0x000f240000100a00 */
[----:B-1----:R-:W-:-:S04]  /*4e80*/  IMAD.WIDE R18, R2, 0x2, R30 ;  /* 0x0000000202127825 */ /* 0x002fc800078e021e */
[C---:B------:R-:W-:Y:S02]  /*4e90*/  IMAD.WIDE R20, R2.reuse, 0x2, R28 ;  /* 0x0000000202147825 */ /* 0x040fe400078e021c */
[----:B------:R0:W4:Y:S02]  /*4ea0*/  LDG.E.U16 R28, [R18.64] ;  /* 0x00000006121c7981 */ /* 0x000124000c1e1500 */
[C---:B------:R-:W-:Y:S02]  /*4eb0*/  IMAD.WIDE R26, R2.reuse, 0x2, R26 ;  /* 0x00000002021a7825 */ /* 0x040fe400078e021a */
[----:B------:R1:W4:Y:S04]  /*4ec0*/  LDG.E.U16 R29, [R20.64] ;  /* 0x00000006141d7981 */ /* 0x000328000c1e1500 */
[----:B------:R1:W4:Y:S01]  /*4ed0*/  LDG.E.U16 R26, [R26.64] ;  /* 0x000000061a1a7981 */ /* 0x000322000c1e1500 */
[----:B0-----:R-:W-:-:S04]  /*4ee0*/  IMAD.WIDE R18, R2, 0x2, R56 ;  /* 0x0000000202127825 */ /* 0x001fc800078e0238 */
[C---:B-1----:R-:W-:Y:S01]  /*4ef0*/  IMAD.WIDE R20, R2.reuse, 0x2, R34 ;  /* 0x0000000202147825 */ /* 0x042fe200078e0222 */
[----:B------:R0:W4:Y:S03]  /*4f00*/  LDG.E.U16 R27, [R16.64] ;  /* 0x00000006101b7981 */ /* 0x000126000c1e1500 */
[----:B0-----:R-:W-:-:S05]  /*4f10*/  IMAD.WIDE R16, R2, 0x2, R58 ;  /* 0x0000000202107825 */ /* 0x001fca00078e023a */
[----:B------:R0:W4:Y:S02]  /*4f20*/  LDG.E.U16 R31, [R16.64] ;  /* 0x00000006101f7981 */ /* 0x000124000c1e1500 */
[----:B0-----:R-:W-:-:S04]  /*4f30*/  IMAD.WIDE R16, R2, 0x2, R54 ;  /* 0x0000000202107825 */ /* 0x001fc800078e0236 */
[----:B--2---:R-:W-:-:S05]  /*4f40*/  IMAD.WIDE R22, R2, 0x2, R22 ;  /* 0x0000000202167825 */ /* 0x004fca00078e0216 */
[----:B------:R4:W2:Y:S01]  /*4f50*/  LDG.E.U16 R30, [R22.64] ;  /* 0x00000006161e7981 */ /* 0x0008a2000c1e1500 */
[----:B---3--:R-:W-:-:S04]  /*4f60*/  IMAD.WIDE R24, R2, 0x2, R24 ;  /* 0x0000000202187825 */ /* 0x008fc800078e0218 */
[C---:B----4-:R-:W-:Y:S01]  /*4f70*/  IMAD.WIDE R22, R2.reuse, 0x2, R32 ;  /* 0x0000000202167825 */ /* 0x050fe200078e0220 */
[----:B------:R0:W3:Y:S04]  /*4f80*/  LDG.E.U16 R35, [R24.64] ;  /* 0x0000000618237981 */ /* 0x0000e8000c1e1500 */
[----:B------:R1:W4:Y:S04]  /*4f90*/  LDG.E.U16 R32, [R18.64] ;  /* 0x0000000612207981 */ /* 0x000328000c1e1500 */
[----:B------:R0:W2:Y:S04]  /*4fa0*/  LDG.E.U16 R34, [R22.64] ;  /* 0x0000000616227981 */ /* 0x0000a8000c1e1500 */
[----:B------:R0:W2:Y:S01]  /*4fb0*/  LDG.E.U16 R33, [R20.64] ;  /* 0x0000000614217981 */ /* 0x0000a2000c1e1500 */
[----:B-1----:R-:W-:-:S04]  /*4fc0*/  IMAD.WIDE R18, R2, 0x2, R52 ;  /* 0x0000000202127825 */ /* 0x002fc800078e0234 */
[----:B0-----:R-:W-:-:S05]  /*4fd0*/  IMAD.WIDE R22, R2, 0x2, R38 ;  /* 0x0000000202167825 */ /* 0x001fca00078e0226 */
[----:B------:R0:W2:Y:S01]  /*4fe0*/  LDG.E.U16 R39, [R22.64] ;  /* 0x0000000616277981 */ /* 0x0000a2000c1e1500 */
[----:B------:R-:W-:-:S03]  /*4ff0*/  IMAD.WIDE R24, R2, 0x2, R36 ;  /* 0x0000000202187825 */ /* 0x000fc600078e0224 */
[----:B------:R1:W2:Y:S01]  /*5000*/  LDG.E.U16 R37, [R18.64] ;  /* 0x0000000612257981 */ /* 0x0002a2000c1e1500 */
[----:B------:R-:W-:-:S03]  /*5010*/  IMAD.WIDE R20, R2, 0x2, R40 ;  /* 0x0000000202147825 */ /* 0x000fc600078e0228 */
[----:B------:R1:W2:Y:S01]  /*5020*/  LDG.E.U16 R36, [R16.64] ;  /* 0x0000000610247981 */ /* 0x0002a2000c1e1500 */
[----:B0-----:R-:W-:-:S03]  /*5030*/  IMAD.WIDE R22, R2, 0x2, R44 ;  /* 0x0000000202167825 */ /* 0x001fc600078e022c */
[----:B------:R0:W2:Y:S01]  /*5040*/  LDG.E.U16 R38, [R20.64] ;  /* 0x0000000614267981 */ /* 0x0000a2000c1e1500 */
[----:B-1----:R-:W-:-:S03]  /*5050*/  IMAD.WIDE R18, R2, 0x2, R48 ;  /* 0x0000000202127825 */ /* 0x002fc600078e0230 */
[----:B------:R1:W2:Y:S01]  /*5060*/  LDG.E.U16 R40, [R24.64] ;  /* 0x0000000618287981 */ /* 0x0002a2000c1e1500 */
[----:B------:R-:W-:-:S03]  /*5070*/  IMAD.WIDE R16, R2, 0x2, R50 ;  /* 0x0000000202107825 */ /* 0x000fc600078e0232 */
[----:B------:R-:W2:Y:S01]  /*5080*/  LDG.E.U16 R18, [R18.64] ;  /* 0x0000000612127981 */ /* 0x000ea2000c1e1500 */
[----:B0-----:R-:W-:-:S03]  /*5090*/  IMAD.WIDE R20, R2, 0x2, R46 ;  /* 0x0000000202147825 */ /* 0x001fc600078e022e */
[----:B------:R-:W2:Y:S01]  /*50a0*/  LDG.E.U16 R16, [R16.64] ;  /* 0x0000000610107981 */ /* 0x000ea2000c1e1500 */
[----:B-1----:R-:W-:-:S03]  /*50b0*/  IMAD.WIDE R24, R2, 0x2, R42 ;  /* 0x0000000202187825 */ /* 0x002fc600078e022a */
[----:B------:R-:W2:Y:S04]  /*50c0*/  LDG.E.U16 R20, [R20.64] ;  /* 0x0000000614147981 */ /* 0x000ea8000c1e1500 */
[----:B------:R-:W2:Y:S04]  /*50d0*/  LDG.E.U16 R22, [R22.64] ;  /* 0x0000000616167981 */ /* 0x000ea8000c1e1500 */
[----:B------:R-:W2:Y:S04]  /*50e0*/  LDG.E.U16 R24, [R24.64] ;  /* 0x0000000618187981 */ /* 0x000ea8000c1e1500 */
[----:B------:R-:W0:Y:S04]  /*50f0*/  S2R R41, SR_TID.X ;  /* 0x0000000000297919 */ /* 0x000e280000002100 */
[----:B------:R-:W-:Y:S01]  /*5100*/  BAR.SYNC.DEFER_BLOCKING 0x0 ;  /* 0x0000000000007b1d */ /* 0x000fe20000010000 */
[----:B-----5:R-:W-:-:S02]  /*5110*/  LOP3.LUT R42, R244, 0x20, RZ, 0x3c, !PT ;  /* 0x00000020f42a7812 */ /* 0x020fc400078e3cff */
[C---:B0-----:R-:W-:Y:S02]  /*5120*/  LOP3.LUT R44, R41.reuse, 0x7f, RZ, 0xc0, !PT ;  /* 0x0000007f292c7812 */ /* 0x041fe400078ec0ff */
[----:B------:R-:W-:Y:S01]  /*5130*/  LOP3.LUT P1, RZ, R41, 0x80, RZ, 0xc0, !PT ;  /* 0x0000008029ff7812 */ /* 0x000fe2000782c0ff */
[----:B------:R-:W-:Y:S04]  /*5140*/  STS.U16 [R244+0x10000], R4 ;  /* 0x01000004f4007388 */ /* 0x000fe80000000400 */
[----:B------:R-:W-:Y:S04]  /*5150*/  STS.U16 [R244+0x10800], R5 ;  /* 0x01080005f4007388 */ /* 0x000fe80000000400 */
[----:B------:R-:W-:Y:S04]  /*5160*/  STS.U16 [R244+0x11000], R6 ;  /* 0x01100006f4007388 */ /* 0x000fe80000000400 */
[----:B------:R-:W-:Y:S04]  /*5170*/  STS.U16 [R244+0x11800], R26 ;  /* 0x0118001af4007388 */ /* 0x000fe80000000400 */
[----:B------:R-:W-:Y:S01]  /*5180*/  STS.U16 [R244+0x12000], R29 ;  /* 0x0120001df4007388 */ /* 0x000fe20000000400 */
[----:B------:R-:W-:Y:S01]  /*5190*/  IMAD.SHL.U32 R44, R44, 0x2, RZ ;  /* 0x000000022c2c7824 */ /* 0x000fe200078e00ff */
[----:B------:R-:W-:-:S02]  /*51a0*/  SEL R43, RZ, 0x110, !P1 ;  /* 0x00000110ff2b7807 */ /* 0x000fc40004800000 */
[----:B------:R-:W-:Y:S02]  /*51b0*/  LOP3.LUT P0, RZ, R41, 0x80, RZ, 0xc0, !PT ;  /* 0x0000008029ff7812 */ /* 0x000fe4000780c0ff */
[----:B------:R-:W-:-:S04]  /*51c0*/  LOP3.LUT R43, R43, R44, RZ, 0x3c, !PT ;  /* 0x0000002c2b2b7212 */ /* 0x000fc800078e3cff */
[----:B------:R-:W-:Y:S01]  /*51d0*/  LOP3.LUT R43, R43, 0x40, RZ, 0x3c, !PT ;  /* 0x000000402b2b7812 */ /* 0x000fe200078e3cff */
[----:B------:R0:W-:Y:S02]  /*51e0*/  STL [R1+0x250], R2 ;  /* 0x0002500201007387 */ /* 0x0001e40000100800 */
[----:B0-----:R-:W-:Y:S02]  /*51f0*/  LOP3.LUT R2, R242, 0x40, RZ, 0x3c, !PT ;  /* 0x00000040f2027812 */ /* 0x001fe400078e3cff */
[----:B---3--:R-:W-:Y:S04]  /*5200*/  STS.U16 [R244+0x13800], R35 ;  /* 0x01380023f4007388 */ /* 0x008fe80000000400 */
[----:B----4-:R-:W-:Y:S04]  /*5210*/  STS.U16 [R244+0x12800], R32 ;  /* 0x01280020f4007388 */ /* 0x010fe80000000400 */
[----:B--2---:R-:W-:Y:S04]  /*5220*/  STS.U16 [R244+0x13000], R34 ;  /* 0x01300022f4007388 */ /* 0x004fe80000000400 */
[----:B------:R-:W-:Y:S04]  /*5230*/  STS.U16 [R42+0x10200], R13 ;  /* 0x0102000d2a007388 */ /* 0x000fe80000000400 */
[----:B------:R-:W-:Y:S04]  /*5240*/  STS.U16 [R42+0x10a00], R11 ;  /* 0x010a000b2a007388 */ /* 0x000fe80000000400 */
[----:B------:R-:W-:Y:S04]  /*5250*/  STS.U16 [R42+0x11200], R12 ;  /* 0x0112000c2a007388 */ /* 0x000fe80000000400 */
[----:B------:R-:W-:Y:S04]  /*5260*/  STS.U16 [R42+0x11a00], R27 ;  /* 0x011a001b2a007388 */ /* 0x000fe80000000400 */
[----:B------:R-:W-:Y:S04]  /*5270*/  STS.U16 [R42+0x12200], R30 ;  /* 0x0122001e2a007388 */ /* 0x000fe80000000400 */
[----:B------:R-:W-:Y:S04]  /*5280*/  STS.U16 [R42+0x12a00], R33 ;  /* 0x012a00212a007388 */ /* 0x000fe80000000400 */
[----:B------:R-:W-:Y:S04]  /*5290*/  STS.U16 [R42+0x13200], R37 ;  /* 0x013200252a007388 */ /* 0x000fe80000000400 */
[----:B------:R0:W-:Y:S02]  /*52a0*/  STS.U16 [R42+0x13a00], R39 ;  /* 0x013a00272a007388 */ /* 0x0001e40000000400 */
[----:B0-----:R-:W-:-:S02]  /*52b0*/  LOP3.LUT R42, R41, 0x7f, RZ, 0xc0, !PT ;  /* 0x0000007f292a7812 */ /* 0x001fc400078ec0ff */
[----:B------:R-:W-:Y:S02]  /*52c0*/  SEL R41, RZ, 0x110, !P0 ;  /* 0x00000110ff297807 */ /* 0x000fe40004000000 */
[----:B------:R-:W-:Y:S01]  /*52d0*/  SHF.L.U32 R42, R42, 0x1, RZ ;  /* 0x000000012a2a7819 */ /* 0x000fe200000006ff */
[----:B------:R-:W-:Y:S03]  /*52e0*/  STS.U16 [R43+0x10400], R15 ;  /* 0x0104000f2b007388 */ /* 0x000fe60000000400 */
[----:B------:R-:W-:Y:S01]  /*52f0*/  LOP3.LUT R41, R41, R42, RZ, 0x3c, !PT ;  /* 0x0000002a29297212 */ /* 0x000fe200078e3cff */
[----:B------:R-:W-:Y:S03]  /*5300*/  STS.U16 [R43+0x10c00], R14 ;  /* 0x010c000e2b007388 */ /* 0x000fe60000000400 */
[----:B------:R-:W-:Y:S01]  /*5310*/  LOP3.LUT R41, R41, 0x60, RZ, 0x3c, !PT ;  /* 0x0000006029297812 */ /* 0x000fe200078e3cff */
        /* <DEDUP_REMOVED lines=14> */
[----:B------:R-:W-:Y:S06]  /*5400*/  BAR.SYNC.DEFER_BLOCKING 0x0 ;  /* 0x0000000000007b1d */ /* 0x000fec0000010000 */
[----:B------:R-:W-:Y:S04]  /*5410*/  LDSM.16.MT88.4 R228, [R243] ;  /* 0x00000000f3e4783b */ /* 0x000fe80000004200 */
[----:B------:R-:W0:Y:S04]  /*5420*/  LDSM.16.M88.4 R192, [R242+0x10000] ;  /* 0x01000000f2c0783b */ /* 0x000e280000000200 */
[----:B------:R-:W1:Y:S04]  /*5430*/  LDSM.16.M88.4 R152, [R242+0x10800] ;  /* 0x01080000f298783b */ /* 0x000e680000000200 */
[----:B------:R-:W2:Y:S04]  /*5440*/  LDSM.16.M88.4 R148, [R242+0x11000] ;  /* 0x01100000f294783b */ /* 0x000ea80000000200 */
[----:B------:R-:W3:Y:S04]  /*5450*/  LDSM.16.M88.4 R44, [R242+0x11800] ;  /* 0x01180000f22c783b */ /* 0x000ee80000000200 */
[----:B------:R-:W4:Y:S04]  /*5460*/  LDSM.16.M88.4 R28, [R242+0x12000] ;  /* 0x01200000f21c783b */ /* 0x000f280000000200 */
[----:B------:R-:W3:Y:S04]  /*5470*/  LDSM.16.M88.4 R36, [R242+0x12800] ;  /* 0x01280000f224783b */ /* 0x000ee80000000200 */
[----:B------:R-:W3:Y:S04]  /*5480*/  LDSM.16.M88.4 R232, [R242+0x13000] ;  /* 0x01300000f2e8783b */ /* 0x000ee80000000200 */
[----:B------:R-:W4:Y:S04]  /*5490*/  LDSM.16.MT88.4 R8, [R243+0x100] ;  /* 0x00010000f308783b */ /* 0x000f280000004200 */
[----:B------:R-:W4:Y:S04]  /*54a0*/  LDSM.16.M88.4 R4, [R242+0x13800] ;  /* 0x01380000f204783b */ /* 0x000f280000000200 */
[----:B------:R-:W4:Y:S04]  /*54b0*/  LDSM.16.MT88.4 R48, [R243+0x2000] ;  /* 0x00200000f330783b */ /* 0x000f280000004200 */
[----:B------:R-:W4:Y:S01]  /*54c0*/  LDSM.16.MT88.4 R12, [R243+0x2100] ;  /* 0x00210000f30c783b */ /* 0x000f220000004200 */
[C---:B0-----:R-:W-:Y:S03]  /*54d0*/  HMMA.16816.F32.BF16 R132, R228.reuse, R192, RZ ;  /* 0x000000c0e484723c */ /* 0x041fe600000418ff */
[----:B------:R-:W-:Y:S05]  /*54e0*/  LDSM.16.M88.4 R236, [R2+0x12800] ;  /* 0x0128000002ec783b */ /* 0x000fea0000000200 */
[C---:B-1----:R-:W-:Y:S08]  /*54f0*/  HMMA.16816.F32.BF16 R56, R228.reuse, R152, RZ ;  /* 0x00000098e438723c */ /* 0x042ff000000418ff */
[C---:B--2---:R-:W-:Y:S08]  /*5500*/  HMMA.16816.F32.BF16 R144, R228.reuse, R148, RZ ;  /* 0x00000094e490723c */ /* 0x044ff000000418ff */
[C---:B---3--:R-:W-:Y:S08]  /*5510*/  HMMA.16816.F32.BF16 R68, R228.reuse, R44, RZ ;  /* 0x0000002ce444723c */ /* 0x048ff000000418ff */
[C---:B----4-:R-:W-:Y:S08]  /*5520*/  HMMA.16816.F32.BF16 R32, R228.reuse, R28, RZ ;  /* 0x0000001ce420723c */ /* 0x050ff000000418ff */
[C---:B------:R-:W-:Y:S08]  /*5530*/  HMMA.16816.F32.BF16 R52, R228.reuse, R36, RZ ;  /* 0x00000024e434723c */ /* 0x040ff000000418ff */
[----:B------:R-:W-:Y:S08]  /*5540*/  HMMA.16816.F32.BF16 R60, R228, R232, RZ ;  /* 0x000000e8e43c723c */ /* 0x000ff000000418ff */
[C---:B------:R-:W-:Y:S08]  /*5550*/  HMMA.16816.F32.BF16 R196, R8.reuse, R192, RZ ;  /* 0x000000c008c4723c */ /* 0x040ff000000418ff */
[C---:B------:R-:W-:Y:S08]  /*5560*/  HMMA.16816.F32.BF16 R140, R8.reuse, R152, RZ ;  /* 0x00000098088c723c */ /* 0x040ff000000418ff */
[C---:B------:R-:W-:Y:S08]  /*5570*/  HMMA.16816.F32.BF16 R136, R8.reuse, R148, RZ ;  /* 0x000000940888723c */ /* 0x040ff000000418ff */
[C---:B------:R-:W-:Y:S08]  /*5580*/  HMMA.16816.F32.BF16 R24, R8.reuse, R44, RZ ;  /* 0x0000002c0818723c */ /* 0x040ff000000418ff */
[C---:B------:R-:W-:Y:S08]  /*5590*/  HMMA.16816.F32.BF16 R40, R8.reuse, R28, RZ ;  /* 0x0000001c0828723c */ /* 0x040ff000000418ff */
[C---:B------:R-:W-:Y:S08]  /*55a0*/  HMMA.16816.F32.BF16 R16, R8.reuse, R36, RZ ;  /* 0x000000240810723c */ /* 0x040ff000000418ff */
[----:B------:R-:W-:Y:S08]  /*55b0*/  HMMA.16816.F32.BF16 R20, R8, R232, RZ ;  /* 0x000000e80814723c */ /* 0x000ff000000418ff */
[-C--:B------:R-:W-:Y:S08]  /*55c0*/  HMMA.16816.F32.BF16 R228, R228, R4.reuse, RZ ;  /* 0x00000004e4e4723c */ /* 0x080ff000000418ff */
[----:B------:R-:W-:Y:S08]  /*55d0*/  HMMA.16816.F32.BF16 R8, R8, R4, RZ ;  /* 0x000000040808723c */ /* 0x000ff000000418ff */
[C---:B------:R-:W-:Y:S08]  /*55e0*/  HMMA.16816.F32.BF16 R132, R48.reuse, R194, R132 ;  /* 0x000000c23084723c */ /* 0x040ff00000041884 */
[C---:B------:R-:W-:Y:S08]  /*55f0*/  HMMA.16816.F32.BF16 R56, R48.reuse, R154, R56 ;  /* 0x0000009a3038723c */ /* 0x040ff00000041838 */
[C---:B------:R-:W-:Y:S08]  /*5600*/  HMMA.16816.F32.BF16 R144, R48.reuse, R150, R144 ;  /* 0x000000963090723c */ /* 0x040ff00000041890 */
[C---:B------:R-:W-:Y:S08]  /*5610*/  HMMA.16816.F32.BF16 R68, R48.reuse, R46, R68 ;  /* 0x0000002e3044723c */ /* 0x040ff00000041844 */
[C---:B------:R-:W-:Y:S08]  /*5620*/  HMMA.16816.F32.BF16 R32, R48.reuse, R30, R32 ;  /* 0x0000001e3020723c */ /* 0x040ff00000041820 */
[C---:B------:R-:W-:Y:S08]  /*5630*/  HMMA.16816.F32.BF16 R52, R48.reuse, R38, R52 ;  /* 0x000000263034723c */ /* 0x040ff00000041834 */
[C---:B------:R-:W-:Y:S08]  /*5640*/  HMMA.16816.F32.BF16 R60, R48.reuse, R234, R60 ;  /* 0x000000ea303c723c */ /* 0x040ff0000004183c */
[----:B------:R-:W-:Y:S01]  /*5650*/  HMMA.16816.F32.BF16 R48, R48, R6, R228 ;  /* 0x000000063030723c */ /* 0x000fe200000418e4 */
[----:B------:R-:W-:Y:S07]  /*5660*/  LDSM.16.MT88.4 R228, [R243+0x4100] ;  /* 0x00410000f3e4783b */ /* 0x000fee0000004200 */
[C---:B------:R-:W-:Y:S01]  /*5670*/  HMMA.16816.F32.BF16 R192, R12.reuse, R194, R196 ;  /* 0x000000c20cc0723c */ /* 0x040fe200000418c4 */
[----:B------:R-:W-:Y:S07]  /*5680*/  LDSM.16.MT88.4 R196, [R243+0x6000] ;  /* 0x00600000f3c4783b */ /* 0x000fee0000004200 */
[C---:B------:R-:W-:Y:S01]  /*5690*/  HMMA.16816.F32.BF16 R152, R12.reuse, R154, R140 ;  /* 0x0000009a0c98723c */ /* 0x040fe2000004188c */
[----:B------:R-:W-:Y:S07]  /*56a0*/  LDSM.16.M88.4 R140, [R2+0x11800] ;  /* 0x01180000028c783b */ /* 0x000fee0000000200 */
[C---:B------:R-:W-:Y:S01]  /*56b0*/  HMMA.16816.F32.BF16 R148, R12.reuse, R150, R136 ;  /* 0x000000960c94723c */ /* 0x040fe20000041888 */
[----:B------:R-:W0:Y:S07]  /*56c0*/  LDSM.16.M88.4 R136, [R2+0x10800] ;  /* 0x010800000288783b */ /* 0x000e2e0000000200 */
[C---:B------:R-:W-:Y:S01]  /*56d0*/  HMMA.16816.F32.BF16 R24, R12.reuse, R46, R24 ;  /* 0x0000002e0c18723c */ /* 0x040fe20000041818 */
[----:B------:R-:W1:Y:S07]  /*56e0*/  LDSM.16.M88.4 R44, [R2+0x10000] ;  /* 0x01000000022c783b */ /* 0x000e6e0000000200 */
[C---:B------:R-:W-:Y:S01]  /*56f0*/  HMMA.16816.F32.BF16 R28, R12.reuse, R30, R40 ;  /* 0x0000001e0c1c723c */ /* 0x040fe20000041828 */
[----:B------:R-:W2:Y:S07]  /*5700*/  LDSM.16.M88.4 R40, [R2+0x11000] ;  /* 0x011000000228783b */ /* 0x000eae0000000200 */
[C---:B------:R-:W-:Y:S01]  /*5710*/  HMMA.16816.F32.BF16 R16, R12.reuse, R38, R16 ;  /* 0x000000260c10723c */ /* 0x040fe20000041810 */
[----:B------:R-:W-:Y:S07]  /*5720*/  LDSM.16.M88.4 R36, [R2+0x13800] ;  /* 0x013800000224783b */ /* 0x000fee0000000200 */
[C---:B------:R-:W-:Y:S01]  /*5730*/  HMMA.16816.F32.BF16 R232, R12.reuse, R234, R20 ;  /* 0x000000ea0ce8723c */ /* 0x040fe20000041814 */
[----:B------:R-:W-:Y:S07]  /*5740*/  LDSM.16.M88.4 R20, [R2+0x12000] ;  /* 0x012000000214783b */ /* 0x000fee0000000200 */
[----:B------:R-:W-:Y:S01]  /*5750*/  HMMA.16816.F32.BF16 R8, R12, R6, R8 ;  /* 0x000000060c08723c */ /* 0x000fe20000041808 */
[----:B------:R-:W3:Y:S04]  /*5760*/  LDSM.16.MT88.4 R4, [R243+0x4000] ;  /* 0x00400000f304783b */ /* 0x000ee80000004200 */
[----:B------:R-:W4:Y:S03]  /*5770*/  LDSM.16.M88.4 R12, [R2+0x13000] ;  /* 0x01300000020c783b */ /* 0x000f260000000200 */
[C---:B0-----:R-:W-:Y:S08]  /*5780*/  HMMA.16816.F32.BF16 R152, R228.reuse, R136, R152 ;  /* 0x00000088e498723c */ /* 0x041ff00000041898 */
[C---:B-1----:R-:W-:Y:S08]  /*5790*/  HMMA.16816.F32.BF16 R192, R228.reuse, R44, R192 ;  /* 0x0000002ce4c0723c */ /* 0x042ff000000418c0 */
[----:B--2---:R-:W-:Y:S08]  /*57a0*/  HMMA.16816.F32.BF16 R148, R228, R40, R148 ;  /* 0x00000028e494723c */ /* 0x004ff00000041894 */
[C---:B---3--:R-:W-:Y:S08]  /*57b0*/  HMMA.16816.F32.BF16 R132, R4.reuse, R44, R132 ;  /* 0x0000002c0484723c */ /* 0x048ff00000041884 */
[C---:B------:R-:W-:Y:S08]  /*57c0*/  HMMA.16816.F32.BF16 R56, R4.reuse, R136, R56 ;  /* 0x000000880438723c */ /* 0x040ff00000041838 */
[C---:B------:R-:W-:Y:S08]  /*57d0*/  HMMA.16816.F32.BF16 R144, R4.reuse, R40, R144 ;  /* 0x000000280490723c */ /* 0x040ff00000041890 */
[C---:B------:R-:W-:Y:S08]  /*57e0*/  HMMA.16816.F32.BF16 R68, R4.reuse, R140, R68 ;  /* 0x0000008c0444723c */ /* 0x040ff00000041844 */
[C---:B------:R-:W-:Y:S08]  /*57f0*/  HMMA.16816.F32.BF16 R32, R4.reuse, R20, R32 ;  /* 0x000000140420723c */ /* 0x040ff00000041820 */
[C---:B------:R-:W-:Y:S08]  /*5800*/  HMMA.16816.F32.BF16 R52, R4.reuse, R236, R52 ;  /* 0x000000ec0434723c */ /* 0x040ff00000041834 */
[C---:B----4-:R-:W-:Y:S08]  /*5810*/  HMMA.16816.F32.BF16 R60, R4.reuse, R12, R60 ;  /* 0x0000000c043c723c */ /* 0x050ff0000004183c */
[----:B------:R-:W-:Y:S01]  /*5820*/  HMMA.16816.F32.BF16 R48, R4, R36, R48 ;  /* 0x000000240430723c */ /* 0x000fe20000041830 */
[----:B------:R-:W0:Y:S07]  /*5830*/  LDSM.16.MT88.4 R4, [R243+0x6100] ;  /* 0x00610000f304783b */ /* 0x000e2e0000004200 */
[C---:B------:R-:W-:Y:S08]  /*5840*/  HMMA.16816.F32.BF16 R24, R228.reuse, R140, R24 ;  /* 0x0000008ce418723c */ /* 0x040ff00000041818 */
[C---:B------:R-:W-:Y:S08]  /*5850*/  HMMA.16816.F32.BF16 R28, R228.reuse, R20, R28 ;  /* 0x00000014e41c723c */ /* 0x040ff0000004181c */
[C---:B------:R-:W-:Y:S08]  /*5860*/  HMMA.16816.F32.BF16 R16, R228.reuse, R236, R16 ;  /* 0x000000ece410723c */ /* 0x040ff00000041810 */
[C---:B------:R-:W-:Y:S08]  /*5870*/  HMMA.16816.F32.BF16 R232, R228.reuse, R12, R232 ;  /* 0x0000000ce4e8723c */ /* 0x040ff000000418e8 */
[----:B------:R-:W-:Y:S01]  /*5880*/  HMMA.16816.F32.BF16 R8, R228, R36, R8 ;  /* 0x00000024e408723c */ /* 0x000fe20000041808 */
[----:B------:R-:W-:Y:S07]  /*5890*/  LDSM.16.M88.4 R228, [R242+0x13080] ;  /* 0x01308000f2e4783b */ /* 0x000fee0000000200 */
        /* <DEDUP_REMOVED lines=8> */
[----:B------:R-:W-:Y:S07]  /*5920*/  LDSM.16.M88.4 R196, [R242+0x13880] ;  /* 0x01388000f2c4783b */ /* 0x000fee0000000200 */
[C---:B0-----:R-:W-:Y:S01]  /*5930*/  HMMA.16816.F32.BF16 R44, R4.reuse, R46, R192 ;  /* 0x0000002e042c723c */ /* 0x041fe200000418c0 */
[----:B------:R-:W-:Y:S07]  /*5940*/  LDSM.16.MT88.4 R192, [R243+0x8100] ;  /* 0x00810000f3c0783b */ /* 0x000fee0000004200 */
[C---:B------:R-:W-:Y:S01]  /*5950*/  HMMA.16816.F32.BF16 R136, R4.reuse, R138, R152 ;  /* 0x0000008a0488723c */ /* 0x040fe20000041898 */
[----:B------:R-:W-:Y:S07]  /*5960*/  LDSM.16.MT88.4 R152, [R243+0xa000] ;  /* 0x00a00000f398783b */ /* 0x000fee0000004200 */
[C---:B------:R-:W-:Y:S01]  /*5970*/  HMMA.16816.F32.BF16 R40, R4.reuse, R42, R148 ;  /* 0x0000002a0428723c */ /* 0x040fe20000041894 */
[----:B------:R-:W0:Y:S07]  /*5980*/  LDSM.16.MT88.4 R148, [R243+0x8000] ;  /* 0x00800000f394783b */ /* 0x000e2e0000004200 */
[C---:B------:R-:W-:Y:S01]  /*5990*/  HMMA.16816.F32.BF16 R140, R4.reuse, R142, R24 ;  /* 0x0000008e048c723c */ /* 0x040fe20000041818 */
[----:B------:R-:W1:Y:S07]  /*59a0*/  LDSM.16.M88.4 R24, [R242+0x10080] ;  /* 0x01008000f218783b */ /* 0x000e6e0000000200 */
[C---:B------:R-:W-:Y:S01]  /*59b0*/  HMMA.16816.F32.BF16 R28, R4.reuse, R22, R28 ;  /* 0x00000016041c723c */ /* 0x040fe2000004181c */
[----:B------:R-:W2:Y:S07]  /*59c0*/  LDSM.16.M88.4 R20, [R242+0x10880] ;  /* 0x01088000f214783b */ /* 0x000eae0000000200 */
[C---:B------:R-:W-:Y:S01]  /*59d0*/  HMMA.16816.F32.BF16 R236, R4.reuse, R238, R16 ;  /* 0x000000ee04ec723c */ /* 0x040fe20000041810 */
[----:B------:R-:W3:Y:S07]  /*59e0*/  LDSM.16.M88.4 R16, [R242+0x11080] ;  /* 0x01108000f210783b */ /* 0x000eee0000000200 */
[C---:B------:R-:W-:Y:S01]  /*59f0*/  HMMA.16816.F32.BF16 R232, R4.reuse, R14, R232 ;  /* 0x0000000e04e8723c */ /* 0x040fe200000418e8 */
[----:B------:R-:W4:Y:S07]  /*5a00*/  LDSM.16.M88.4 R12, [R242+0x11880] ;  /* 0x01188000f20c783b */ /* 0x000f2e0000000200 */
[----:B------:R-:W-:Y:S01]  /*5a10*/  HMMA.16816.F32.BF16 R36, R4, R38, R8 ;  /* 0x000000260424723c */ /* 0x000fe20000041808 */
[----:B------:R-:W4:Y:S04]  /*5a20*/  LDSM.16.M88.4 R8, [R242+0x12080] ;  /* 0x01208000f208783b */ /* 0x000f280000000200 */
[----:B------:R-:W4:Y:S03]  /*5a30*/  LDSM.16.M88.4 R4, [R242+0x12880] ;  /* 0x01288000f204783b */ /* 0x000f260000000200 */
[C---:B0-----:R-:W-:Y:S08]  /*5a40*/  HMMA.16816.F32.BF16 R60, R148.reuse, R228, R60 ;  /* 0x000000e4943c723c */ /* 0x041ff0000004183c */
[C---:B-1----:R-:W-:Y:S08]  /*5a50*/  HMMA.16816.F32.BF16 R132, R148.reuse, R24, R132 ;  /* 0x000000189484723c */ /* 0x042ff00000041884 */
[C---:B--2---:R-:W-:Y:S08]  /*5a60*/  HMMA.16816.F32.BF16 R56, R148.reuse, R20, R56 ;  /* 0x000000149438723c */ /* 0x044ff00000041838 */
[C---:B---3--:R-:W-:Y:S08]  /*5a70*/  HMMA.16816.F32.BF16 R144, R148.reuse, R16, R144 ;  /* 0x000000109490723c */ /* 0x048ff00000041890 */
[C---:B----4-:R-:W-:Y:S08]  /*5a80*/  HMMA.16816.F32.BF16 R68, R148.reuse, R12, R68 ;  /* 0x0000000c9444723c */ /* 0x050ff00000041844 */
[C---:B------:R-:W-:Y:S08]  /*5a90*/  HMMA.16816.F32.BF16 R32, R148.reuse, R8, R32 ;  /* 0x000000089420723c */ /* 0x040ff00000041820 */
[C---:B------:R-:W-:Y:S08]  /*5aa0*/  HMMA.16816.F32.BF16 R52, R148.reuse, R4, R52 ;  /* 0x000000049434723c */ /* 0x040ff00000041834 */
[----:B------:R-:W-:Y:S01]  /*5ab0*/  HMMA.16816.F32.BF16 R48, R148, R196, R48 ;  /* 0x000000c49430723c */ /* 0x000fe20000041830 */
[----:B------:R-:W0:Y:S07]  /*5ac0*/  LDSM.16.MT88.4 R148, [R243+0xa100] ;  /* 0x00a10000f394783b */ /* 0x000e2e0000004200 */
        /* <DEDUP_REMOVED lines=19> */
[----:B------:R-:W-:Y:S07]  /*5c00*/  LDSM.16.M88.4 R24, [R2+0x11880] ;  /* 0x011880000218783b */ /* 0x000fee0000000200 */
[C---:B------:R-:W-:Y:S01]  /*5c10*/  HMMA.16816.F32.BF16 R136, R148.reuse, R22, R136 ;  /* 0x000000169488723c */ /* 0x040fe20000041888 */
[----:B------:R-:W0:Y:S07]  /*5c20*/  LDSM.16.MT88.4 R20, [R243+0xc100] ;  /* 0x00c10000f314783b */ /* 0x000e2e0000004200 */
[C---:B------:R-:W-:Y:S01]  /*5c30*/  HMMA.16816.F32.BF16 R40, R148.reuse, R18, R40 ;  /* 0x000000129428723c */ /* 0x040fe20000041828 */
[----:B------:R-:W-:Y:S07]  /*5c40*/  LDSM.16.M88.4 R16, [R2+0x12880] ;  /* 0x012880000210783b */ /* 0x000fee0000000200 */
[C---:B------:R-:W-:Y:S01]  /*5c50*/  HMMA.16816.F32.BF16 R140, R148.reuse, R14, R140 ;  /* 0x0000000e948c723c */ /* 0x040fe2000004188c */
[----:B------:R-:W-:Y:S07]  /*5c60*/  LDSM.16.M88.4 R12, [R2+0x12080] ;  /* 0x01208000020c783b */ /* 0x000fee0000000200 */
[C---:B------:R-:W-:Y:S01]  /*5c70*/  HMMA.16816.F32.BF16 R28, R148.reuse, R10, R28 ;  /* 0x0000000a941c723c */ /* 0x040fe2000004181c */
[----:B------:R-:W-:Y:S07]  /*5c80*/  LDSM.16.M88.4 R8, [R2+0x13880] ;  /* 0x013880000208783b */ /* 0x000fee0000000200 */
[C---:B------:R-:W-:Y:S01]  /*5c90*/  HMMA.16816.F32.BF16 R236, R148.reuse, R6, R236 ;  /* 0x0000000694ec723c */ /* 0x040fe200000418ec */
[----:B------:R-:W-:Y:S07]  /*5ca0*/  LDSM.16.M88.4 R4, [R2+0x13080] ;  /* 0x013080000204783b */ /* 0x000fee0000000200 */
[C---:B------:R-:W-:Y:S01]  /*5cb0*/  HMMA.16816.F32.BF16 R232, R148.reuse, R230, R232 ;  /* 0x000000e694e8723c */ /* 0x040fe200000418e8 */
[----:B------:R-:W-:Y:S07]  /*5cc0*/  LDSM.16.MT88.4 R228, [R243+0xe000] ;  /* 0x00e00000f3e4783b */ /* 0x000fee0000004200 */
[----:B------:R-:W-:Y:S01]  /*5cd0*/  HMMA.16816.F32.BF16 R36, R148, R198, R36 ;  /* 0x000000c69424723c */ /* 0x000fe20000041824 */
[----:B------:R-:W1:Y:S04]  /*5ce0*/  LDSM.16.MT88.4 R196, [R243+0xc000] ;  /* 0x00c00000f3c4783b */ /* 0x000e680000004200 */
[----:B------:R-:W2:Y:S03]  /*5cf0*/  LDSM.16.M88.4 R148, [R2+0x11080] ;  /* 0x011080000294783b */ /* 0x000ea60000000200 */
[----:B0-----:R-:W-:Y:S01]  /*5d00*/  HMMA.16816.F32.BF16 R136, R20, R152, R136 ;  /* 0x000000981488723c */ /* 0x001fe20000041888 */
[----:B------:R-:W0:Y:S07]  /*5d10*/  S2R R245, SR_TID.X ;  /* 0x0000000000f57919 */ /* 0x000e2e0000002100 */
[C---:B-1----:R-:W-:Y:S08]  /*5d20*/  HMMA.16816.F32.BF16 R132, R196.reuse, R192, R132 ;  /* 0x000000c0c484723c */ /* 0x042ff00000041884 */
[C---:B------:R-:W-:Y:S08]  /*5d30*/  HMMA.16816.F32.BF16 R56, R196.reuse, R152, R56 ;  /* 0x00000098c438723c */ /* 0x040ff00000041838 */
[C---:B--2---:R-:W-:Y:S08]  /*5d40*/  HMMA.16816.F32.BF16 R144, R196.reuse, R148, R144 ;  /* 0x00000094c490723c */ /* 0x044ff00000041890 */
[C---:B------:R-:W-:Y:S08]  /*5d50*/  HMMA.16816.F32.BF16 R68, R196.reuse, R24, R68 ;  /* 0x00000018c444723c */ /* 0x040ff00000041844 */
[C---:B------:R-:W-:Y:S08]  /*5d60*/  HMMA.16816.F32.BF16 R32, R196.reuse, R12, R32 ;  /* 0x0000000cc420723c */ /* 0x040ff00000041820 */
[C---:B------:R-:W-:Y:S08]  /*5d70*/  HMMA.16816.F32.BF16 R52, R196.reuse, R16, R52 ;  /* 0x00000010c434723c */ /* 0x040ff00000041834 */
[C---:B------:R-:W-:Y:S08]  /*5d80*/  HMMA.16816.F32.BF16 R60, R196.reuse, R4, R60 ;  /* 0x00000004c43c723c */ /* 0x040ff0000004183c */
[----:B------:R-:W-:Y:S01]  /*5d90*/  HMMA.16816.F32.BF16 R48, R196, R8, R48 ;  /* 0x00000008c430723c */ /* 0x000fe20000041830 */
[----:B------:R-:W1:Y:S07]  /*5da0*/  LDSM.16.MT88.4 R196, [R243+0xe100] ;  /* 0x00e10000f3c4783b */ /* 0x000e6e0000004200 */
[----:B------:R-:W-:Y:S01]  /*5db0*/  HMMA.16816.F32.BF16 R40, R20, R148, R40 ;  /* 0x000000941428723c */ /* 0x000fe20000041828 */
[----:B0-----:R-:W-:-:S07]  /*5dc0*/  LOP3.LUT R2, R245, 0x3, RZ, 0xc0, !PT ;  /* 0x00000003f5027812 */ /* 0x001fce00078ec0ff */
[----:B------:R-:W-:Y:S08]  /*5dd0*/  HMMA.16816.F32.BF16 R28, R20, R12, R28 ;  /* 0x0000000c141c723c */ /* 0x000ff0000004181c */
[C---:B------:R-:W-:Y:S08]  /*5de0*/  HMMA.16816.F32.BF16 R56, R228.reuse, R154, R56 ;  /* 0x0000009ae438723c */ /* 0x040ff00000041838 */
[----:B------:R-:W-:Y:S08]  /*5df0*/  HMMA.16816.F32.BF16 R144, R228, R150, R144 ;  /* 0x00000096e490723c */ /* 0x000ff00000041890 */
[----:B-1----:R-:W-:Y:S01]  /*5e00*/  HMMA.16816.F32.BF16 R136, R196, R154, R136 ;  /* 0x0000009ac488723c */ /* 0x002fe20000041888 */
[----:B------:R0:W-:Y:S07]  /*5e10*/  STL [R1+0x254], R244 ;  /* 0x000254f401007387 */ /* 0x0001ee0000100800 */
[----:B------:R-:W-:Y:S01]  /*5e20*/  HMMA.16816.F32.BF16 R232, R20, R4, R232 ;  /* 0x0000000414e8723c */ /* 0x000fe200000418e8 */
[----:B------:R1:W-:Y:S01]  /*5e30*/  STL [R1+0x258], R242 ;  /* 0x000258f201007387 */ /* 0x0003e20000100800 */
[----:B0-----:R-:W-:-:S05]  /*5e40*/  IADD3 R244, R0, 0x80, RZ ;  /* 0x0000008000f47810 */ /* 0x001fca0007ffe0ff */
[----:B------:R-:W-:Y:S01]  /*5e50*/  LEA R5, P0, R2, UR4, 0x1 ;  /* 0x0000000402057c11 */ /* 0x000fe2000f8008ff */
[----:B------:R-:W-:Y:S03]  /*5e60*/  HMMA.16816.F32.BF16 R140, R20, R24, R140 ;  /* 0x00000018148c723c */ /* 0x000fe6000004188c */
[----:B------:R-:W-:Y:S01]  /*5e70*/  IADD3 R4, P1, R5, 0x9, RZ ;  /* 0x0000000905047810 */ /* 0x000fe20007f3e0ff */
[----:B------:R-:W-:Y:S01]  /*5e80*/  IMAD.X R13, RZ, RZ, UR5, P0 ;  /* 0x00000005ff0d7e24 */ /* 0x000fe200080e06ff */
[----:B-1----:R-:W-:-:S03]  /*5e90*/  IADD3 R242, R0, 0x88, RZ ;  /* 0x0000008800f27810 */ /* 0x002fc60007ffe0ff */
[----:B------:R-:W-:Y:S01]  /*5ea0*/  HMMA.16816.F32.BF16 R132, R228, R194, R132 ;  /* 0x000000c2e484723c */ /* 0x000fe20000041884 */
[C---:B------:R-:W-:Y:S02]  /*5eb0*/  ISETP.GT.U32.AND P3, PT, R4.reuse, R0, PT ;  /* 0x000000000400720c */ /* 0x040fe40003f64070 */
[----:B------:R-:W-:-:S05]  /*5ec0*/  ISETP.GT.U32.AND P2, PT, R4, R244, PT ;  /* 0x000000f40400720c */ /* 0x000fca0003f44070 */
[----:B------:R-:W-:Y:S01]  /*5ed0*/  HMMA.16816.F32.BF16 R68, R228, R26, R68 ;  /* 0x0000001ae444723c */ /* 0x000fe20000041844 */
[----:B------:R-:W-:-:S07]  /*5ee0*/  ISETP.GT.U32.AND P4, PT, R4, R242, PT ;  /* 0x000000f20400720c */ /* 0x000fce0003f84070 */
[C---:B------:R-:W-:Y:S08]  /*5ef0*/  HMMA.16816.F32.BF16 R32, R228.reuse, R14, R32 ;  /* 0x0000000ee420723c */ /* 0x040ff00000041820 */
[C---:B------:R-:W-:Y:S08]  /*5f00*/  HMMA.16816.F32.BF16 R52, R228.reuse, R18, R52 ;  /* 0x00000012e434723c */ /* 0x040ff00000041834 */
[C---:B------:R-:W-:Y:S08]  /*5f10*/  HMMA.16816.F32.BF16 R60, R228.reuse, R6, R60 ;  /* 0x00000006e43c723c */ /* 0x040ff0000004183c */
[----:B------:R-:W-:Y:S07]  /*5f20*/  HMMA.16816.F32.BF16 R48, R228, R10, R48 ;  /* 0x0000000ae430723c */ /* 0x000fee0000041830 */
[----:B------:R-:W-:Y:S01]  /*5f30*/  IADD3 R231, R0, 0x8, RZ ;  /* 0x0000000800e77810 */ /* 0x000fe20007ffe0ff */
[----:B------:R-:W-:Y:S03]  /*5f40*/  HMMA.16816.F32.BF16 R40, R196, R150, R40 ;  /* 0x00000096c428723c */ /* 0x000fe60000041828 */
[----:B------:R-:W-:-:S02]  /*5f50*/  ISETP.GT.U32.AND P0, PT, R4, R231, PT ;  /* 0x000000e70400720c */ /* 0x000fc40003f04070 */
[----:B------:R-:W-:-:S03]  /*5f60*/  IADD3 R4, P5, R5, 0x10, RZ ;  /* 0x0000001005047810 */ /* 0x000fc60007fbe0ff */
[----:B------:R-:W-:Y:S01]  /*5f70*/  HMMA.16816.F32.BF16 R36, R20, R8, R36 ;  /* 0x000000081424723c */ /* 0x000fe20000041824 */
[----:B------:R-:W-:Y:S02]  /*5f80*/  FMUL R12, R57, c[0x0][0x188] ;  /* 0x00006200390c7a20 */ /* 0x000fe40000400000 */
[----:B------:R-:W-:-:S04]  /*5f90*/  FMUL R137, R137, c[0x0][0x188] ;  /* 0x0000620089897a20 */ /* 0x000fc80000400000 */
[----:B------:R-:W-:Y:S01]  /*5fa0*/  IADD3.X R8, RZ, R13, RZ, P1, !PT ;  /* 0x0000000dff087210 */ /* 0x000fe20000ffe4ff */
[----:B------:R-:W-:Y:S01]  /*5fb0*/  HMMA.16816.F32.BF16 R28, R196, R14, R28 ;  /* 0x0000000ec41c723c */ /* 0x000fe2000004181c */
[----:B------:R-:W-:Y:S01]  /*5fc0*/  FMUL R9, R59, c[0x0][0x188] ;  /* 0x000062003b097a20 */ /* 0x000fe20000400000 */
[----:B------:R-:W-:Y:S02]  /*5fd0*/  ISETP.GT.U32.AND P1, PT, R4, R0, PT ;  /* 0x000000000400720c */ /* 0x000fe40003f24070 */
[C---:B------:R-:W-:Y:S02]  /*5fe0*/  ISETP.GT.U32.AND.EX P3, PT, R8.reuse, RZ, PT, P3 ;  /* 0x000000ff0800720c */ /* 0x040fe40003f64130 */
[C---:B------:R-:W-:Y:S01]  /*5ff0*/  ISETP.GT.U32.AND.EX P0, PT, R8.reuse, RZ, PT, P0 ;  /* 0x000000ff0800720c */ /* 0x040fe20003f04100 */
[----:B------:R-:W-:Y:S01]  /*6000*/  IMAD.X R15, RZ, RZ, R13, P5 ;  /* 0x000000ffff0f7224 */ /* 0x000fe200028e060d */
[----:B------:R-:W-:Y:S01]  /*6010*/  ISETP.GT.U32.AND.EX P2, PT, R8, RZ, PT, P2 ;  /* 0x000000ff0800720c */ /* 0x000fe20003f44120 */
[----:B------:R0:W-:Y:S01]  /*6020*/  STL [R1+0x25c], R243 ;  /* 0x00025cf301007387 */ /* 0x0001e20000100800 */
[----:B------:R-:W-:Y:S01]  /*6030*/  FSEL R12, R12, -INF , !P3 ;  /* 0xff8000000c0c7808 */ /* 0x000fe20005800000 */
[----:B------:R-:W-:Y:S01]  /*6040*/  FMUL R144, R144, c[0x0][0x188] ;  /* 0x0000620090907a20 */ /* 0x000fe20000400000 */
[----:B------:R-:W-:Y:S01]  /*6050*/  FSEL R9, R9, -INF , !P0 ;  /* 0xff80000009097808 */ /* 0x000fe20004000000 */
[----:B------:R-:W2:Y:S01]  /*6060*/  LDL.64 R24, [R1+0x148] ;  /* 0x0001480001187983 */ /* 0x000ea20000100a00 */
[----:B------:R-:W-:-:S02]  /*6070*/  ISETP.GT.U32.AND.EX P4, PT, R8, RZ, PT, P4 ;  /* 0x000000ff0800720c */ /* 0x000fc40003f84140 */
[C---:B------:R-:W-:Y:S02]  /*6080*/  ISETP.GT.U32.AND P6, PT, R4.reuse, R231, PT ;  /* 0x000000e70400720c */ /* 0x040fe40003fc4070 */
[C---:B------:R-:W-:Y:S02]  /*6090*/  ISETP.GT.U32.AND P3, PT, R4.reuse, R244, PT ;  /* 0x000000f40400720c */ /* 0x040fe40003f64070 */
[----:B------:R-:W-:Y:S02]  /*60a0*/  ISETP.GT.U32.AND P0, PT, R4, R242, PT ;  /* 0x000000f20400720c */ /* 0x000fe40003f04070 */
[----:B------:R-:W-:Y:S02]  /*60b0*/  FSEL R8, R137, -INF , !P2 ;  /* 0xff80000089087808 */ /* 0x000fe40005000000 */
[----:B------:R-:W-:Y:S02]  /*60c0*/  ISETP.GT.U32.AND.EX P1, PT, R15, RZ, PT, P1 ;  /* 0x000000ff0f00720c */ /* 0x000fe40003f24110 */
[----:B------:R-:W-:Y:S01]  /*60d0*/  IADD3 R14, P2, R5, 0x11, RZ ;  /* 0x00000011050e7810 */ /* 0x000fe20007f5e0ff */
[----:B------:R-:W-:Y:S01]  /*60e0*/  HMMA.16816.F32.BF16 R140, R196, R26, R140 ;  /* 0x0000001ac48c723c */ /* 0x000fe2000004188c */
[----:B------:R-:W-:Y:S01]  /*60f0*/  ISETP.GT.U32.AND.EX P6, PT, R15, RZ, PT, P6 ;  /* 0x000000ff0f00720c */ /* 0x000fe20003fc4160 */
[----:B------:R-:W3:Y:S01]  /*6100*/  LDL.64 R26, [R1+0x138] ;  /* 0x00013800011a7983 */ /* 0x000ee20000100a00 */
[----:B------:R-:W-:-:S02]  /*6110*/  FSEL R252, R144, -INF , !P1 ;  /* 0xff80000090fc7808 */ /* 0x000fc40004800000 */
[C---:B------:R-:W-:Y:S02]  /*6120*/  ISETP.GT.U32.AND.EX P3, PT, R15.reuse, RZ, PT, P3 ;  /* 0x000000ff0f00720c */ /* 0x040fe40003f64130 */
[----:B------:R-:W-:Y:S02]  /*6130*/  ISETP.GT.U32.AND.EX P0, PT, R15, RZ, PT, P0 ;  /* 0x000000ff0f00720c */ /* 0x000fe40003f04100 */
[----:B------:R-:W-:Y:S02]  /*6140*/  ISETP.GT.U32.AND P1, PT, R14, R244, PT ;  /* 0x000000f40e00720c */ /* 0x000fe40003f24070 */
[----:B------:R-:W-:Y:S01]  /*6150*/  IADD3.X R15, RZ, R13, RZ, P2, !PT ;  /* 0x0000000dff0f7210 */ /* 0x000fe200017fe4ff */
[----:B------:R-:W-:Y:S01]  /*6160*/  HMMA.16816.F32.BF16 R44, R20, R192, R44 ;  /* 0x000000c0142c723c */ /* 0x000fe2000004182c */
[----:B------:R-:W-:Y:S02]  /*6170*/  FMUL R40, R40, c[0x0][0x188] ;  /* 0x0000620028287a20 */ /* 0x000fe40000400000 */
[----:B------:R-:W-:Y:S01]  /*6180*/  FMUL R41, R41, c[0x0][0x188] ;  /* 0x0000620029297a20 */ /* 0x000fe20000400000 */
[----:B------:R-:W-:-:S04]  /*6190*/  ISETP.GT.U32.AND.EX P1, PT, R15, RZ, PT, P1 ;  /* 0x000000ff0f00720c */ /* 0x000fc80003f24110 */
[----:B------:R-:W-:Y:S01]  /*61a0*/  HMMA.16816.F32.BF16 R236, R20, R16, R236 ;  /* 0x0000001014ec723c */ /* 0x000fe200000418ec */
[----:B------:R-:W4:Y:S01]  /*61b0*/  LDL.64 R20, [R1+0x128] ;  /* 0x0001280001147983 */ /* 0x000f220000100a00 */
[----:B------:R-:W-:Y:S02]  /*61c0*/  FSEL R150, R40, -INF , !P3 ;  /* 0xff80000028967808 */ /* 0x000fe40005800000 */
[----:B------:R-:W-:Y:S01]  /*61d0*/  FSEL R153, R41, -INF , !P1 ;  /* 0xff80000029997808 */ /* 0x000fe20004800000 */
[----:B------:R-:W-:Y:S01]  /*61e0*/  FMUL R4, R139, c[0x0][0x188] ;  /* 0x000062008b047a20 */ /* 0x000fe20000400000 */
[----:B------:R-:W4:Y:S01]  /*61f0*/  LDL.64 R40, [R1+0xf8] ;  /* 0x0000f80001287983 */ /* 0x000f220000100a00 */
[----:B------:R-:W-:Y:S01]  /*6200*/  FMUL R146, R146, c[0x0][0x188] ;  /* 0x0000620092927a20 */ /* 0x000fe20000400000 */
[----:B------:R-:W-:Y:S02]  /*6210*/  ISETP.GT.U32.AND P5, PT, R14, R0, PT ;  /* 0x000000000e00720c */ /* 0x000fe40003fa4070 */
[----:B------:R-:W-:Y:S01]  /*6220*/  FSEL R4, R4, -INF , !P4 ;  /* 0xff80000004047808 */ /* 0x000fe20006000000 */
[----:B------:R-:W-:Y:S01]  /*6230*/  FMUL R42, R42, c[0x0][0x188] ;  /* 0x000062002a2a7a20 */ /* 0x000fe20000400000 */
[----:B------:R-:W-:Y:S01]  /*6240*/  FSEL R251, R146, -INF , !P6 ;  /* 0xff80000092fb7808 */ /* 0x000fe20007000000 */
[----:B------:R-:W-:Y:S01]  /*6250*/  FMUL R145, R145, c[0x0][0x188] ;  /* 0x0000620091917a20 */ /* 0x000fe20000400000 */
[CC--:B------:R-:W-:Y:S01]  /*6260*/  ISETP.GT.U32.AND P4, PT, R14.reuse, R231.reuse, PT ;  /* 0x000000e70e00720c */ /* 0x0c0fe20003f84070 */
[----:B------:R-:W-:Y:S01]  /*6270*/  FMUL R147, R147, c[0x0][0x188] ;  /* 0x0000620093937a20 */ /* 0x000fe20000400000 */
[----:B------:R-:W-:Y:S01]  /*6280*/  ISETP.GT.U32.AND P6, PT, R14, R242, PT ;  /* 0x000000f20e00720c */ /* 0x000fe20003fc4070 */
[----:B------:R-:W-:Y:S01]  /*6290*/  FMUL R43, R43, c[0x0][0x188] ;  /* 0x000062002b2b7a20 */ /* 0x000fe20000400000 */
[----:B------:R-:W-:Y:S01]  /*62a0*/  IADD3 R14, P3, R5, 0x18, RZ ;  /* 0x00000018050e7810 */ /* 0x000fe20007f7e0ff */
[----:B------:R-:W-:Y:S01]  /*62b0*/  FMUL R68, R68, c[0x0][0x188] ;  /* 0x0000620044447a20 */ /* 0x000fe20000400000 */
[C---:B------:R-:W-:Y:S01]  /*62c0*/  ISETP.GT.U32.AND.EX P5, PT, R15.reuse, RZ, PT, P5 ;  /* 0x000000ff0f00720c */ /* 0x040fe20003fa4150 */
[----:B------:R-:W-:Y:S01]  /*62d0*/  FMUL R70, R70, c[0x0][0x188] ;  /* 0x0000620046467a20 */ /* 0x000fe20000400000 */
[C---:B------:R-:W-:Y:S01]  /*62e0*/  ISETP.GT.U32.AND.EX P4, PT, R15.reuse, RZ, PT, P4 ;  /* 0x000000ff0f00720c */ /* 0x040fe20003f84140 */
[----:B------:R-:W-:Y:S01]  /*62f0*/  FMUL R140, R140, c[0x0][0x188] ;  /* 0x000062008c8c7a20 */ /* 0x000fe20000400000 */
[----:B------:R-:W-:Y:S01]  /*6300*/  ISETP.GT.U32.AND.EX P6, PT, R15, RZ, PT, P6 ;  /* 0x000000ff0f00720c */ /* 0x000fe20003fc4160 */
[----:B------:R-:W-:Y:S01]  /*6310*/  IMAD.X R15, RZ, RZ, R13, P3 ;  /* 0x000000ffff0f7224 */ /* 0x000fe200018e060d */
[----:B------:R-:W-:Y:S01]  /*6320*/  FSEL R228, R42, -INF , !P0 ;  /* 0xff8000002ae47808 */ /* 0x000fe20004000000 */
[----:B------:R-:W-:Y:S01]  /*6330*/  FMUL R142, R142, c[0x0][0x188] ;  /* 0x000062008e8e7a20 */ /* 0x000fe20000400000 */
[C---:B------:R-:W-:Y:S01]  /*6340*/  ISETP.GT.U32.AND P2, PT, R14.reuse, R0, PT ;  /* 0x000000000e00720c */ /* 0x040fe20003f44070 */
[----:B------:R-:W-:Y:S01]  /*6350*/  FMUL R69, R69, c[0x0][0x188] ;  /* 0x0000620045457a20 */ /* 0x000fe20000400000 */
[C---:B------:R-:W-:Y:S01]  /*6360*/  ISETP.GT.U32.AND P0, PT, R14.reuse, R231, PT ;  /* 0x000000e70e00720c */ /* 0x040fe20003f04070 */
[----:B------:R-:W-:Y:S01]  /*6370*/  FMUL R71, R71, c[0x0][0x188] ;  /* 0x0000620047477a20 */ /* 0x000fe20000400000 */
[----:B------:R-:W-:Y:S01]  /*6380*/  FSEL R250, R145, -INF , !P5 ;  /* 0xff80000091fa7808 */ /* 0x000fe20006800000 */
[----:B------:R-:W-:Y:S01]  /*6390*/  FMUL R141, R141, c[0x0][0x188] ;  /* 0x000062008d8d7a20 */ /* 0x000fe20000400000 */
[----:B------:R-:W-:Y:S01]  /*63a0*/  ISETP.GT.U32.AND P5, PT, R14, R244, PT ;  /* 0x000000f40e00720c */ /* 0x000fe20003fa4070 */
[----:B------:R-:W-:Y:S01]  /*63b0*/  FMUL R143, R143, c[0x0][0x188] ;  /* 0x000062008f8f7a20 */ /* 0x000fe20000400000 */
[----:B------:R-:W-:Y:S01]  /*63c0*/  FSEL R249, R147, -INF , !P4 ;  /* 0xff80000093f97808 */ /* 0x000fe20006000000 */
[----:B------:R-:W-:Y:S01]  /*63d0*/  FMUL R32, R32, c[0x0][0x188] ;  /* 0x0000620020207a20 */ /* 0x000fe20000400000 */
[----:B------:R-:W-:Y:S01]  /*63e0*/  ISETP.GT.U32.AND P4, PT, R14, R242, PT ;  /* 0x000000f20e00720c */ /* 0x000fe20003f84070 */
[----:B------:R-:W-:Y:S01]  /*63f0*/  FMUL R34, R34, c[0x0][0x188] ;  /* 0x0000620022227a20 */ /* 0x000fe20000400000 */
[C---:B------:R-:W-:Y:S01]  /*6400*/  ISETP.GT.U32.AND.EX P2, PT, R15.reuse, RZ, PT, P2 ;  /* 0x000000ff0f00720c */ /* 0x040fe20003f44120 */
[----:B------:R-:W-:Y:S01]  /*6410*/  HMMA.16816.F32.BF16 R232, R196, R6, R232 ;  /* 0x00000006c4e8723c */ /* 0x000fe200000418e8 */
[----:B------:R-:W-:Y:S01]  /*6420*/  ISETP.GT.U32.AND.EX P0, PT, R15, RZ, PT, P0 ;  /* 0x000000ff0f00720c */ /* 0x000fe20003f04100 */
[----:B------:R-:W4:Y:S01]  /*6430*/  LDL.64 R22, [R1+0x118] ;  /* 0x0001180001167983 */ /* 0x000f220000100a00 */
[----:B------:R-:W-:-:S02]  /*6440*/  IADD3 R14, P1, R5, 0x19, RZ ;  /* 0x00000019050e7810 */ /* 0x000fc40007f3e0ff */
[----:B------:R-:W-:Y:S01]  /*6450*/  ISETP.GT.U32.AND.EX P5, PT, R15, RZ, PT, P5 ;  /* 0x000000ff0f00720c */ /* 0x000fe20003fa4150 */
[----:B------:R-:W-:Y:S01]  /*6460*/  FMUL R33, R33, c[0x0][0x188] ;  /* 0x0000620021217a20 */ /* 0x000fe20000400000 */
[----:B------:R-:W-:Y:S01]  /*6470*/  FSEL R155, R43, -INF , !P6 ;  /* 0xff8000002b9b7808 */ /* 0x000fe20007000000 */
[----:B------:R-:W4:Y:S01]  /*6480*/  LDL.64 R146, [R1+0xc8] ;  /* 0x0000c80001927983 */ /* 0x000f220000100a00 */
[----:B------:R-:W-:Y:S02]  /*6490*/  FSEL R248, R68, -INF , !P2 ;  /* 0xff80000044f87808 */ /* 0x000fe40005000000 */
[----:B------:R-:W-:Y:S01]  /*64a0*/  FSEL R247, R70, -INF , !P0 ;  /* 0xff80000046f77808 */ /* 0x000fe20004000000 */
[----:B------:R-:W4:Y:S01]  /*64b0*/  LDL.64 R42, [R1+0x108] ;  /* 0x00010800012a7983 */ /* 0x000f220000100a00 */
[C---:B------:R-:W-:Y:S02]  /*64c0*/  ISETP.GT.U32.AND P3, PT, R14.reuse, R0, PT ;  /* 0x000000000e00720c */ /* 0x040fe40003f64070 */
[----:B------:R-:W-:-:S02]  /*64d0*/  ISETP.GT.U32.AND P6, PT, R14, R231, PT ;  /* 0x000000e70e00720c */ /* 0x000fc40003fc4070 */
[C---:B------:R-:W-:Y:S02]  /*64e0*/  ISETP.GT.U32.AND P2, PT, R14.reuse, R244, PT ;  /* 0x000000f40e00720c */ /* 0x040fe40003f44070 */
[----:B------:R-:W-:Y:S02]  /*64f0*/  ISETP.GT.U32.AND P0, PT, R14, R242, PT ;  /* 0x000000f20e00720c */ /* 0x000fe40003f04070 */
[----:B------:R-:W-:Y:S02]  /*6500*/  ISETP.GT.U32.AND.EX P4, PT, R15, RZ, PT, P4 ;  /* 0x000000ff0f00720c */ /* 0x000fe40003f84140 */
[----:B------:R-:W-:Y:S02]  /*6510*/  FSEL R154, R140, -INF , !P5 ;  /* 0xff8000008c9a7808 */ /* 0x000fe40006800000 */
[----:B------:R-:W-:Y:S02]  /*6520*/  IADD3.X R14, RZ, R13, RZ, P1, !PT ;  /* 0x0000000dff0e7210 */ /* 0x000fe40000ffe4ff */
[----:B------:R-:W-:-:S02]  /*6530*/  IADD3 R15, P5, R5, 0x20, RZ ;  /* 0x00000020050f7810 */ /* 0x000fc40007fbe0ff */
[C---:B------:R-:W-:Y:S02]  /*6540*/  ISETP.GT.U32.AND.EX P3, PT, R14.reuse, RZ, PT, P3 ;  /* 0x000000ff0e00720c */ /* 0x040fe40003f64130 */
[----:B------:R-:W-:Y:S01]  /*6550*/  ISETP.GT.U32.AND.EX P6, PT, R14, RZ, PT, P6 ;  /* 0x000000ff0e00720c */ /* 0x000fe20003fc4160 */
[----:B------:R-:W-:Y:S01]  /*6560*/  IMAD.X R16, RZ, RZ, R13, P5 ;  /* 0x000000ffff107224 */ /* 0x000fe200028e060d */
[----:B------:R-:W-:Y:S02]  /*6570*/  FSEL R139, R142, -INF , !P4 ;  /* 0xff8000008e8b7808 */ /* 0x000fe40006000000 */
[----:B------:R-:W-:Y:S02]  /*6580*/  ISETP.GT.U32.AND.EX P2, PT, R14, RZ, PT, P2 ;  /* 0x000000ff0e00720c */ /* 0x000fe40003f44120 */
[C---:B------:R-:W-:Y:S02]  /*6590*/  ISETP.GT.U32.AND P1, PT, R15.reuse, R0, PT ;  /* 0x000000000f00720c */ /* 0x040fe40003f24070 */
[----:B------:R-:W-:-:S02]  /*65a0*/  ISETP.GT.U32.AND P4, PT, R15, R231, PT ;  /* 0x000000e70f00720c */ /* 0x000fc40003f84070 */
[----:B------:R-:W-:Y:S02]  /*65b0*/  FSEL R246, R69, -INF , !P3 ;  /* 0xff80000045f67808 */ /* 0x000fe40005800000 */
[----:B------:R-:W-:Y:S01]  /*65c0*/  FSEL R245, R71, -INF , !P6 ;  /* 0xff80000047f57808 */ /* 0x000fe20007000000 */
[----:B------:R-:W4:Y:S01]  /*65d0*/  LDL.64 R68, [R1+0x88] ;  /* 0x0000880001447983 */ /* 0x000f220000100a00 */
[C---:B------:R-:W-:Y:S02]  /*65e0*/  ISETP.GT.U32.AND P3, PT, R15.reuse, R244, PT ;  /* 0x000000f40f00720c */ /* 0x040fe40003f64070 */
[----:B------:R-:W-:Y:S01]  /*65f0*/  ISETP.GT.U32.AND P6, PT, R15, R242, PT ;  /* 0x000000f20f00720c */ /* 0x000fe20003fc4070 */
[----:B------:R-:W-:Y:S01]  /*6600*/  HMMA.16816.F32.BF16 R236, R196, R18, R236 ;  /* 0x00000012c4ec723c */ /* 0x000fe200000418ec */
[----:B------:R-:W-:Y:S01]  /*6610*/  FSEL R192, R141, -INF , !P2 ;  /* 0xff8000008dc07808 */ /* 0x000fe20005000000 */
[----:B------:R-:W-:Y:S01]  /*6620*/  FMUL R28, R28, c[0x0][0x188] ;  /* 0x000062001c1c7a20 */ /* 0x000fe20000400000 */
[----:B------:R-:W-:Y:S01]  /*6630*/  IADD3 R15, P2, R5, 0x21, RZ ;  /* 0x00000021050f7810 */ /* 0x000fe20007f5e0ff */
[----:B------:R-:W-:Y:S01]  /*6640*/  FMUL R30, R30, c[0x0][0x188] ;  /* 0x000062001e1e7a20 */ /* 0x000fe20000400000 */
[----:B------:R-:W-:Y:S01]  /*6650*/  ISETP.GT.U32.AND.EX P0, PT, R14, RZ, PT, P0 ;  /* 0x000000ff0e00720c */ /* 0x000fe20003f04100 */
[----:B------:R-:W4:Y:S01]  /*6660*/  LDL.64 R70, [R1+0x98] ;  /* 0x0000980001467983 */ /* 0x000f220000100a00 */
[----:B------:R-:W-:-:S02]  /*6670*/  ISETP.GT.U32.AND.EX P1, PT, R16, RZ, PT, P1 ;  /* 0x000000ff1000720c */ /* 0x000fc40003f24110 */
[C---:B------:R-:W-:Y:S02]  /*6680*/  ISETP.GT.U32.AND.EX P4, PT, R16.reuse, RZ, PT, P4 ;  /* 0x000000ff1000720c */ /* 0x040fe40003f84140 */
[C---:B------:R-:W-:Y:S02]  /*6690*/  ISETP.GT.U32.AND.EX P3, PT, R16.reuse, RZ, PT, P3 ;  /* 0x000000ff1000720c */ /* 0x040fe40003f64130 */
[----:B------:R-:W-:Y:S02]  /*66a0*/  ISETP.GT.U32.AND.EX P6, PT, R16, RZ, PT, P6 ;  /* 0x000000ff1000720c */ /* 0x000fe40003fc4160 */
[----:B------:R-:W-:Y:S02]  /*66b0*/  FSEL R144, R143, -INF , !P0 ;  /* 0xff8000008f907808 */ /* 0x000fe40004000000 */
[----:B------:R-:W-:Y:S01]  /*66c0*/  FSEL R229, R32, -INF , !P1 ;  /* 0xff80000020e57808 */ /* 0x000fe20004800000 */
[----:B------:R-:W4:Y:S01]  /*66d0*/  LDL.64 R142, [R1+0xb8] ;  /* 0x0000b800018e7983 */ /* 0x000f220000100a00 */
[----:B------:R-:W-:-:S02]  /*66e0*/  FSEL R151, R34, -INF , !P4 ;  /* 0xff80000022977808 */ /* 0x000fc40006000000 */
[----:B------:R-:W-:Y:S02]  /*66f0*/  IADD3.X R14, RZ, R13, RZ, P2, !PT ;  /* 0x0000000dff0e7210 */ /* 0x000fe400017fe4ff */
[C---:B------:R-:W-:Y:S02]  /*6700*/  ISETP.GT.U32.AND P5, PT, R15.reuse, R0, PT ;  /* 0x000000000f00720c */ /* 0x040fe40003fa4070 */
[C---:B------:R-:W-:Y:S02]  /*6710*/  ISETP.GT.U32.AND P0, PT, R15.reuse, R231, PT ;  /* 0x000000e70f00720c */ /* 0x040fe40003f04070 */
[C---:B------:R-:W-:Y:S02]  /*6720*/  ISETP.GT.U32.AND P1, PT, R15.reuse, R244, PT ;  /* 0x000000f40f00720c */ /* 0x040fe40003f24070 */
[----:B------:R-:W-:Y:S02]  /*6730*/  ISETP.GT.U32.AND P4, PT, R15, R242, PT ;  /* 0x000000f20f00720c */ /* 0x000fe40003f84070 */
[----:B------:R-:W-:-:S02]  /*6740*/  ISETP.GT.U32.AND.EX P5, PT, R14, RZ, PT, P5 ;  /* 0x000000ff0e00720c */ /* 0x000fc40003fa4150 */
[C---:B------:R-:W-:Y:S02]  /*6750*/  ISETP.GT.U32.AND.EX P0, PT, R14.reuse, RZ, PT, P0 ;  /* 0x000000ff0e00720c */ /* 0x040fe40003f04100 */
[C---:B------:R-:W-:Y:S02]  /*6760*/  ISETP.GT.U32.AND.EX P1, PT, R14.reuse, RZ, PT, P1 ;  /* 0x000000ff0e00720c */ /* 0x040fe40003f24110 */
[----:B------:R-:W-:Y:S01]  /*6770*/  ISETP.GT.U32.AND.EX P4, PT, R14, RZ, PT, P4 ;  /* 0x000000ff0e00720c */ /* 0x000fe20003f84140 */
[C---:B--2---:R-:W-:Y:S02]  /*6780*/  IMAD.WIDE R16, R3.reuse, 0x2, R24 ;  /* 0x0000000203107825 */ /* 0x044fe400078e0218 */
[----:B------:R-:W2:Y:S04]  /*6790*/  LDL.64 R24, [R1+0xe8] ;  /* 0x0000e80001187983 */ /* 0x000ea80000100a00 */
[----:B------:R4:W2:Y:S01]  /*67a0*/  LDG.E.U16 R14, [R16.64] ;  /* 0x00000006100e7981 */ /* 0x0008a2000c1e1500 */
[----:B---3--:R-:W-:-:S03]  /*67b0*/  IMAD.WIDE R6, R3, 0x2, R26 ;  /* 0x0000000203067825 */ /* 0x008fc600078e021a */
[----:B------:R-:W3:Y:S04]  /*67c0*/  LDL.64 R26, [R1+0xa8] ;  /* 0x0000a800011a7983 */ /* 0x000ee80000100a00 */
[----:B------:R1:W3:Y:S01]  /*67d0*/  LDG.E.U16 R6, [R6.64] ;  /* 0x0000000606067981 */ /* 0x0002e2000c1e1500 */
[----:B----4-:R-:W-:-:S03]  /*67e0*/  IMAD.WIDE R16, R3, 0x2, R20 ;  /* 0x0000000203107825 */ /* 0x010fc600078e0214 */
[----:B------:R-:W4:Y:S04]  /*67f0*/  LDL.64 R20, [R1+0xd8] ;  /* 0x0000d80001147983 */ /* 0x000f280000100a00 */
[----:B-1----:R1:W4:Y:S02]  /*6800*/  LDG.E.U16 R7, [R16.64] ;  /* 0x0000000610077981 */ /* 0x002324000c1e1500 */
[----:B-1----:R-:W-:Y:S02]  /*6810*/  IMAD.WIDE R16, R3, 0x2, R40 ;  /* 0x0000000203107825 */ /* 0x002fe400078e0228 */
[----:B------:R-:W4:Y:S01]  /*6820*/  LDL.64 R40, [R1+0x58] ;  /* 0x0000580001287983 */ /* 0x000f220000100a00 */
[----:B------:R-:W-:-:S03]  /*6830*/  FSEL R140, R33, -INF , !P5 ;  /* 0xff800000218c7808 */ /* 0x000fc60006800000 */
[----:B------:R-:W4:Y:S01]  /*6840*/  LDL.64 R32, [R1+0x78] ;  /* 0x0000780001207983 */ /* 0x000f220000100a00 */
[----:B------:R-:W-:Y:S02]  /*6850*/  IADD3 R18, P2, R5, 0x28, RZ ;  /* 0x0000002805127810 */ /* 0x000fe40007f5e0ff */
[----:B------:R-:W-:Y:S02]  /*6860*/  FSEL R149, R28, -INF , !P3 ;  /* 0xff8000001c957808 */ /* 0x000fe40005800000 */
[----:B0-----:R-:W-:Y:S01]  /*6870*/  FSEL R243, R30, -INF , !P6 ;  /* 0xff8000001ef37808 */ /* 0x001fe20007000000 */
[----:B------:R-:W-:Y:S01]  /*6880*/  IMAD.X R15, RZ, RZ, R13, P2 ;  /* 0x000000ffff0f7224 */ /* 0x000fe200010e060d */
[C---:B------:R-:W-:Y:S01]  /*6890*/  ISETP.GT.U32.AND P3, PT, R18.reuse, R0, PT ;  /* 0x000000001200720c */ /* 0x040fe20003f64070 */
[----:B------:R-:W-:Y:S01]  /*68a0*/  HMMA.16816.F32.BF16 R36, R196, R10, R36 ;  /* 0x0000000ac424723c */ /* 0x000fe20000041824 */
[C---:B------:R-:W-:Y:S02]  /*68b0*/  ISETP.GT.U32.AND P6, PT, R18.reuse, R231, PT ;  /* 0x000000e71200720c */ /* 0x040fe40003fc4070 */
[----:B------:R-:W-:-:S02]  /*68c0*/  ISETP.GT.U32.AND P5, PT, R18, R244, PT ;  /* 0x000000f41200720c */ /* 0x000fc40003fa4070 */
[----:B------:R-:W-:Y:S02]  /*68d0*/  ISETP.GT.U32.AND P2, PT, R18, R242, PT ;  /* 0x000000f21200720c */ /* 0x000fe40003f44070 */
[C---:B------:R-:W-:Y:S02]  /*68e0*/  IMAD.WIDE R10, R3.reuse, 0x2, R42 ;  /* 0x00000002030a7825 */ /* 0x040fe400078e022a */
[----:B------:R-:W4:Y:S02]  /*68f0*/  LDL.64 R42, [R1+0x68] ;  /* 0x00006800012a7983 */ /* 0x000f240000100a00 */
[C---:B--2---:R-:W-:Y:S02]  /*6900*/  IMAD.WIDE R18, R3.reuse, 0x2, R24 ;  /* 0x0000000203127825 */ /* 0x044fe400078e0218 */
[----:B------:R0:W2:Y:S04]  /*6910*/  LDG.E.U16 R24, [R16.64] ;  /* 0x0000000610187981 */ /* 0x0000a8000c1e1500 */
[----:B------:R3:W2:Y:S01]  /*6920*/  LDG.E.U16 R25, [R18.64] ;  /* 0x0000000612197981 */ /* 0x0006a2000c1e1500 */
[----:B0-----:R-:W-:-:S04]  /*6930*/  IMAD.WIDE R16, R3, 0x2, R142 ;  /* 0x0000000203107825 */ /* 0x001fc800078e028e */
[C---:B---3--:R-:W-:Y:S02]  /*6940*/  IMAD.WIDE R18, R3.reuse, 0x2, R26 ;  /* 0x0000000203127825 */ /* 0x048fe400078e021a */
[----:B------:R0:W3:Y:S02]  /*6950*/  LDG.E.U16 R26, [R16.64] ;  /* 0x00000006101a7981 */ /* 0x0000e4000c1e1500 */
[C---:B------:R-:W-:Y:S02]  /*6960*/  IMAD.WIDE R22, R3.reuse, 0x2, R22 ;  /* 0x0000000203167825 */ /* 0x040fe400078e0216 */
[----:B------:R1:W2:Y:S04]  /*6970*/  LDG.E.U16 R27, [R18.64] ;  /* 0x00000006121b7981 */ /* 0x0002a8000c1e1500 */
[----:B------:R1:W2:Y:S01]  /*6980*/  LDG.E.U16 R22, [R22.64] ;  /* 0x0000000616167981 */ /* 0x0002a2000c1e1500 */
[----:B0-----:R-:W-:-:S05]  /*6990*/  IMAD.WIDE R16, R3, 0x2, R68 ;  /* 0x0000000203107825 */ /* 0x001fca00078e0244 */
[----:B------:R0:W2:Y:S01]  /*69a0*/  LDG.E.U16 R30, [R16.64] ;  /* 0x00000006101e7981 */ /* 0x0000a2000c1e1500 */
[----:B----4-:R-:W-:-:S03]  /*69b0*/  IMAD.WIDE R20, R3, 0x2, R20 ;  /* 0x0000000203147825 */ /* 0x010fc600078e0214 */
[----:B-1----:R1:W4:Y:S01]  /*69c0*/  LDG.E.U16 R23, [R10.64] ;  /* 0x000000060a177981 */ /* 0x002322000c1e1500 */
[----:B------:R-:W-:-:S03]  /*69d0*/  FMUL R35, R35, c[0x0][0x188] ;  /* 0x0000620023237a20 */ /* 0x000fc60000400000 */
[----:B------:R0:W2:Y:S02]  /*69e0*/  LDG.E.U16 R20, [R20.64] ;  /* 0x0000000614147981 */ /* 0x0000a4000c1e1500 */
[C---:B0-----:R-:W-:Y:S02]  /*69f0*/  IMAD.WIDE R16, R3.reuse, 0x2, R40 ;  /* 0x0000000203107825 */ /* 0x041fe400078e0228 */
[----:B------:R-:W2:Y:S02]  /*6a00*/  LDL.64 R40, [R1+0x140] ;  /* 0x0001400001287983 */ /* 0x000ea40000100a00 */
[----:B-1----:R-:W-:-:S04]  /*6a10*/  IMAD.WIDE R10, R3, 0x2, R146 ;  /* 0x00000002030a7825 */ /* 0x002fc800078e0292 */
[----:B------:R-:W-:Y:S01]  /*6a20*/  IMAD.WIDE R18, R3, 0x2, R32 ;  /* 0x0000000203127825 */ /* 0x000fe200078e0220 */
[----:B------:R0:W3:Y:S01]  /*6a30*/  LDG.E.U16 R21, [R10.64] ;  /* 0x000000060a157981 */ /* 0x0000e2000c1e1500 */
[----:B------:R-:W-:Y:S02]  /*6a40*/  FSEL R193, R35, -INF , !P0 ;  /* 0xff80000023c17808 */ /* 0x000fe40004000000 */
[----:B------:R-:W-:Y:S01]  /*6a50*/  FMUL R29, R29, c[0x0][0x188] ;  /* 0x000062001d1d7a20 */ /* 0x000fe20000400000 */
[----:B------:R1:W3:Y:S01]  /*6a60*/  LDG.E.U16 R32, [R18.64] ;  /* 0x0000000612207981 */ /* 0x0002e2000c1e1500 */
[----:B------:R-:W-:Y:S01]  /*6a70*/  FMUL R31, R31, c[0x0][0x188] ;  /* 0x000062001f1f7a20 */ /* 0x000fe20000400000 */
[----:B------:R-:W-:Y:S01]  /*6a80*/  ISETP.GT.U32.AND.EX P6, PT, R15, RZ, PT, P6 ;  /* 0x000000ff0f00720c */ /* 0x000fe20003fc4160 */
[----:B------:R-:W-:Y:S02]  /*6a90*/  FMUL R54, R54, c[0x0][0x188] ;  /* 0x0000620036367a20 */ /* 0x000fe40000400000 */
[----:B------:R-:W-:-:S02]  /*6aa0*/  FMUL R53, R53, c[0x0][0x188] ;  /* 0x0000620035357a20 */ /* 0x000fc40000400000 */
[----:B------:R-:W-:Y:S01]  /*6ab0*/  FMUL R55, R55, c[0x0][0x188] ;  /* 0x0000620037377a20 */ /* 0x000fe20000400000 */
[----:B------:R-:W-:Y:S01]  /*6ac0*/  ISETP.GT.U32.AND.EX P5, PT, R15, RZ, PT, P5 ;  /* 0x000000ff0f00720c */ /* 0x000fe20003fa4150 */
[----:B0-----:R-:W-:Y:S01]  /*6ad0*/  IMAD.WIDE R10, R3, 0x2, R70 ;  /* 0x00000002030a7825 */ /* 0x001fe200078e0246 */
[----:B-1----:R-:W-:Y:S01]  /*6ae0*/  IADD3 R18, P0, R5, 0x29, RZ ;  /* 0x0000002905127810 */ /* 0x002fe20007f1e0ff */
[----:B------:R-:W-:Y:S01]  /*6af0*/  HMMA.16816.F32.BF16 R44, R196, R194, R44 ;  /* 0x000000c2c42c723c */ /* 0x000fe2000004182c */
[----:B------:R-:W-:Y:S01]  /*6b00*/  FSEL R152, R29, -INF , !P1 ;  /* 0xff8000001d987808 */ /* 0x000fe20004800000 */
[----:B------:R-:W-:Y:S01]  /*6b10*/  FMUL R236, R236, c[0x0][0x188] ;  /* 0x00006200ecec7a20 */ /* 0x000fe20000400000 */
[----:B------:R0:W3:Y:S01]  /*6b20*/  LDG.E.U16 R28, [R10.64] ;  /* 0x000000060a1c7981 */ /* 0x0000e2000c1e1500 */
[----:B------:R-:W-:Y:S02]  /*6b30*/  ISETP.GT.U32.AND P1, PT, R18, R0, PT ;  /* 0x000000001200720c */ /* 0x000fe40003f24070 */
[----:B------:R-:W-:Y:S01]  /*6b40*/  FSEL R2, R31, -INF , !P4 ;  /* 0xff8000001f027808 */ /* 0x000fe20006000000 */
[----:B------:R-:W3:Y:S01]  /*6b50*/  LDL.64 R194, [R1+0x130] ;  /* 0x0001300001c27983 */ /* 0x000ee20000100a00 */
[----:B------:R-:W-:-:S02]  /*6b60*/  IADD3.X R29, RZ, R13, RZ, P0, !PT ;  /* 0x0000000dff1d7210 */ /* 0x000fc400007fe4ff */
[----:B------:R-:W-:Y:S01]  /*6b70*/  ISETP.GT.U32.AND P4, PT, R18, R231, PT ;  /* 0x000000e71200720c */ /* 0x000fe20003f84070 */
[----:B------:R-:W-:Y:S01]  /*6b80*/  FMUL R52, R52, c[0x0][0x188] ;  /* 0x0000620034347a20 */ /* 0x000fe20000400000 */
[----:B------:R-:W-:Y:S01]  /*6b90*/  ISETP.GT.U32.AND.EX P3, PT, R15, RZ, PT, P3 ;  /* 0x000000ff0f00720c */ /* 0x000fe20003f64130 */
[----:B0-----:R-:W-:Y:S01]  /*6ba0*/  IMAD.WIDE R10, R3, 0x2, R42 ;  /* 0x00000002030a7825 */ /* 0x001fe200078e022a */
[C---:B------:R-:W-:Y:S01]  /*6bb0*/  ISETP.GT.U32.AND.EX P1, PT, R29.reuse, RZ, PT, P1 ;  /* 0x000000ff1d00720c */ /* 0x040fe20003f24110 */
[----:B------:R0:W4:Y:S01]  /*6bc0*/  LDG.E.U16 R33, [R16.64] ;  /* 0x0000000610217981 */ /* 0x000122000c1e1500 */
[----:B------:R-:W-:Y:S02]  /*6bd0*/  ISETP.GT.U32.AND.EX P4, PT, R29, RZ, PT, P4 ;  /* 0x000000ff1d00720c */ /* 0x000fe40003f84140 */
[----:B------:R-:W-:Y:S01]  /*6be0*/  FSEL R148, R54, -INF , !P6 ;  /* 0xff80000036947808 */ /* 0x000fe20007000000 */
[----:B------:R1:W4:Y:S01]  /*6bf0*/  LDG.E.U16 R31, [R10.64] ;  /* 0x000000060a1f7981 */ /* 0x000322000c1e1500 */
[----:B------:R-:W-:-:S02]  /*6c00*/  FSEL R146, R53, -INF , !P1 ;  /* 0xff80000035927808 */ /* 0x000fc40004800000 */
[----:B------:R-:W-:Y:S01]  /*6c10*/  FSEL R145, R55, -INF , !P4 ;  /* 0xff80000037917808 */ /* 0x000fe20006000000 */
[----:B------:R0:W-:Y:S01]  /*6c20*/  STL [R1+0x1c], R2 ;  /* 0x00001c0201007387 */ /* 0x0001e20000100800 */
[----:B------:R-:W-:Y:S02]  /*6c30*/  FSEL R142, R236, -INF , !P5 ;  /* 0xff800000ec8e7808 */ /* 0x000fe40006800000 */
[----:B-1----:R-:W-:Y:S01]  /*6c40*/  IADD3 R10, P6, R5, 0x30, RZ ;  /* 0x00000030050a7810 */ /* 0x002fe20007fde0ff */
[----:B------:R-:W-:Y:S03]  /*6c50*/  STL [R1+0x14], R146 ;  /* 0x0000149201007387 */ /* 0x000fe60000100800 */
[C---:B------:R-:W-:Y:S01]  /*6c60*/  ISETP.GT.U32.AND P5, PT, R10.reuse, R0, PT ;  /* 0x000000000a00720c */ /* 0x040fe20003fa4070 */
[----:B------:R-:W-:Y:S01]  /*6c70*/  IMAD.X R42, RZ, RZ, R13, P6 ;  /* 0x000000ffff2a7224 */ /* 0x000fe200030e060d */
[C---:B------:R-:W-:Y:S01]  /*6c80*/  ISETP.GT.U32.AND P1, PT, R10.reuse, R231, PT ;  /* 0x000000e70a00720c */ /* 0x040fe20003f24070 */
[----:B------:R-:W-:Y:S01]  /*6c90*/  STL [R1+0x18], R145 ;  /* 0x0000189101007387 */ /* 0x000fe20000100800 */
[----:B------:R-:W-:-:S02]  /*6ca0*/  ISETP.GT.U32.AND P4, PT, R10, R244, PT ;  /* 0x000000f40a00720c */ /* 0x000fc40003f84070 */
[-C--:B------:R-:W-:Y:S01]  /*6cb0*/  ISETP.GT.U32.AND P6, PT, R10, R242.reuse, PT ;  /* 0x000000f20a00720c */ /* 0x080fe20003fc4070 */
[----:B------:R-:W-:Y:S01]  /*6cc0*/  FMUL R237, R237, c[0x0][0x188] ;  /* 0x00006200eded7a20 */ /* 0x000fe20000400000 */
[----:B------:R-:W-:Y:S01]  /*6cd0*/  FSEL R137, R52, -INF , !P3 ;  /* 0xff80000034897808 */ /* 0x000fe20005800000 */
[----:B------:R-:W-:Y:S01]  /*6ce0*/  FMUL R60, R60, c[0x0][0x188] ;  /* 0x000062003c3c7a20 */ /* 0x000fe20000400000 */
[----:B------:R-:W-:Y:S01]  /*6cf0*/  ISETP.GT.U32.AND.EX P5, PT, R42, RZ, PT, P5 ;  /* 0x000000ff2a00720c */ /* 0x000fe20003fa4150 */
[----:B------:R-:W-:Y:S01]  /*6d00*/  FMUL R62, R62, c[0x0][0x188] ;  /* 0x000062003e3e7a20 */ /* 0x000fe20000400000 */
[----:B------:R-:W-:Y:S01]  /*6d10*/  ISETP.GT.U32.AND.EX P1, PT, R42, RZ, PT, P1 ;  /* 0x000000ff2a00720c */ /* 0x000fe20003f24110 */
[----:B------:R-:W-:Y:S01]  /*6d20*/  FMUL R232, R232, c[0x0][0x188] ;  /* 0x00006200e8e87a20 */ /* 0x000fe20000400000 */
[----:B------:R-:W-:Y:S01]  /*6d30*/  ISETP.GT.U32.AND P0, PT, R18, R242, PT ;  /* 0x000000f21200720c */ /* 0x000fe20003f04070 */
[----:B------:R-:W4:Y:S01]  /*6d40*/  LDL.64 R52, [R1+0xe0] ;  /* 0x0000e00001347983 */ /* 0x000f220000100a00 */
[----:B------:R-:W-:-:S03]  /*6d50*/  ISETP.GT.U32.AND.EX P2, PT, R15, RZ, PT, P2 ;  /* 0x000000ff0f00720c */ /* 0x000fc60003f44120 */
[----:B------:R-:W4:Y:S01]  /*6d60*/  LDL.64 R198, [R1+0xd0] ;  /* 0x0000d00001c67983 */ /* 0x000f220000100a00 */
[----:B--2---:R-:W-:-:S03]  /*6d70*/  IMAD.WIDE R10, R3, 0x2, R40 ;  /* 0x00000002030a7825 */ /* 0x004fc600078e0228 */
[----:B------:R-:W2:Y:S01]  /*6d80*/  LDL.64 R40, [R1+0x120] ;  /* 0x0001200001287983 */ /* 0x000ea20000100a00 */
[----:B------:R-:W-:Y:S02]  /*6d90*/  ISETP.GT.U32.AND P3, PT, R18, R244, PT ;  /* 0x000000f41200720c */ /* 0x000fe40003f64070 */
[----:B------:R-:W-:Y:S01]  /*6da0*/  ISETP.GT.U32.AND.EX P4, PT, R42, RZ, PT, P4 ;  /* 0x000000ff2a00720c */ /* 0x000fe20003f84140 */
[----:B------:R-:W4:Y:S01]  /*6db0*/  LDL.64 R18, [R1+0x110] ;  /* 0x0001100001127983 */ /* 0x000f220000100a00 */
[----:B------:R-:W-:Y:S02]  /*6dc0*/  ISETP.GT.U32.AND.EX P3, PT, R29, RZ, PT, P3 ;  /* 0x000000ff1d00720c */ /* 0x000fe40003f64130 */
[----:B------:R-:W-:Y:S01]  /*6dd0*/  FSEL R71, R60, -INF , !P5 ;  /* 0xff8000003c477808 */ /* 0x000fe20006800000 */
[----:B------:R3:W4:Y:S01]  /*6de0*/  LDG.E.U16 R34, [R10.64] ;  /* 0x000000060a227981 */ /* 0x000722000c1e1500 */
[----:B------:R-:W-:Y:S02]  /*6df0*/  FSEL R141, R237, -INF , !P3 ;  /* 0xff800000ed8d7808 */ /* 0x000fe40005800000 */
[----:B0-----:R-:W-:Y:S01]  /*6e00*/  IADD3 R16, P3, R5, 0x31, RZ ;  /* 0x0000003105107810 */ /* 0x001fe20007f7e0ff */
[----:B------:R-:W4:Y:S01]  /*6e10*/  LDL.64 R236, [R1+0x100] ;  /* 0x0001000001ec7983 */ /* 0x000f220000100a00 */
[----:B------:R-:W-:-:S02]  /*6e20*/  FSEL R143, R62, -INF , !P1 ;  /* 0xff8000003e8f7808 */ /* 0x000fc40004800000 */
[----:B------:R-:W-:Y:S02]  /*6e30*/  FSEL R68, R232, -INF , !P4 ;  /* 0xff800000e8447808 */ /* 0x000fe40006000000 */
[----:B------:R-:W-:Y:S02]  /*6e40*/  IADD3.X R54, RZ, R13, RZ, P3, !PT ;  /* 0x0000000dff367210 */ /* 0x000fe40001ffe4ff */
[C---:B------:R-:W-:Y:S02]  /*6e50*/  ISETP.GT.U32.AND P5, PT, R16.reuse, R0, PT ;  /* 0x000000001000720c */ /* 0x040fe40003fa4070 */
[C---:B------:R-:W-:Y:S02]  /*6e60*/  ISETP.GT.U32.AND P1, PT, R16.reuse, R231, PT ;  /* 0x000000e71000720c */ /* 0x040fe40003f24070 */
[C---:B------:R-:W-:Y:S02]  /*6e70*/  ISETP.GT.U32.AND P4, PT, R16.reuse, R244, PT ;  /* 0x000000f41000720c */ /* 0x040fe40003f84070 */
[----:B------:R-:W-:Y:S01]  /*6e80*/  ISETP.GT.U32.AND P3, PT, R16, R242, PT ;  /* 0x000000f21000720c */ /* 0x000fe20003f64070 */
[----:B------:R-:W-:Y:S04]  /*6e90*/  STL [R1+0x34], R71 ;  /* 0x0000344701007387 */ /* 0x000fe80000100800 */
[----:B------:R-:W-:Y:S01]  /*6ea0*/  STL [R1+0x38], R68 ;  /* 0x0000384401007387 */ /* 0x000fe20000100800 */
[----:B---3--:R-:W-:-:S03]  /*6eb0*/  IMAD.WIDE R10, R3, 0x2, R194 ;  /* 0x00000002030a7825 */ /* 0x008fc600078e02c2 */
[----:B------:R-:W3:Y:S04]  /*6ec0*/  LDL.64 R194, [R1+0x90] ;  /* 0x0000900001c27983 */ /* 0x000ee80000100a00 */
[----:B------:R-:W3:Y:S01]  /*6ed0*/  LDL.64 R196, [R1+0xb0] ;  /* 0x0000b00001c47983 */ /* 0x000ee20000100a00 */
[----:B--2---:R-:W-:-:S03]  /*6ee0*/  IMAD.WIDE R16, R3, 0x2, R40 ;  /* 0x0000000203107825 */ /* 0x004fc600078e0228 */
[----:B------:R4:W2:Y:S04]  /*6ef0*/  LDG.E.U16 R40, [R10.64] ;  /* 0x000000060a287981 */ /* 0x0008a8000c1e1500 */
[----:B------:R0:W2:Y:S04]  /*6f00*/  LDG.E.U16 R15, [R16.64] ;  /* 0x00000006100f7981 */ /* 0x0000a8000c1e1500 */
[----:B0-----:R-:W2:Y:S01]  /*6f10*/  LDL.64 R16, [R1+0xf0] ;  /* 0x0000f00001107983 */ /* 0x001ea20000100a00 */
[----:B----4-:R-:W-:-:S03]  /*6f20*/  IMAD.WIDE R10, R3, 0x2, R236 ;  /* 0x00000002030a7825 */ /* 0x010fc600078e02ec */
[----:B------:R-:W4:Y:S01]  /*6f30*/  LDL.64 R236, [R1+0x80] ;  /* 0x0000800001ec7983 */ /* 0x000f220000100a00 */
[----:B------:R-:W-:-:S03]  /*6f40*/  IMAD.WIDE R18, R3, 0x2, R18 ;  /* 0x0000000203127825 */ /* 0x000fc600078e0212 */
[----:B------:R0:W3:Y:S04]  /*6f50*/  LDG.E.U16 R41, [R10.64] ;  /* 0x000000060a297981 */ /* 0x0000e8000c1e1500 */
[----:B------:R1:W3:Y:S01]  /*6f60*/  LDG.E.U16 R35, [R18.64] ;  /* 0x0000000612237981 */ /* 0x0002e2000c1e1500 */
[----:B--2---:R-:W-:-:S05]  /*6f70*/  IMAD.WIDE R16, R3, 0x2, R16 ;  /* 0x0000000203107825 */ /* 0x004fca00078e0210 */
[----:B------:R2:W4:Y:S04]  /*6f80*/  LDG.E.U16 R43, [R16.64] ;  /* 0x00000006102b7981 */ /* 0x000528000c1e1500 */
[----:B--2---:R-:W2:Y:S01]  /*6f90*/  LDL.64 R16, [R1+0xc0] ;  /* 0x0000c00001107983 */ /* 0x004ea20000100a00 */
[----:B0-----:R-:W-:-:S03]  /*6fa0*/  IMAD.WIDE R10, R3, 0x2, R198 ;  /* 0x00000002030a7825 */ /* 0x001fc600078e02c6 */
[----:B------:R-:W4:Y:S01]  /*6fb0*/  LDL.64 R198, [R1+0x70] ;  /* 0x0000700001c67983 */ /* 0x000f220000100a00 */
[----:B-1----:R-:W-:-:S03]  /*6fc0*/  IMAD.WIDE R18, R3, 0x2, R52 ;  /* 0x0000000203127825 */ /* 0x002fc600078e0234 */
[----:B------:R0:W4:Y:S04]  /*6fd0*/  LDG.E.U16 R53, [R10.64] ;  /* 0x000000060a357981 */ /* 0x000128000c1e1500 */
[----:B------:R3:W4:Y:S04]  /*6fe0*/  LDG.E.U16 R52, [R18.64] ;  /* 0x0000000612347981 */ /* 0x000728000c1e1500 */
[----:B0-----:R-:W4:Y:S01]  /*6ff0*/  LDL.64 R10, [R1+0xa0] ;  /* 0x0000a000010a7983 */ /* 0x001f220000100a00 */
[----:B---3--:R-:W-:-:S03]  /*7000*/  IMAD.WIDE R18, R3, 0x2, R196 ;  /* 0x0000000203127825 */ /* 0x008fc600078e02c4 */
[----:B------:R-:W3:Y:S01]  /*7010*/  LDL.64 R196, [R1+0x60] ;  /* 0x0000600001c47983 */ /* 0x000ee20000100a00 */
[----:B------:R-:W-:Y:S01]  /*7020*/  ISETP.GT.U32.AND.EX P5, PT, R54, RZ, PT, P5 ;  /* 0x000000ff3600720c */ /* 0x000fe20003fa4150 */
[----:B------:R-:W-:Y:S02]  /*7030*/  FMUL R61, R61, c[0x0][0x188] ;  /* 0x000062003d3d7a20 */ /* 0x000fe40000400000 */
[----:B------:R4:W3:Y:S01]  /*7040*/  LDG.E.U16 R57, [R18.64] ;  /* 0x0000000612397981 */ /* 0x0008e2000c1e1500 */
[----:B--2---:R-:W-:-:S05]  /*7050*/  IMAD.WIDE R16, R3, 0x2, R16 ;  /* 0x0000000203107825 */ /* 0x004fca00078e0210 */
[----:B------:R0:W2:Y:S02]  /*7060*/  LDG.E.U16 R55, [R16.64] ;  /* 0x0000000610377981 */ /* 0x0000a4000c1e1500 */
[C---:B0-----:R-:W-:Y:S02]  /*7070*/  IMAD.WIDE R16, R3.reuse, 0x2, R194 ;  /* 0x0000000203107825 */ /* 0x041fe400078e02c2 */
[----:B------:R-:W2:Y:S02]  /*7080*/  LDL.64 R194, [R1+0x50] ;  /* 0x0000500001c27983 */ /* 0x000ea40000100a00 */
[----:B----4-:R-:W-:Y:S01]  /*7090*/  IMAD.WIDE R18, R3, 0x2, R236 ;  /* 0x0000000203127825 */ /* 0x010fe200078e02ec */
[----:B------:R-:W-:Y:S01]  /*70a0*/  FSEL R2, R61, -INF , !P5 ;  /* 0xff8000003d027808 */ /* 0x000fe20006800000 */
[----:B------:R3:W4:Y:S04]  /*70b0*/  LDG.E.U16 R60, [R16.64] ;  /* 0x00000006103c7981 */ /* 0x000728000c1e1500 */
[----:B------:R0:W4:Y:S01]  /*70c0*/  LDG.E.U16 R18, [R18.64] ;  /* 0x0000000612127981 */ /* 0x000122000c1e1500 */
[----:B------:R-:W-:Y:S01]  /*70d0*/  IMAD.WIDE R10, R3, 0x2, R10 ;  /* 0x00000002030a7825 */ /* 0x000fe200078e020a */
[----:B------:R-:W-:-:S02]  /*70e0*/  ISETP.GT.U32.AND.EX P1, PT, R54, RZ, PT, P1 ;  /* 0x000000ff3600720c */ /* 0x000fc40003f24110 */
[----:B------:R-:W-:Y:S01]  /*70f0*/  ISETP.GT.U32.AND.EX P4, PT, R54, RZ, PT, P4 ;  /* 0x000000ff3600720c */ /* 0x000fe20003f84140 */
[----:B------:R-:W-:Y:S01]  /*7100*/  FMUL R63, R63, c[0x0][0x188] ;  /* 0x000062003f3f7a20 */ /* 0x000fe20000400000 */
[----:B------:R1:W4:Y:S01]  /*7110*/  LDG.E.U16 R59, [R10.64] ;  /* 0x000000060a3b7981 */ /* 0x000322000c1e1500 */
[----:B0-----:R-:W-:Y:S01]  /*7120*/  IADD3 R19, P5, R5, 0x38, RZ ;  /* 0x0000003805137810 */ /* 0x001fe20007fbe0ff */
[----:B------:R-:W-:-:S04]  /*7130*/  FMUL R233, R233, c[0x0][0x188] ;  /* 0x00006200e9e97a20 */ /* 0x000fc80000400000 */
[----:B------:R-:W-:Y:S01]  /*7140*/  IMAD.X R61, RZ, RZ, R13, P5 ;  /* 0x000000ffff3d7224 */ /* 0x000fe200028e060d */
[----:B------:R-:W-:Y:S01]  /*7150*/  ISETP.GT.U32.AND P5, PT, R19, R0, PT ;  /* 0x000000001300720c */ /* 0x000fe20003fa4070 */
[----:B------:R-:W-:Y:S02]  /*7160*/  FMUL R48, R48, c[0x0][0x188] ;  /* 0x0000620030307a20 */ /* 0x000fe40000400000 */
[----:B-1----:R-:W-:Y:S01]  /*7170*/  IMAD.WIDE R10, R3, 0x2, R198 ;  /* 0x00000002030a7825 */ /* 0x002fe200078e02c6 */
[----:B------:R-:W-:Y:S01]  /*7180*/  ISETP.GT.U32.AND.EX P5, PT, R61, RZ, PT, P5 ;  /* 0x000000ff3d00720c */ /* 0x000fe20003fa4150 */
[----:B------:R0:W-:Y:S01]  /*7190*/  STL [R1+0x28], R2 ;  /* 0x0000280201007387 */ /* 0x0001e20000100800 */
[----:B------:R-:W-:Y:S02]  /*71a0*/  FSEL R70, R63, -INF , !P1 ;  /* 0xff8000003f467808 */ /* 0x000fe40004800000 */
[----:B------:R-:W-:Y:S02]  /*71b0*/  FSEL R69, R48, -INF , !P5 ;  /* 0xff80000030457808 */ /* 0x000fe40006800000 */
[----:B------:R-:W-:-:S02]  /*71c0*/  ISETP.GT.U32.AND P1, PT, R19, R231, PT ;  /* 0x000000e71300720c */ /* 0x000fc40003f24070 */
[----:B------:R-:W-:Y:S02]  /*71d0*/  ISETP.GT.U32.AND P5, PT, R19, R242, PT ;  /* 0x000000f21300720c */ /* 0x000fe40003fa4070 */
[----:B0-----:R-:W-:Y:S02]  /*71e0*/  FSEL R2, R233, -INF , !P4 ;  /* 0xff800000e9027808 */ /* 0x001fe40006000000 */
[----:B------:R-:W-:Y:S02]  /*71f0*/  ISETP.GT.U32.AND P4, PT, R19, R244, PT ;  /* 0x000000f41300720c */ /* 0x000fe40003f84070 */
[----:B------:R2:W4:Y:S01]  /*7200*/  LDG.E.U16 R19, [R10.64] ;  /* 0x000000060a137981 */ /* 0x000522000c1e1500 */
[----:B------:R-:W-:Y:S01]  /*7210*/  FMUL R50, R50, c[0x0][0x188] ;  /* 0x0000620032327a20 */ /* 0x000fe20000400000 */
[----:B------:R-:W-:Y:S01]  /*7220*/  ISETP.GT.U32.AND.EX P1, PT, R61, RZ, PT, P1 ;  /* 0x000000ff3d00720c */ /* 0x000fe20003f24110 */
[----:B---3--:R-:W-:-:S03]  /*7230*/  IMAD.WIDE R16, R3, 0x2, R196 ;  /* 0x0000000203107825 */ /* 0x008fc600078e02c4 */
[----:B------:R-:W-:Y:S01]  /*7240*/  FSEL R196, R50, -INF , !P1 ;  /* 0xff80000032c47808 */ /* 0x000fe20004800000 */
[----:B------:R-:W-:Y:S02]  /*7250*/  FMUL R36, R36, c[0x0][0x188] ;  /* 0x0000620024247a20 */ /* 0x000fe40000400000 */
[----:B------:R0:W3:Y:S01]  /*7260*/  LDG.E.U16 R16, [R16.64] ;  /* 0x0000000610107981 */ /* 0x0000e2000c1e1500 */
[----:B------:R-:W-:Y:S01]  /*7270*/  ISETP.GT.U32.AND.EX P4, PT, R61, RZ, PT, P4 ;  /* 0x000000ff3d00720c */ /* 0x000fe20003f84140 */
[----:B------:R-:W-:Y:S02]  /*7280*/  FMUL R56, R56, c[0x0][0x188] ;  /* 0x0000620038387a20 */ /* 0x000fe40000400000 */
[----:B------:R-:W-:Y:S01]  /*7290*/  IMAD.MOV.U32 R199, RZ, RZ, R151 ;  /* 0x000000ffffc77224 */ /* 0x000fe200078e0097 */
[----:B------:R-:W-:Y:S01]  /*72a0*/  FSEL R151, R36, -INF , !P4 ;  /* 0xff80000024977808 */ /* 0x000fe20006000000 */
[----:B------:R-:W-:Y:S02]  /*72b0*/  FMUL R136, R136, c[0x0][0x188] ;  /* 0x0000620088887a20 */ /* 0x000fe40000400000 */
[----:B------:R-:W-:-:S02]  /*72c0*/  FMUL R48, R58, c[0x0][0x188] ;  /* 0x000062003a307a20 */ /* 0x000fc40000400000 */
[----:B------:R-:W-:Y:S02]  /*72d0*/  FMUL R62, R132, c[0x0][0x188] ;  /* 0x00006200843e7a20 */ /* 0x000fe40000400000 */
[----:B------:R-:W-:Y:S02]  /*72e0*/  FMUL R63, R133, c[0x0][0x188] ;  /* 0x00006200853f7a20 */ /* 0x000fe40000400000 */
[----:B------:R-:W-:Y:S02]  /*72f0*/  FMUL R50, R134, c[0x0][0x188] ;  /* 0x0000620086327a20 */ /* 0x000fe40000400000 */
[----:B------:R-:W-:Y:S02]  /*7300*/  FMUL R58, R135, c[0x0][0x188] ;  /* 0x00006200873a7a20 */ /* 0x000fe40000400000 */
[----:B------:R-:W-:Y:S02]  /*7310*/  FMUL R44, R44, c[0x0][0x188] ;  /* 0x000062002c2c7a20 */ /* 0x000fe40000400000 */
[----:B------:R-:W-:-:S02]  /*7320*/  FMUL R45, R45, c[0x0][0x188] ;  /* 0x000062002d2d7a20 */ /* 0x000fc40000400000 */
[----:B------:R-:W-:Y:S01]  /*7330*/  FMUL R36, R46, c[0x0][0x188] ;  /* 0x000062002e247a20 */ /* 0x000fe20000400000 */
[----:B------:R-:W-:Y:S04]  /*7340*/  STL [R1+0x2c], R70 ;  /* 0x00002c4601007387 */ /* 0x000fe80000100800 */
[----:B------:R-:W-:Y:S04]  /*7350*/  STL [R1+0x30], R2 ;  /* 0x0000300201007387 */ /* 0x000fe80000100800 */
[----:B------:R-:W-:Y:S04]  /*7360*/  STL [R1+0x24], R69 ;  /* 0x0000244501007387 */ /* 0x000fe80000100800 */
[----:B------:R-:W-:Y:S04]  /*7370*/  STL [R1+0x260], R3 ;  /* 0x0002600301007387 */ /* 0x000fe80000100800 */
[----:B------:R1:W-:Y:S01]  /*7380*/  STL [R1+0x264], R0 ;  /* 0x0002640001007387 */ /* 0x0003e20000100800 */
[----:B--2---:R-:W-:-:S06]  /*7390*/  IMAD.WIDE R10, R3, 0x2, R194 ;  /* 0x00000002030a7825 */ /* 0x004fcc00078e02c2 */
[----:B------:R2:W3:Y:S01]  /*73a0*/  LDG.E.U16 R10, [R10.64] ;  /* 0x000000060a0a7981 */ /* 0x0004e2000c1e1500 */
[----:B------:R-:W-:Y:S02]  /*73b0*/  ISETP.GT.U32.AND.EX P0, PT, R29, RZ, PT, P0 ;  /* 0x000000ff1d00720c */ /* 0x000fe40003f04100 */
[----:B------:R-:W-:Y:S01]  /*73c0*/  MOV R236, R229 ;  /* 0x000000e500ec7202 */ /* 0x000fe20000000f00 */
[----:B------:R-:W-:Y:S01]  /*73d0*/  FMUL R51, R51, c[0x0][0x188] ;  /* 0x0000620033337a20 */ /* 0x000fe20000400000 */
[----:B------:R-:W-:Y:S01]  /*73e0*/  BAR.SYNC.DEFER_BLOCKING 0x0 ;  /* 0x0000000000007b1d */ /* 0x000fe20000010000 */
[----:B--2---:R-:W-:-:S04]  /*73f0*/  IADD3 R11, P1, R5, 0x8, RZ ;  /* 0x00000008050b7810 */ /* 0x004fc80007f3e0ff */
[----:B0-----:R-:W-:Y:S02]  /*7400*/  IADD3.X R17, RZ, R13, RZ, P1, !PT ;  /* 0x0000000dff117210 */ /* 0x001fe40000ffe4ff */
[C---:B------:R-:W-:Y:S02]  /*7410*/  ISETP.GT.U32.AND P1, PT, R11.reuse, R0, PT ;  /* 0x000000000b00720c */ /* 0x040fe40003f24070 */
[----:B------:R-:W-:Y:S02]  /*7420*/  ISETP.GT.U32.AND P4, PT, R11, R244, PT ;  /* 0x000000f40b00720c */ /* 0x000fe40003f84070 */
[C---:B------:R-:W-:Y:S02]  /*7430*/  ISETP.GT.U32.AND.EX P1, PT, R17.reuse, RZ, PT, P1 ;  /* 0x000000ff1100720c */ /* 0x040fe40003f24110 */
[----:B------:R-:W-:Y:S02]  /*7440*/  ISETP.GT.U32.AND.EX P4, PT, R17, RZ, PT, P4 ;  /* 0x000000ff1100720c */ /* 0x000fe40003f84140 */
[----:B------:R-:W-:-:S02]  /*7450*/  FSEL R56, R56, -INF , !P1 ;  /* 0xff80000038387808 */ /* 0x000fc40004800000 */
[----:B------:R-:W-:-:S04]  /*7460*/  ISETP.GT.U32.AND P1, PT, R11, R242, PT ;  /* 0x000000f20b00720c */ /* 0x000fc80003f24070 */
[----:B------:R-:W-:Y:S02]  /*7470*/  ISETP.GT.U32.AND.EX P1, PT, R17, RZ, PT, P1 ;  /* 0x000000ff1100720c */ /* 0x000fe40003f24110 */
[----:B------:R-:W-:Y:S02]  /*7480*/  FSEL R17, R136, -INF , !P4 ;  /* 0xff80000088117808 */ /* 0x000fe40006000000 */
[----:B------:R-:W-:Y:S01]  /*7490*/  ISETP.GT.U32.AND P4, PT, R5, R0, PT ;  /* 0x000000000500720c */ /* 0x000fe20003f84070 */
[----:B------:R-:W-:-:S03]  /*74a0*/  FMUL R11, R138, c[0x0][0x188] ;  /* 0x000062008a0b7a20 */ /* 0x000fc60000400000 */
[----:B------:R-:W-:Y:S02]  /*74b0*/  ISETP.GT.U32.AND.EX P4, PT, R13, RZ, PT, P4 ;  /* 0x000000ff0d00720c */ /* 0x000fe40003f84140 */
[----:B------:R-:W-:Y:S02]  /*74c0*/  FSEL R11, R11, -INF , !P1 ;  /* 0xff8000000b0b7808 */ /* 0x000fe40004800000 */
[----:B------:R-:W-:Y:S02]  /*74d0*/  FSEL R62, R62, -INF , !P4 ;  /* 0xff8000003e3e7808 */ /* 0x000fe40006000000 */
[----:B------:R-:W-:Y:S02]  /*74e0*/  FSEL R48, R48, -INF , !P4 ;  /* 0xff80000030307808 */ /* 0x000fe40006000000 */
[C---:B------:R-:W-:Y:S02]  /*74f0*/  ISETP.GE.U32.AND P1, PT, R5.reuse, R0, PT ;  /* 0x000000000500720c */ /* 0x040fe40003f26070 */
[----:B------:R-:W-:-:S02]  /*7500*/  ISETP.GT.U32.AND P4, PT, R5, R231, PT ;  /* 0x000000e70500720c */ /* 0x000fc40003f84070 */
[C---:B------:R-:W-:Y:S02]  /*7510*/  ISETP.GE.U32.AND.EX P1, PT, R13.reuse, RZ, PT, P1 ;  /* 0x000000ff0d00720c */ /* 0x040fe40003f26110 */
[----:B------:R-:W-:Y:S02]  /*7520*/  ISETP.GT.U32.AND.EX P4, PT, R13, RZ, PT, P4 ;  /* 0x000000ff0d00720c */ /* 0x000fe40003f84140 */
        /* <DEDUP_REMOVED lines=15> */
[----:B------:R-:W-:-:S02]  /*7620*/  IADD3 R46, P4, R5, 0x39, RZ ;  /* 0x00000039052e7810 */ /* 0x000fc40007f9e0ff */
[----:B------:R-:W-:-:S03]  /*7630*/  ISETP.GE.U32.AND.EX P1, PT, R13, RZ, PT, P1 ;  /* 0x000000ff0d00720c */ /* 0x000fc60003f26110 */
[----:B------:R-:W-:Y:S01]  /*7640*/  IMAD.X R13, RZ, RZ, R13, P4 ;  /* 0x000000ffff0d7224 */ /* 0x000fe200020e060d */
[----:B------:R-:W-:Y:S02]  /*7650*/  ISETP.GT.U32.AND P4, PT, R46, R0, PT ;  /* 0x000000002e00720c */ /* 0x000fe40003f84070 */
[----:B-1----:R-:W2:Y:S01]  /*7660*/  LDL.LU R0, [R1+0x28] ;  /* 0x0000280001007983 */ /* 0x002ea20000300800 */
[----:B------:R-:W-:-:S04]  /*7670*/  FMNMX R29, R62, R63, !PT ;  /* 0x0000003f3e1d7209 */ /* 0x000fc80007800000 */
[----:B------:R-:W-:-:S04]  /*7680*/  FMNMX R29, R56, R29, !PT ;  /* 0x0000001d381d7209 */ /* 0x000fc80007800000 */
[----:B------:R-:W-:-:S04]  /*7690*/  FMNMX R29, R12, R29, !PT ;  /* 0x0000001d0c1d7209 */ /* 0x000fc80007800000 */
[----:B------:R-:W-:-:S04]  /*76a0*/  FMNMX R29, R252, R29, !PT ;  /* 0x0000001dfc1d7209 */ /* 0x000fc80007800000 */
[----:B------:R-:W-:-:S04]  /*76b0*/  FMNMX R29, R250, R29, !PT ;  /* 0x0000001dfa1d7209 */ /* 0x000fc80007800000 */
[----:B------:R-:W-:-:S04]  /*76c0*/  FMNMX R29, R248, R29, !PT ;  /* 0x0000001df81d7209 */ /* 0x000fc80007800000 */
[----:B------:R-:W-:-:S04]  /*76d0*/  FMNMX R29, R246, R29, !PT ;  /* 0x0000001df61d7209 */ /* 0x000fc80007800000 */
[----:B------:R-:W-:Y:S01]  /*76e0*/  FMNMX R29, R236, R29, !PT ;  /* 0x0000001dec1d7209 */ /* 0x000fe20007800000 */
[----:B------:R-:W-:-:S03]  /*76f0*/  FMUL R5, R47, c[0x0][0x188] ;  /* 0x000062002f057a20 */ /* 0x000fc60000400000 */
[----:B------:R-:W-:-:S04]  /*7700*/  FMNMX R29, R140, R29, !PT ;  /* 0x0000001d8c1d7209 */ /* 0x000fc80007800000 */
[----:B------:R-:W-:Y:S02]  /*7710*/  FMNMX R29, R137, R29, !PT ;  /* 0x0000001d891d7209 */ /* 0x000fe40007800000 */
[----:B------:R-:W-:Y:S02]  /*7720*/  FSEL R5, R5, -INF , !P1 ;  /* 0xff80000005057808 */ /* 0x000fe40004800000 */
[----:B------:R-:W-:Y:S02]  /*7730*/  ISETP.GT.U32.AND P1, PT, R46, R231, PT ;  /* 0x000000e72e00720c */ /* 0x000fe40003f24070 */
[----:B------:R-:W-:Y:S02]  /*7740*/  FMNMX R29, R146, R29, !PT ;  /* 0x0000001d921d7209 */ /* 0x000fe40007800000 */
[----:B------:R-:W-:Y:S02]  /*7750*/  ISETP.GT.U32.AND.EX P1, PT, R13, RZ, PT, P1 ;  /* 0x000000ff0d00720c */ /* 0x000fe40003f24110 */
[----:B------:R-:W-:Y:S01]  /*7760*/  FMNMX R29, R71, R29, !PT ;  /* 0x0000001d471d7209 */ /* 0x000fe20007800000 */
[----:B------:R-:W-:Y:S01]  /*7770*/  FMUL R49, R49, c[0x0][0x188] ;  /* 0x0000620031317a20 */ /* 0x000fe20000400000 */
[----:B------:R-:W-:-:S02]  /*7780*/  ISETP.GT.U32.AND.EX P4, PT, R13, RZ, PT, P4 ;  /* 0x000000ff0d00720c */ /* 0x000fc40003f84140 */
[----:B------:R-:W-:Y:S02]  /*7790*/  FSEL R47, R51, -INF , !P1 ;  /* 0xff800000332f7808 */ /* 0x000fe40004800000 */
[----:B------:R-:W-:-:S03]  /*77a0*/  FSEL R3, R49, -INF , !P4 ;  /* 0xff80000031037808 */ /* 0x000fc60006000000 */
[----:B------:R-:W-:Y:S04]  /*77b0*/  STL [R1+0x20], R47 ;  /* 0x0000202f01007387 */ /* 0x000fe80000100800 */
[----:B------:R-:W-:Y:S01]  /*77c0*/  STL [R1+0x284], R236 ;  /* 0x000284ec01007387 */ /* 0x000fe20000100800 */
[----:B--2---:R-:W-:-:S03]  /*77d0*/  FMNMX R29, R0, R29, !PT ;  /* 0x0000001d001d7209 */ /* 0x004fc60007800000 */
[----:B------:R-:W-:Y:S01]  /*77e0*/  STL [R1+0x268], R0 ;  /* 0x0002680001007387 */ /* 0x000fe20000100800 */
[----:B------:R-:W-:-:S03]  /*77f0*/  FMNMX R29, R69, R29, !PT ;  /* 0x0000001d451d7209 */ /* 0x000fc60007800000 */
[----:B------:R0:W-:Y:S01]  /*7800*/  STL [R1+0x26c], R3 ;  /* 0x00026c0301007387 */ /* 0x0001e20000100800 */
[----:B------:R-:W-:-:S03]  /*7810*/  FMNMX R29, R3, R29, !PT ;  /* 0x0000001d031d7209 */ /* 0x000fc60007800000 */
[----:B0-----:R-:W2:Y:S04]  /*7820*/  LDL.LU R3, [R1+0x1c] ;  /* 0x00001c0001037983 */ /* 0x001ea80000300800 */
[----:B------:R-:W2:Y:S04]  /*7830*/  LDL.LU R49, [R1] ;  /* 0x0000000001317983 */ /* 0x000ea80000300800 */
[----:B------:R0:W-:Y:S01]  /*7840*/  STS.U16 [R240+0x10400], R6 ;  /* 0x01040006f0007388 */ /* 0x0001e20000000400 */
[----:B------:R-:W-:Y:S02]  /*7850*/  ISETP.GT.U32.AND.EX P6, PT, R42, RZ, PT, P6 ;  /* 0x000000ff2a00720c */ /* 0x000fe40003fc4160 */
[----:B------:R-:W-:-:S02]  /*7860*/  FMNMX R42, R50, R58, !PT ;  /* 0x0000003a322a7209 */ /* 0x000fc40007800000 */
[----:B0-----:R-:W-:-:S04]  /*7870*/  FMNMX R6, R44, R45, !PT ;  /* 0x0000002d2c067209 */ /* 0x001fc80007800000 */
[----:B------:R-:W-:Y:S02]  /*7880*/  FMNMX R6, R17, R6, !PT ;  /* 0x0000000611067209 */ /* 0x000fe40007800000 */
[C---:B------:R-:W-:Y:S02]  /*7890*/  ISETP.GT.U32.AND P4, PT, R46.reuse, R244, PT ;  /* 0x000000f42e00720c */ /* 0x040fe40003f84070 */
[----:B------:R-:W-:Y:S02]  /*78a0*/  ISETP.GT.U32.AND P1, PT, R46, R242, PT ;  /* 0x000000f22e00720c */ /* 0x000fe40003f24070 */
[----:B------:R-:W0:Y:S01]  /*78b0*/  SHFL.BFLY PT, R46, R29, 0x2, 0x1f ;  /* 0x0c401f001d2e7f89 */ /* 0x000e2200000e0000 */
[----:B------:R-:W-:Y:S02]  /*78c0*/  FMNMX R6, R8, R6, !PT ;  /* 0x0000000608067209 */ /* 0x000fe40007800000 */
[----:B------:R-:W-:Y:S02]  /*78d0*/  FMNMX R42, R48, R42, !PT ;  /* 0x0000002a302a7209 */ /* 0x000fe40007800000 */
[----:B------:R-:W-:-:S02]  /*78e0*/  FMNMX R6, R150, R6, !PT ;  /* 0x0000000696067209 */ /* 0x000fc40007800000 */
[----:B------:R-:W-:Y:S02]  /*78f0*/  FMNMX R42, R9, R42, !PT ;  /* 0x0000002a092a7209 */ /* 0x000fe40007800000 */
[----:B------:R-:W-:Y:S02]  /*7900*/  FMNMX R6, R153, R6, !PT ;  /* 0x0000000699067209 */ /* 0x000fe40007800000 */
[----:B------:R-:W-:Y:S02]  /*7910*/  FMNMX R42, R251, R42, !PT ;  /* 0x0000002afb2a7209 */ /* 0x000fe40007800000 */
[----:B------:R-:W-:Y:S01]  /*7920*/  FMNMX R6, R154, R6, !PT ;  /* 0x000000069a067209 */ /* 0x000fe20007800000 */
[----:B------:R1:W-:Y:S01]  /*7930*/  STS.U16 [R240+0x10800], R7 ;  /* 0x01080007f0007388 */ /* 0x0003e20000000400 */
[----:B------:R-:W-:-:S04]  /*7940*/  FMNMX R42, R249, R42, !PT ;  /* 0x0000002af92a7209 */ /* 0x000fc80007800000 */
[----:B------:R-:W-:Y:S02]  /*7950*/  FMNMX R42, R247, R42, !PT ;  /* 0x0000002af72a7209 */ /* 0x000fe40007800000 */
[----:B-1----:R-:W-:Y:S02]  /*7960*/  FMNMX R7, R192, R6, !PT ;  /* 0x00000006c0077209 */ /* 0x002fe40007800000 */
[----:B------:R-:W-:Y:S02]  /*7970*/  FMNMX R42, R245, R42, !PT ;  /* 0x0000002af52a7209 */ /* 0x000fe40007800000 */
[----:B------:R-:W-:Y:S02]  /*7980*/  FMNMX R7, R149, R7, !PT ;  /* 0x0000000795077209 */ /* 0x000fe40007800000 */
[----:B0-----:R-:W-:Y:S02]  /*7990*/  FMNMX R46, R29, R46, !PT ;  /* 0x0000002e1d2e7209 */ /* 0x001fe40007800000 */
[----:B------:R-:W-:-:S02]  /*79a0*/  FMNMX R7, R152, R7, !PT ;  /* 0x0000000798077209 */ /* 0x000fc40007800000 */
[----:B------:R-:W-:Y:S02]  /*79b0*/  FMNMX R42, R199, R42, !PT ;  /* 0x0000002ac72a7209 */ /* 0x000fe40007800000 */
[----:B------:R-:W-:Y:S02]  /*79c0*/  MOV R195, R228 ;  /* 0x000000e400c37202 */ /* 0x000fe40000000f00 */
[----:B------:R-:W-:Y:S01]  /*79d0*/  FMNMX R7, R142, R7, !PT ;  /* 0x000000078e077209 */ /* 0x000fe20007800000 */
[----:B------:R-:W0:Y:S01]  /*79e0*/  SHFL.BFLY PT, R228, R46, 0x1, 0x1f ;  /* 0x0c201f002ee47f89 */ /* 0x000e2200000e0000 */
[----:B------:R-:W-:Y:S02]  /*79f0*/  FMNMX R42, R193, R42, !PT ;  /* 0x0000002ac12a7209 */ /* 0x000fe40007800000 */
[----:B------:R-:W-:Y:S02]  /*7a00*/  FMNMX R7, R141, R7, !PT ;  /* 0x000000078d077209 */ /* 0x000fe40007800000 */
[----:B------:R-:W-:-:S02]  /*7a10*/  FMNMX R42, R148, R42, !PT ;  /* 0x0000002a942a7209 */ /* 0x000fc40007800000 */
[----:B------:R-:W-:Y:S02]  /*7a20*/  FMNMX R7, R68, R7, !PT ;  /* 0x0000000744077209 */ /* 0x000fe40007800000 */
[----:B------:R-:W-:Y:S01]  /*7a30*/  FMNMX R42, R145, R42, !PT ;  /* 0x0000002a912a7209 */ /* 0x000fe20007800000 */
[----:B------:R-:W-:Y:S01]  /*7a40*/  STL [R1+0x270], R240 ;  /* 0x000270f001007387 */ /* 0x000fe20000100800 */
[----:B------:R-:W-:Y:S02]  /*7a50*/  FMNMX R6, R36, R5, !PT ;  /* 0x0000000524067209 */ /* 0x000fe40007800000 */
[----:B------:R-:W-:Y:S02]  /*7a60*/  FMNMX R7, R2, R7, !PT ;  /* 0x0000000702077209 */ /* 0x000fe40007800000 */
[----:B------:R-:W3:Y:S01]  /*7a70*/  LDL.LU R2, [R1+0x4] ;  /* 0x0000040001027983 */ /* 0x000ee20000300800 */
[----:B------:R-:W-:Y:S02]  /*7a80*/  FMNMX R42, R143, R42, !PT ;  /* 0x0000002a8f2a7209 */ /* 0x000fe40007800000 */
[----:B------:R-:W-:-:S02]  /*7a90*/  FMNMX R6, R11, R6, !PT ;  /* 0x000000060b067209 */ /* 0x000fc40007800000 */
[----:B------:R-:W-:Y:S02]  /*7aa0*/  FMNMX R42, R70, R42, !PT ;  /* 0x0000002a462a7209 */ /* 0x000fe40007800000 */
[----:B------:R-:W-:Y:S01]  /*7ab0*/  FMNMX R6, R4, R6, !PT ;  /* 0x0000000604067209 */ /* 0x000fe20007800000 */
[----:B------:R-:W-:Y:S01]  /*7ac0*/  IMAD.MOV.U32 R198, RZ, RZ, R155 ;  /* 0x000000ffffc67224 */ /* 0x000fe200078e009b */
[----:B------:R-:W-:Y:S02]  /*7ad0*/  FMNMX R42, R196, R42, !PT ;  /* 0x0000002ac42a7209 */ /* 0x000fe40007800000 */
[----:B------:R-:W-:Y:S02]  /*7ae0*/  FMNMX R6, R195, R6, !PT ;  /* 0x00000006c3067209 */ /* 0x000fe40007800000 */
[----:B0-----:R-:W-:Y:S02]  /*7af0*/  FMNMX R228, R46, R228, !PT ;  /* 0x000000e42ee47209 */ /* 0x001fe40007800000 */
[----:B------:R-:W-:-:S02]  /*7b00*/  FMNMX R42, R47, R42, !PT ;  /* 0x0000002a2f2a7209 */ /* 0x000fc40007800000 */
[----:B------:R-:W-:Y:S01]  /*7b10*/  FMNMX R6, R198, R6, !PT ;  /* 0x00000006c6067209 */ /* 0x000fe20007800000 */
[----:B------:R-:W-:Y:S01]  /*7b20*/  FMUL R37, R37, c[0x0][0x188] ;  /* 0x0000620025257a20 */ /* 0x000fe20000400000 */
[----:B------:R-:W-:Y:S01]  /*7b30*/  ISETP.GT.U32.AND.EX P4, PT, R13, RZ, PT, P4 ;  /* 0x000000ff0d00720c */ /* 0x000fe20003f84140 */
[----:B------:R-:W0:Y:S01]  /*7b40*/  SHFL.BFLY PT, R47, R42, 0x2, 0x1f ;  /* 0x0c401f002a2f7f89 */ /* 0x000e2200000e0000 */
[----:B------:R-:W-:Y:S01]  /*7b50*/  FMNMX R6, R139, R6, !PT ;  /* 0x000000068b067209 */ /* 0x000fe20007800000 */
[----:B------:R-:W-:Y:S02]  /*7b60*/  FMUL R238, R238, c[0x0][0x188] ;  /* 0x00006200eeee7a20 */ /* 0x000fe40000400000 */
[----:B------:R1:W-:Y:S01]  /*7b70*/  STS.U16 [R240+0x10000], R14 ;  /* 0x0100000ef0007388 */ /* 0x0003e20000000400 */
[----:B------:R-:W-:Y:S02]  /*7b80*/  FSEL R0, R37, -INF , !P4 ;  /* 0xff80000025007808 */ /* 0x000fe40006000000 */
[----:B------:R-:W-:-:S02]  /*7b90*/  FMNMX R6, R144, R6, !PT ;  /* 0x0000000690067209 */ /* 0x000fc40007800000 */
[----:B------:R-:W-:Y:S02]  /*7ba0*/  ISETP.GT.U32.AND.EX P1, PT, R13, RZ, PT, P1 ;  /* 0x000000ff0d00720c */ /* 0x000fe40003f24110 */
[----:B------:R-:W-:Y:S02]  /*7bb0*/  FSEL R194, R238, -INF , !P2 ;  /* 0xff800000eec27808 */ /* 0x000fe40005000000 */
[----:B------:R-:W-:Y:S02]  /*7bc0*/  FMNMX R13, R151, R7, !PT ;  /* 0x00000007970d7209 */ /* 0x000fe40007800000 */
[----:B------:R-:W-:Y:S02]  /*7bd0*/  MOV R238, R0 ;  /* 0x0000000000ee7202 */ /* 0x000fe40000000f00 */
[----:B------:R-:W-:Y:S01]  /*7be0*/  FMNMX R7, R243, R6, !PT ;  /* 0x00000006f3077209 */ /* 0x000fe20007800000 */
[----:B------:R-:W-:Y:S01]  /*7bf0*/  FMUL R239, R239, c[0x0][0x188] ;  /* 0x00006200efef7a20 */ /* 0x000fe20000400000 */
[----:B------:R-:W-:Y:S01]  /*7c00*/  FMNMX R6, R238, R13, !PT ;  /* 0x0000000dee067209 */ /* 0x000fe20007800000 */
[----:B------:R-:W-:-:S03]  /*7c10*/  FMUL R234, R234, c[0x0][0x188] ;  /* 0x00006200eaea7a20 */ /* 0x000fc60000400000 */
[----:B------:R-:W-:Y:S01]  /*7c20*/  FSEL R155, R239, -INF , !P0 ;  /* 0xff800000ef9b7808 */ /* 0x000fe20004000000 */
[----:B------:R-:W-:Y:S01]  /*7c30*/  FMUL R235, R235, c[0x0][0x188] ;  /* 0x00006200ebeb7a20 */ /* 0x000fe20000400000 */
[----:B------:R-:W-:Y:S02]  /*7c40*/  ISETP.GT.U32.AND.EX P3, PT, R54, RZ, PT, P3 ;  /* 0x000000ff3600720c */ /* 0x000fe40003f64130 */
[----:B------:R-:W-:Y:S01]  /*7c50*/  FSEL R54, R234, -INF , !P6 ;  /* 0xff800000ea367808 */ /* 0x000fe20007000000 */
[----:B------:R-:W-:Y:S01]  /*7c60*/  FMUL R38, R38, c[0x0][0x188] ;  /* 0x0000620026267a20 */ /* 0x000fe20000400000 */
[----:B------:R-:W-:Y:S01]  /*7c70*/  ISETP.GT.U32.AND.EX P5, PT, R61, RZ, PT, P5 ;  /* 0x000000ff3d00720c */ /* 0x000fe20003fa4150 */
[----:B------:R-:W-:Y:S01]  /*7c80*/  STL [R1+0x274], R243 ;  /* 0x000274f301007387 */ /* 0x000fe20000100800 */
[----:B0-----:R-:W-:Y:S02]  /*7c90*/  FMNMX R47, R42, R47, !PT ;  /* 0x0000002f2a2f7209 */ /* 0x001fe40007800000 */
[----:B------:R-:W-:-:S02]  /*7ca0*/  FSEL R42, R235, -INF , !P3 ;  /* 0xff800000eb2a7808 */ /* 0x000fc40005800000 */
[----:B--2---:R-:W-:-:S05]  /*7cb0*/  FMNMX R228, R228, R49, !PT ;  /* 0x00000031e4e47209 */ /* 0x004fca0007800000 */
[----:B-1----:R-:W-:-:S04]  /*7cc0*/  FADD R14, R63, -R228 ;  /* 0x800000e43f0e7221 */ /* 0x002fc80000000000 */
[----:B------:R-:W-:Y:S01]  /*7cd0*/  FMUL R14, R14, 1.4426950216293334961 ;  /* 0x3fb8aa3b0e0e7820 */ /* 0x000fe20000400000 */
[----:B------:R-:W-:-:S03]  /*7ce0*/  FMNMX R13, R3, R7, !PT ;  /* 0x00000007030d7209 */ /* 0x000fc60007800000 */
[----:B------:R-:W0:Y:S01]  /*7cf0*/  MUFU.EX2 R0, R14 ;  /* 0x0000000e00007308 */ /* 0x000e220000000800 */
[----:B------:R-:W-:-:S04]  /*7d00*/  FMNMX R13, R194, R13, !PT ;  /* 0x0000000dc20d7209 */ /* 0x000fc80007800000 */
[----:B------:R-:W-:Y:S01]  /*7d10*/  FMNMX R13, R155, R13, !PT ;  /* 0x0000000d9b0d7209 */ /* 0x000fe20007800000 */
[----:B------:R-:W-:Y:S03]  /*7d20*/  STL [R1+0x278], R3 ;  /* 0x0002780301007387 */ /* 0x000fe60000100800 */
[----:B------:R-:W-:Y:S01]  /*7d30*/  FMNMX R13, R54, R13, !PT ;  /* 0x0000000d360d7209 */ /* 0x000fe20007800000 */
[----:B------:R-:W-:-:S03]  /*7d40*/  FADD R12, R12, -R228 ;  /* 0x800000e40c0c7221 */ /* 0x000fc60000000000 */
[----:B------:R-:W-:Y:S01]  /*7d50*/  FMNMX R13, R42, R13, !PT ;  /* 0x0000000d2a0d7209 */ /* 0x000fe20007800000 */
[----:B0-----:R0:W-:Y:S01]  /*7d60*/  STL [R1+0x8], R0 ;  /* 0x0000080001007387 */ /* 0x0011e20000100800 */
[----:B------:R-:W-:Y:S01]  /*7d70*/  FMUL R14, R12, 1.4426950216293334961 ;  /* 0x3fb8aa3b0c0e7820 */ /* 0x000fe20000400000 */
[----:B0-----:R-:W-:-:S04]  /*7d80*/  FSEL R0, R38, -INF , !P5 ;  /* 0xff80000026007808 */ /* 0x001fc80006800000 */
[----:B------:R-:W-:Y:S01]  /*7d90*/  FMNMX R12, R0, R13, !PT ;  /* 0x0000000d000c7209 */ /* 0x000fe20007800000 */
[----:B------:R0:W-:Y:S04]  /*7da0*/  STL [R1+0x27c], R0 ;  /* 0x00027c0001007387 */ /* 0x0001e80000100800 */
[----:B0-----:R-:W2:Y:S04]  /*7db0*/  LDL.LU R0, [R1+0xc] ;  /* 0x00000c0001007983 */ /* 0x001ea80000300800 */
[----:B------:R-:W0:Y:S01]  /*7dc0*/  SHFL.BFLY PT, R7, R6, 0x2, 0x1f ;  /* 0x0c401f0006077f89 */ /* 0x000e2200000e0000 */
[----:B------:R-:W-:-:S03]  /*7dd0*/  FMUL R39, R39, c[0x0][0x188] ;  /* 0x0000620027277a20 */ /* 0x000fc60000400000 */
[----:B------:R-:W1:Y:S02]  /*7de0*/  SHFL.BFLY PT, R229, R47, 0x1, 0x1f ;  /* 0x0c201f002fe57f89 */ /* 0x000e6400000e0000 */
[----:B------:R-:W-:-:S04]  /*7df0*/  FSEL R242, R39, -INF , !P1 ;  /* 0xff80000027f27808 */ /* 0x000fc80004800000 */
[----:B------:R-:W-:Y:S02]  /*7e00*/  FMNMX R12, R242, R12, !PT ;  /* 0x0000000cf20c7209 */ /* 0x000fe40007800000 */
[----:B0-----:R-:W-:-:S03]  /*7e10*/  FMNMX R7, R6, R7, !PT ;  /* 0x0000000706077209 */ /* 0x001fc60007800000 */
[----:B------:R-:W0:Y:S01]  /*7e20*/  SHFL.BFLY PT, R6, R12, 0x2, 0x1f ;  /* 0x0c401f000c067f89 */ /* 0x000e2200000e0000 */
[----:B------:R-:W-:Y:S01]  /*7e30*/  FADD R13, -R228, R49 ;  /* 0x00000031e40d7221 */ /* 0x000fe20000000100 */
[----:B-1----:R-:W-:-:S03]  /*7e40*/  FMNMX R229, R47, R229, !PT ;  /* 0x000000e52fe57209 */ /* 0x002fc60007800000 */
[----:B------:R-:W-:Y:S01]  /*7e50*/  FMUL R13, R13, 1.4426950216293334961 ;  /* 0x3fb8aa3b0d0d7820 */ /* 0x000fe20000400000 */
[----:B---3--:R-:W-:Y:S01]  /*7e60*/  FMNMX R229, R229, R2, !PT ;  /* 0x00000002e5e57209 */ /* 0x008fe20007800000 */
[----:B------:R-:W-:Y:S02]  /*7e70*/  STL [R1+0x280], R242 ;  /* 0x000280f201007387 */ /* 0x000fe40000100800 */
[----:B------:R1:W-:Y:S02]  /*7e80*/  MUFU.EX2 R235, R13 ;  /* 0x0000000d00eb7308 */ /* 0x0003e40000000800 */
[----:B-1----:R-:W1:Y:S01]  /*7e90*/  SHFL.BFLY PT, R13, R7, 0x1, 0x1f ;  /* 0x0c201f00070d7f89 */ /* 0x002e6200000e0000 */
[----:B0-----:R-:W-:Y:S01]  /*7ea0*/  FMNMX R6, R12, R6, !PT ;  /* 0x000000060c067209 */ /* 0x001fe20007800000 */
[----:B------:R-:W-:Y:S02]  /*7eb0*/  FADD R12, -R229, R2 ;  /* 0x00000002e50c7221 */ /* 0x000fe40000000100 */
[----:B------:R-:W3:Y:S01]  /*7ec0*/  LDL.LU R2, [R1+0x10] ;  /* 0x0000100001027983 */ /* 0x000ee20000300800 */
[----:B-1----:R-:W-:-:S03]  /*7ed0*/  FMNMX R13, R7, R13, !PT ;  /* 0x0000000d070d7209 */ /* 0x002fc60007800000 */
[----:B------:R-:W0:Y:S02]  /*7ee0*/  SHFL.BFLY PT, R7, R6, 0x1, 0x1f ;  /* 0x0c201f0006077f89 */ /* 0x000e2400000e0000 */
[----:B0-----:R-:W-:Y:S02]  /*7ef0*/  FMNMX R7, R6, R7, !PT ;  /* 0x0000000706077209 */ /* 0x001fe40007800000 */
[----:B------:R-:W0:Y:S01]  /*7f00*/  S2R R231, SR_TID.X ;  /* 0x0000000000e77919 */ /* 0x000e220000002100 */
[----:B--2---:R-:W-:-:S05]  /*7f10*/  FMNMX R230, R13, R0, !PT ;  /* 0x000000000de67209 */ /* 0x004fca0007800000 */
[----:B------:R-:W-:Y:S02]  /*7f20*/  FADD R6, -R230, R0 ;  /* 0x00000000e6067221 */ /* 0x000fe40000000100 */
[----:B------:R-:W2:Y:S01]  /*7f30*/  LDL.LU R0, [R1+0x8] ;  /* 0x0000080001007983 */ /* 0x000ea20000300800 */
[----:B0-----:R-:W-:-:S03]  /*7f40*/  LOP3.LUT R244, R231, 0xff, RZ, 0xc0, !PT ;  /* 0x000000ffe7f47812 */ /* 0x001fc600078ec0ff */
[----:B------:R0:W-:Y:S04]  /*7f50*/  STS.U16 [R240+0x12000], R21 ;  /* 0x01200015f0007388 */ /* 0x0001e80000000400 */
[----:B------:R1:W-:Y:S01]  /*7f60*/  STS.U16 [R240+0x11c00], R20 ;  /* 0x011c0014f0007388 */ /* 0x0003e20000000400 */
[----:B0-----:R-:W-:Y:S01]  /*7f70*/  LOP3.LUT R21, R231, 0xc0, RZ, 0xc0, !PT ;  /* 0x000000c0e7157812 */ /* 0x001fe200078ec0ff */
[----:B-1----:R-:W-:-:S03]  /*7f80*/  IMAD.SHL.U32 R20, R244, 0x2, RZ ;  /* 0x00000002f4147824 */ /* 0x002fc600078e00ff */
[----:B------:R-:W-:-:S04]  /*7f90*/  SHF.R.U32.HI R21, RZ, 0x2, R21 ;  /* 0x00000002ff157819 */ /* 0x000fc80000011615 */
[----:B------:R-:W-:-:S04]  /*7fa0*/  LOP3.LUT R20, R20, R21, RZ, 0x3c, !PT ;  /* 0x0000001514147212 */ /* 0x000fc800078e3cff */
        /* <DEDUP_REMOVED lines=22> */
[----:B----4-:R-:W-:Y:S04]  /*8110*/  STS.U16 [R20+0x12a00], R59 ;  /* 0x012a003b14007388 */ /* 0x010fe80000000400 */
[----:B------:R-:W-:Y:S04]  /*8120*/  STS.U16 [R20+0x12e00], R60 ;  /* 0x012e003c14007388 */ /* 0x000fe80000000400 */
[----:B------:R-:W-:Y:S04]  /*8130*/  STS.U16 [R20+0x13200], R18 ;  /* 0x0132001214007388 */ /* 0x000fe80000000400 */
[----:B------:R-:W-:Y:S04]  /*8140*/  STS.U16 [R20+0x13600], R19 ;  /* 0x0136001314007388 */ /* 0x000fe80000000400 */
[----:B------:R1:W-:Y:S04]  /*8150*/  STS.U16 [R20+0x13a00], R16 ;  /* 0x013a001014007388 */ /* 0x0003e80000000400 */
[----:B------:R-:W-:Y:S04]  /*8160*/  STS.U16 [R20+0x13e00], R10 ;  /* 0x013e000a14007388 */ /* 0x000fe80000000400 */
[----:B------:R-:W-:Y:S01]  /*8170*/  BAR.SYNC.DEFER_BLOCKING 0x0 ;  /* 0x0000000000007b1d */ /* 0x000fe20000010000 */
[----:B---3--:R-:W-:Y:S01]  /*8180*/  FMNMX R231, R7, R2, !PT ;  /* 0x0000000207e77209 */ /* 0x008fe20007800000 */
[----:B------:R-:W-:-:S04]  /*8190*/  FADD R58, R58, -R229 ;  /* 0x800000e53a3a7221 */ /* 0x000fc80000000000 */
[--C-:B------:R-:W-:Y:S02]  /*81a0*/  FADD R5, R5, -R231.reuse ;  /* 0x800000e705057221 */ /* 0x100fe40000000000 */
[----:B------:R-:W-:Y:S02]  /*81b0*/  FADD R44, R44, -R230 ;  /* 0x800000e62c2c7221 */ /* 0x000fe40000000000 */
[----:B------:R-:W-:Y:S02]  /*81c0*/  FADD R36, R36, -R231 ;  /* 0x800000e724247221 */ /* 0x000fe40000000000 */
[----:B------:R-:W-:Y:S02]  /*81d0*/  FMUL R5, R5, 1.4426950216293334961 ;  /* 0x3fb8aa3b05057820 */ /* 0x000fe40000400000 */
[----:B------:R-:W-:Y:S02]  /*81e0*/  FMUL R58, R58, 1.4426950216293334961 ;  /* 0x3fb8aa3b3a3a7820 */ /* 0x000fe40000400000 */
[----:B------:R-:W-:Y:S01]  /*81f0*/  FMUL R44, R44, 1.4426950216293334961 ;  /* 0x3fb8aa3b2c2c7820 */ /* 0x000fe20000400000 */
[----:B------:R3:W-:Y:S01]  /*8200*/  MUFU.EX2 R236, R5 ;  /* 0x0000000500ec7308 */ /* 0x0007e20000000800 */
[----:B------:R-:W-:-:S02]  /*8210*/  FMUL R36, R36, 1.4426950216293334961 ;  /* 0x3fb8aa3b24247820 */ /* 0x000fc40000400000 */
[----:B------:R-:W-:Y:S02]  /*8220*/  FADD R8, R8, -R230 ;  /* 0x800000e608087221 */ /* 0x000fe40000000000 */
[----:B------:R-:W-:Y:S02]  /*8230*/  FADD R62, R62, -R228 ;  /* 0x800000e43e3e7221 */ /* 0x000fe40000000000 */
[----:B------:R-:W-:Y:S01]  /*8240*/  FADD R48, R48, -R229 ;  /* 0x800000e530307221 */ /* 0x000fe20000000000 */
[----:B------:R-:W-:Y:S01]  /*8250*/  LDSM.16.M88.4 R28, [R241+0x11800] ;  /* 0x01180000f11c783b */ /* 0x000fe20000000200 */
[----:B---3--:R-:W-:Y:S01]  /*8260*/  FADD R5, -R231, R2 ;  /* 0x00000002e7057221 */ /* 0x008fe20000000100 */
[----:B------:R-:W-:Y:S01]  /*8270*/  MUFU.EX2 R3, R58 ;  /* 0x0000003a00037308 */ /* 0x000fe20000000800 */
[----:B------:R-:W-:Y:S01]  /*8280*/  FMUL R8, R8, 1.4426950216293334961 ;  /* 0x3fb8aa3b08087820 */ /* 0x000fe20000400000 */
[----:B------:R-:W-:Y:S01]  /*8290*/  LDSM.16.M88.4 R32, [R241+0x11c00] ;  /* 0x011c0000f120783b */ /* 0x000fe20000000200 */
[----:B------:R-:W-:-:S02]  /*82a0*/  FMUL R6, R6, 1.4426950216293334961 ;  /* 0x3fb8aa3b06067820 */ /* 0x000fc40000400000 */
[----:B------:R-:W-:Y:S01]  /*82b0*/  FMUL R5, R5, 1.4426950216293334961 ;  /* 0x3fb8aa3b05057820 */ /* 0x000fe20000400000 */
[----:B------:R-:W-:Y:S02]  /*82c0*/  LDSM.16.M88.4 R20, [R241+0x11000] ;  /* 0x01100000f114783b */ /* 0x000fe40000000200 */
[----:B------:R-:W-:Y:S01]  /*82d0*/  MUFU.EX2 R58, R44 ;  /* 0x0000002c003a7308 */ /* 0x000fe20000000800 */
[----:B------:R-:W-:Y:S01]  /*82e0*/  FMUL R62, R62, 1.4426950216293334961 ;  /* 0x3fb8aa3b3e3e7820 */ /* 0x000fe20000400000 */
[----:B------:R-:W-:Y:S01]  /*82f0*/  LDSM.16.M88.4 R24, [R241+0x11400] ;  /* 0x01140000f118783b */ /* 0x000fe20000000200 */
[----:B------:R-:W-:Y:S02]  /*8300*/  FMUL R48, R48, 1.4426950216293334961 ;  /* 0x3fb8aa3b30307820 */ /* 0x000fe40000400000 */
[----:B------:R-:W-:Y:S01]  /*8310*/  FADD R56, R56, -R228 ;  /* 0x800000e438387221 */ /* 0x000fe20000000000 */
[----:B------:R-:W-:Y:S02]  /*8320*/  LDSM.16.M88.4 R68, [R241+0x10000] ;  /* 0x01000000f144783b */ /* 0x000fe40000000200 */
[----:B------:R3:W-:Y:S02]  /*8330*/  MUFU.EX2 R44, R36 ;  /* 0x00000024002c7308 */ /* 0x0007e40000000800 */
[----:B---3--:R-:W3:Y:S06]  /*8340*/  LDSM.16.M88.4 R36, [R241+0x12000] ;  /* 0x01200000f124783b */ /* 0x008eec0000000200 */
[----:B------:R4:W-:Y:S01]  /*8350*/  MUFU.EX2 R244, R8 ;  /* 0x0000000800f47308 */ /* 0x0009e20000000800 */
[----:B------:R-:W-:-:S02]  /*8360*/  FADD R9, R9, -R229 ;  /* 0x800000e509097221 */ /* 0x000fc40000000000 */
[----:B------:R-:W-:-:S05]  /*8370*/  FADD R45, R45, -R230 ;  /* 0x800000e62d2d7221 */ /* 0x000fca0000000000 */
[----:B------:R-:W1:Y:S01]  /*8380*/  MUFU.EX2 R233, R6 ;  /* 0x0000000600e97308 */ /* 0x000e620000000800 */
[----:B----4-:R-:W-:Y:S02]  /*8390*/  FADD R8, R4, -R231 ;  /* 0x800000e704087221 */ /* 0x010fe40000000000 */
[----:B------:R-:W-:-:S05]  /*83a0*/  FADD R17, R17, -R230 ;  /* 0x800000e611117221 */ /* 0x000fca0000000000 */
[----:B------:R4:W-:Y:S01]  /*83b0*/  MUFU.EX2 R232, R5 ;  /* 0x0000000500e87308 */ /* 0x0009e20000000800 */
[----:B------:R-:W-:Y:S02]  /*83c0*/  FADD R11, R11, -R231 ;  /* 0x800000e70b0b7221 */ /* 0x000fe40000000000 */
[----:B------:R-:W-:-:S05]  /*83d0*/  FMUL R56, R56, 1.4426950216293334961 ;  /* 0x3fb8aa3b38387820 */ /* 0x000fca0000400000 */
[----:B------:R-:W2:Y:S01]  /*83e0*/  MUFU.EX2 R47, R62 ;  /* 0x0000003e002f7308 */ /* 0x000ea20000000800 */
[----:B----4-:R-:W4:Y:S01]  /*83f0*/  LDSM.16.M88.4 R4, [R241+0x10400] ;  /* 0x01040000f104783b */ /* 0x010f220000000200 */
[----:B------:R-:W-:-:S06]  /*8400*/  FMUL R9, R9, 1.4426950216293334961 ;  /* 0x3fb8aa3b09097820 */ /* 0x000fcc0000400000 */
[----:B------:R0:W-:Y:S01]  /*8410*/  MUFU.EX2 R62, R14 ;  /* 0x0000000e003e7308 */ /* 0x0001e20000000800 */
[----:B------:R-:W-:Y:S02]  /*8420*/  FMUL R12, R12, 1.4426950216293334961 ;  /* 0x3fb8aa3b0c0c7820 */ /* 0x000fe40000400000 */
[----:B------:R-:W-:-:S05]  /*8430*/  FMUL R45, R45, 1.4426950216293334961 ;  /* 0x3fb8aa3b2d2d7820 */ /* 0x000fca0000400000 */
[----:B------:R1:W-:Y:S01]  /*8440*/  MUFU.EX2 R242, R48 ;  /* 0x0000003000f27308 */ /* 0x0003e20000000800 */
[----:B0-----:R-:W-:Y:S02]  /*8450*/  FADD R14, R50, -R229 ;  /* 0x800000e5320e7221 */ /* 0x001fe40000000000 */
[----:B------:R-:W-:Y:S02]  /*8460*/  FMUL R17, R17, 1.4426950216293334961 ;  /* 0x3fb8aa3b11117820 */ /* 0x000fe40000400000 */
[----:B------:R-:W-:Y:S01]  /*8470*/  FMUL R14, R14, 1.4426950216293334961 ;  /* 0x3fb8aa3b0e0e7820 */ /* 0x000fe20000400000 */
[----:B-1----:R-:W0:Y:S01]  /*8480*/  LDSM.16.M88.4 R48, [R241+0x12c00] ;  /* 0x012c0000f130783b */ /* 0x002e220000000200 */
[----:B------:R-:W-:Y:S02]  /*8490*/  FMUL R11, R11, 1.4426950216293334961 ;  /* 0x3fb8aa3b0b0b7820 */ /* 0x000fe40000400000 */
[----:B------:R-:W-:Y:S01]  /*84a0*/  FMUL R8, R8, 1.4426950216293334961 ;  /* 0x3fb8aa3b08087820 */ /* 0x000fe20000400000 */
[----:B------:R-:W-:Y:S08]  /*84b0*/  MUFU.EX2 R61, R56 ;  /* 0x00000038003d7308 */ /* 0x000ff00000000800 */
[----:B------:R-:W1:Y:S08]  /*84c0*/  MUFU.EX2 R46, R14 ;  /* 0x0000000e002e7308 */ /* 0x000e700000000800 */
[----:B------:R-:W0:Y:S08]  /*84d0*/  MUFU.EX2 R56, R9 ;  /* 0x0000000900387308 */ /* 0x000e300000000800 */
[----:B------:R-:W-:Y:S08]  /*84e0*/  MUFU.EX2 R234, R12 ;  /* 0x0000000c00ea7308 */ /* 0x000ff00000000800 */
[----:B------:R-:W0:Y:S08]  /*84f0*/  MUFU.EX2 R237, R45 ;  /* 0x0000002d00ed7308 */ /* 0x000e300000000800 */
[----:B------:R0:W0:Y:S08]  /*8500*/  MUFU.EX2 R243, R17 ;  /* 0x0000001100f37308 */ /* 0x0000300000000800 */
[----:B------:R-:W-:Y:S08]  /*8510*/  MUFU.EX2 R240, R11 ;  /* 0x0000000b00f07308 */ /* 0x000ff00000000800 */
[----:B------:R-:W3:Y:S01]  /*8520*/  MUFU.EX2 R2, R8 ;  /* 0x0000000800027308 */ /* 0x000ee20000000800 */
[C---:B------:R-:W-:Y:S01]  /*8530*/  FMUL R16, R233.reuse, R128 ;  /* 0x00000080e9107220 */ /* 0x040fe20000400000 */
[----:B--2---:R-:W-:Y:S01]  /*8540*/  F2FP.BF16.PACK_AB R132, R0, R47 ;  /* 0x0000002f0084723e */ /* 0x004fe200000010ff */
[----:B0-----:R-:W-:Y:S01]  /*8550*/  FMUL R17, R233, R129 ;  /* 0x00000081e9117220 */ /* 0x001fe20000400000 */
[----:B-1----:R-:W-:Y:S01]  /*8560*/  F2FP.BF16.PACK_AB R133, R3, R46 ;  /* 0x0000002e0385723e */ /* 0x002fe200000010ff */
[----:B------:R-:W-:Y:S01]  /*8570*/  FMUL R18, R232, R130 ;  /* 0x00000082e8127220 */ /* 0x000fe20000400000 */
[----:B------:R-:W-:Y:S01]  /*8580*/  F2FP.BF16.PACK_AB R134, R62, R61 ;  /* 0x0000003d3e86723e */ /* 0x000fe200000010ff */
        /* <DEDUP_REMOVED lines=9> */
[----:B---3--:R-:W-:Y:S01]  /*8620*/  F2FP.BF16.PACK_AB R131, R2, R240 ;  /* 0x000000f00283723e */ /* 0x008fe200000010ff */
[C---:B------:R-:W-:Y:S01]  /*8630*/  FMUL R124, R233.reuse, R124 ;  /* 0x0000007ce97c7220 */ /* 0x040fe20000400000 */
[----:B------:R-:W-:Y:S01]  /*8640*/  LDSM.16.M88.4 R8, [R241+0x10800] ;  /* 0x01080000f108783b */ /* 0x000fe20000000200 */
[----:B------:R-:W-:-:S02]  /*8650*/  FMUL R125, R233, R125 ;  /* 0x0000007de97d7220 */ /* 0x000fc40000400000 */
[C---:B------:R-:W-:Y:S01]  /*8660*/  FMUL R126, R232.reuse, R126 ;  /* 0x0000007ee87e7220 */ /* 0x040fe20000400000 */
[----:B------:R-:W-:Y:S01]  /*8670*/  LDSM.16.M88.4 R12, [R241+0x10c00] ;  /* 0x010c0000f10c783b */ /* 0x000fe20000000200 */
[----:B------:R-:W-:Y:S02]  /*8680*/  FMUL R127, R232, R127 ;  /* 0x0000007fe87f7220 */ /* 0x000fe40000400000 */
[C---:B------:R-:W-:Y:S02]  /*8690*/  FMUL R184, R235.reuse, R184 ;  /* 0x000000b8ebb87220 */ /* 0x040fe40000400000 */
[----:B------:R-:W-:Y:S02]  /*86a0*/  FMUL R185, R235, R185 ;  /* 0x000000b9ebb97220 */ /* 0x000fe40000400000 */
[C---:B------:R-:W-:Y:S02]  /*86b0*/  FMUL R186, R234.reuse, R186 ;  /* 0x000000baeaba7220 */ /* 0x040fe40000400000 */
[----:B------:R-:W-:-:S02]  /*86c0*/  FMUL R187, R234, R187 ;  /* 0x000000bbeabb7220 */ /* 0x000fc40000400000 */
[C---:B------:R-:W-:Y:S02]  /*86d0*/  FMUL R72, R233.reuse, R72 ;  /* 0x00000048e9487220 */ /* 0x040fe40000400000 */
[----:B------:R-:W-:Y:S02]  /*86e0*/  FMUL R73, R233, R73 ;  /* 0x00000049e9497220 */ /* 0x000fe40000400000 */
[C---:B------:R-:W-:Y:S02]  /*86f0*/  FMUL R74, R232.reuse, R74 ;  /* 0x0000004ae84a7220 */ /* 0x040fe40000400000 */
[----:B------:R-:W-:Y:S01]  /*8700*/  FMUL R75, R232, R75 ;  /* 0x0000004be84b7220 */ /* 0x000fe20000400000 */
[----:B------:R-:W-:Y:S01]  /*8710*/  HMMA.16816.F32.BF16 R120, R132, R36, R120 ;  /* 0x000000248478723c */ /* 0x000fe20000041878 */
[----:B------:R-:W-:Y:S02]  /*8720*/  FMUL R145, R235, R209 ;  /* 0x000000d1eb917220 */ /* 0x000fe40000400000 */
[----:B------:R-:W-:-:S02]  /*8730*/  FMUL R146, R234, R210 ;  /* 0x000000d2ea927220 */ /* 0x000fc40000400000 */
[----:B------:R-:W-:-:S03]  /*8740*/  FMUL R147, R234, R211 ;  /* 0x000000d3ea937220 */ /* 0x000fc60000400000 */
[----:B------:R-:W-:Y:S01]  /*8750*/  HMMA.16816.F32.BF16 R124, R128, R36, R124 ;  /* 0x00000024807c723c */ /* 0x000fe2000004187c */
[C---:B------:R-:W-:Y:S02]  /*8760*/  FMUL R164, R233.reuse, R164 ;  /* 0x000000a4e9a47220 */ /* 0x040fe40000400000 */
[----:B------:R-:W-:Y:S02]  /*8770*/  FMUL R165, R233, R165 ;  /* 0x000000a5e9a57220 */ /* 0x000fe40000400000 */
[C---:B------:R-:W-:Y:S02]  /*8780*/  FMUL R166, R232.reuse, R166 ;  /* 0x000000a6e8a67220 */ /* 0x040fe40000400000 */
[----:B------:R-:W-:Y:S02]  /*8790*/  IMAD.MOV.U32 R37, RZ, RZ, R144 ;  /* 0x000000ffff257224 */ /* 0x000fe400078e0090 */
[C---:B------:R-:W-:Y:S02]  /*87a0*/  FMUL R144, R235.reuse, R208 ;  /* 0x000000d0eb907220 */ /* 0x040fe40000400000 */
[----:B------:R-:W-:Y:S01]  /*87b0*/  FMUL R167, R232, R167 ;  /* 0x000000a7e8a77220 */ /* 0x000fe20000400000 */
[----:B----4-:R-:W-:Y:S01]  /*87c0*/  HMMA.16816.F32.BF16 R184, R132, R4, R184 ;  /* 0x0000000484b8723c */ /* 0x010fe200000418b8 */
[C---:B------:R-:W-:Y:S01]  /*87d0*/  FMUL R104, R235.reuse, R104 ;  /* 0x00000068eb687220 */ /* 0x040fe20000400000 */
[----:B------:R-:W-:Y:S01]  /*87e0*/  MOV R208, R148 ;  /* 0x0000009400d07202 */ /* 0x000fe20000000f00 */
[----:B------:R-:W-:Y:S01]  /*87f0*/  FMUL R105, R235, R105 ;  /* 0x00000069eb697220 */ /* 0x000fe20000400000 */
[----:B------:R-:W-:Y:S01]  /*8800*/  MOV R209, R149 ;  /* 0x0000009500d17202 */ /* 0x000fe20000000f00 */
[----:B------:R-:W-:-:S02]  /*8810*/  FMUL R106, R234, R106 ;  /* 0x0000006aea6a7220 */ /* 0x000fc40000400000 */
[----:B------:R-:W-:Y:S01]  /*8820*/  FMUL R107, R234, R107 ;  /* 0x0000006bea6b7220 */ /* 0x000fe20000400000 */
[----:B------:R-:W-:Y:S01]  /*8830*/  HMMA.16816.F32.BF16 R72, R128, R4, R72 ;  /* 0x000000048048723c */ /* 0x000fe20000041848 */
[C---:B------:R-:W-:Y:S02]  /*8840*/  FMUL R108, R233.reuse, R108 ;  /* 0x0000006ce96c7220 */ /* 0x040fe40000400000 */
[----:B------:R-:W-:Y:S02]  /*8850*/  FMUL R109, R233, R109 ;  /* 0x0000006de96d7220 */ /* 0x000fe40000400000 */
[C---:B------:R-:W-:Y:S02]  /*8860*/  FMUL R110, R232.reuse, R110 ;  /* 0x0000006ee86e7220 */ /* 0x040fe40000400000 */
[----:B------:R-:W-:Y:S01]  /*8870*/  FMUL R111, R232, R111 ;  /* 0x0000006fe86f7220 */ /* 0x000fe20000400000 */
[----:B------:R-:W-:Y:S01]  /*8880*/  MOV R4, R150 ;  /* 0x0000009600047202 */ /* 0x000fe20000000f00 */
[----:B------:R-:W-:-:S02]  /*8890*/  FADD R245, R245, -R229 ;  /* 0x800000e5f5f57221 */ /* 0x000fc40000000000 */
[C---:B------:R-:W-:Y:S02]  /*88a0*/  FMUL R148, R235.reuse, R212 ;  /* 0x000000d4eb947220 */ /* 0x040fe40000400000 */
[----:B------:R-:W-:Y:S01]  /*88b0*/  FMUL R149, R235, R213 ;  /* 0x000000d5eb957220 */ /* 0x000fe20000400000 */
[----:B------:R-:W-:Y:S01]  /*88c0*/  HMMA.16816.F32.BF16 R144, R132, R48, R144 ;  /* 0x000000308490723c */ /* 0x000fe20000041890 */
[----:B------:R-:W-:Y:S02]  /*88d0*/  IMAD.MOV.U32 R212, RZ, RZ, R154 ;  /* 0x000000ffffd47224 */ /* 0x000fe400078e009a */
[----:B------:R-:W-:Y:S02]  /*88e0*/  IMAD.MOV.U32 R213, RZ, RZ, R153 ;  /* 0x000000ffffd57224 */ /* 0x000fe400078e0099 */
[----:B------:R-:W-:-:S03]  /*88f0*/  FMUL R245, R245, 1.4426950216293334961 ;  /* 0x3fb8aa3bf5f57820 */ /* 0x000fc60000400000 */
[----:B------:R-:W-:Y:S01]  /*8900*/  HMMA.16816.F32.BF16 R164, R128, R48, R164 ;  /* 0x0000003080a4723c */ /* 0x000fe200000418a4 */
[----:B------:R-:W-:Y:S02]  /*8910*/  FMUL R150, R234, R214 ;  /* 0x000000d6ea967220 */ /* 0x000fe40000400000 */
[----:B------:R-:W-:Y:S02]  /*8920*/  FADD R4, R4, -R230 ;  /* 0x800000e604047221 */ /* 0x000fe40000000000 */
[----:B------:R-:W-:Y:S02]  /*8930*/  IMAD.MOV.U32 R211, RZ, RZ, R198 ;  /* 0x000000ffffd37224 */ /* 0x000fe400078e00c6 */
[----:B------:R-:W-:Y:S02]  /*8940*/  IMAD.MOV.U32 R49, RZ, RZ, R195 ;  /* 0x000000ffff317224 */ /* 0x000fe400078e00c3 */
[----:B------:R-:W-:Y:S01]  /*8950*/  IMAD.MOV.U32 R48, RZ, RZ, R192 ;  /* 0x000000ffff307224 */ /* 0x000fe200078e00c0 */
[----:B------:R-:W-:Y:S01]  /*8960*/  HMMA.16816.F32.BF16 R104, R132, R28, R104 ;  /* 0x0000001c8468723c */ /* 0x000fe20000041868 */
[----:B------:R-:W-:Y:S01]  /*8970*/  IMAD.MOV.U32 R214, RZ, RZ, R213 ;  /* 0x000000ffffd67224 */ /* 0x000fe200078e00d5 */
[----:B------:R-:W-:Y:S01]  /*8980*/  MOV R213, R212 ;  /* 0x000000d400d57202 */ /* 0x000fe20000000f00 */
[----:B------:R-:W-:Y:S01]  /*8990*/  IMAD.MOV.U32 R212, RZ, RZ, R48 ;  /* 0x000000ffffd47224 */ /* 0x000fe200078e0030 */
[----:B------:R-:W-:Y:S01]  /*89a0*/  MOV R48, R49 ;  /* 0x0000003100307202 */ /* 0x000fe20000000f00 */
[----:B------:R-:W-:-:S03]  /*89b0*/  IMAD.MOV.U32 R49, RZ, RZ, R211 ;  /* 0x000000ffff317224 */ /* 0x000fc600078e00d3 */
[----:B------:R-:W-:Y:S01]  /*89c0*/  HMMA.16816.F32.BF16 R108, R128, R28, R108 ;  /* 0x0000001c806c723c */ /* 0x000fe2000004186c */
[----:B------:R0:W-:Y:S01]  /*89d0*/  MUFU.EX2 R29, R245 ;  /* 0x000000f5001d7308 */ /* 0x0001e20000000800 */
[----:B------:R-:W-:Y:S01]  /*89e0*/  MOV R210, R152 ;  /* 0x0000009800d27202 */ /* 0x000fe20000000f00 */
[----:B------:R-:W-:Y:S01]  /*89f0*/  IMAD.MOV.U32 R36, RZ, RZ, R151 ;  /* 0x000000ffff247224 */ /* 0x000fe200078e0097 */
[----:B------:R-:W-:Y:S01]  /*8a00*/  MOV R211, R37 ;  /* 0x0000002500d37202 */ /* 0x000fe20000000f00 */
[C---:B------:R-:W-:Y:S02]  /*8a10*/  FMUL R112, R235.reuse, R112 ;  /* 0x00000070eb707220 */ /* 0x040fe40000400000 */
[----:B0-----:R-:W-:Y:S02]  /*8a20*/  FMUL R245, R4, 1.4426950216293334961 ;  /* 0x3fb8aa3b04f57820 */ /* 0x001fe40000400000 */
[----:B------:R-:W-:Y:S01]  /*8a30*/  FADD R4, R214, -R230 ;  /* 0x800000e6d6047221 */ /* 0x000fe20000000000 */
[----:B------:R-:W-:Y:S01]  /*8a40*/  MOV R214, R213 ;  /* 0x000000d500d67202 */ /* 0x000fe20000000f00 */
[----:B------:R-:W-:Y:S01]  /*8a50*/  IMAD.MOV.U32 R213, RZ, RZ, R212 ;  /* 0x000000ffffd57224 */ /* 0x000fe200078e00d4 */
[----:B------:R-:W-:Y:S01]  /*8a60*/  MOV R212, R48 ;  /* 0x0000003000d47202 */ /* 0x000fe20000000f00 */
[----:B------:R-:W-:-:S02]  /*8a70*/  FMUL R113, R235, R113 ;  /* 0x00000071eb717220 */ /* 0x000fc40000400000 */
[C---:B------:R-:W-:Y:S02]  /*8a80*/  FMUL R114, R234.reuse, R114 ;  /* 0x00000072ea727220 */ /* 0x040fe40000400000 */
[----:B------:R-:W-:Y:S02]  /*8a90*/  FMUL R115, R234, R115 ;  /* 0x00000073ea737220 */ /* 0x000fe40000400000 */
[C---:B------:R-:W-:Y:S02]  /*8aa0*/  FMUL R116, R233.reuse, R116 ;  /* 0x00000074e9747220 */ /* 0x040fe40000400000 */
[----:B------:R-:W-:Y:S02]  /*8ab0*/  FMUL R117, R233, R117 ;  /* 0x00000075e9757220 */ /* 0x000fe40000400000 */
[C---:B------:R-:W-:Y:S02]  /*8ac0*/  FMUL R118, R232.reuse, R118 ;  /* 0x00000076e8767220 */ /* 0x040fe40000400000 */
[----:B------:R-:W-:-:S02]  /*8ad0*/  FMUL R119, R232, R119 ;  /* 0x00000077e8777220 */ /* 0x000fc40000400000 */
[----:B------:R-:W-:Y:S01]  /*8ae0*/  IMAD.MOV.U32 R48, RZ, RZ, R49 ;  /* 0x000000ffff307224 */ /* 0x000fe200078e0031 */
[----:B------:R-:W-:Y:S01]  /*8af0*/  MOV R49, R211 ;  /* 0x000000d300317202 */ /* 0x000fe20000000f00 */
[----:B------:R-:W-:Y:S01]  /*8b00*/  IMAD.MOV.U32 R211, RZ, RZ, R210 ;  /* 0x000000ffffd37224 */ /* 0x000fe200078e00d2 */
[----:B------:R-:W-:Y:S02]  /*8b10*/  MOV R210, R36 ;  /* 0x0000002400d27202 */ /* 0x000fe40000000f00 */
[----:B------:R-:W-:Y:S01]  /*8b20*/  MOV R36, R238 ;  /* 0x000000ee00247202 */ /* 0x000fe20000000f00 */
[----:B------:R-:W-:Y:S01]  /*8b30*/  FMUL R238, R4, 1.4426950216293334961 ;  /* 0x3fb8aa3b04ee7820 */ /* 0x000fe20000400000 */
[----:B------:R-:W-:Y:S01]  /*8b40*/  HMMA.16816.F32.BF16 R112, R132, R32, R112 ;  /* 0x000000208470723c */ /* 0x000fe20000041870 */
[----:B------:R-:W-:Y:S02]  /*8b50*/  FADD R4, R214, -R230 ;  /* 0x800000e6d6047221 */ /* 0x000fe40000000000 */
[----:B------:R-:W-:Y:S01]  /*8b60*/  IMAD.MOV.U32 R214, RZ, RZ, R213 ;  /* 0x000000ffffd67224 */ /* 0x000fe200078e00d5 */
[----:B------:R-:W-:-:S04]  /*8b70*/  MOV R213, R212 ;  /* 0x000000d400d57202 */ /* 0x000fc80000000f00 */
[----:B------:R-:W-:Y:S01]  /*8b80*/  HMMA.16816.F32.BF16 R116, R128, R32, R116 ;  /* 0x000000208074723c */ /* 0x000fe20000041874 */
[----:B------:R-:W-:Y:S01]  /*8b90*/  MOV R212, R48 ;  /* 0x0000003000d47202 */ /* 0x000fe20000000f00 */
[----:B------:R-:W-:Y:S01]  /*8ba0*/  IMAD.MOV.U32 R48, RZ, RZ, R49 ;  /* 0x000000ffff307224 */ /* 0x000fe200078e0031 */
[----:B------:R-:W-:-:S04]  /*8bb0*/  MOV R49, R211 ;  /* 0x000000d300317202 */ /* 0x000fc80000000f00 */
[----:B------:R-:W-:Y:S02]  /*8bc0*/  MOV R32, R143 ;  /* 0x0000008f00207202 */ /* 0x000fe40000000f00 */
[----:B------:R-:W-:Y:S01]  /*8bd0*/  MOV R211, R210 ;  /* 0x000000d200d37202 */ /* 0x000fe20000000f00 */
[----:B------:R-:W-:Y:S02]  /*8be0*/  IMAD.MOV.U32 R210, RZ, RZ, R209 ;  /* 0x000000ffffd27224 */ /* 0x000fe400078e00d1 */
[----:B------:R-:W-:Y:S02]  /*8bf0*/  IMAD.MOV.U32 R37, RZ, RZ, R32 ;  /* 0x000000ffff257224 */ /* 0x000fe400078e0020 */
[----:B------:R-:W2:Y:S04]  /*8c00*/  LDL.LU R32, [R1+0x2c] ;  /* 0x00002c0001207983 */ /* 0x000ea80000300800 */
[----:B------:R-:W3:Y:S01]  /*8c10*/  LDL.LU R209, [R1+0x18] ;  /* 0x0000180001d17983 */ /* 0x000ee20000300800 */
[----:B------:R-:W-:-:S02]  /*8c20*/  FMUL R88, R235, R88 ;  /* 0x00000058eb587220 */ /* 0x000fc40000400000 */
[----:B------:R-:W-:Y:S02]  /*8c30*/  FMUL R89, R235, R89 ;  /* 0x00000059eb597220 */ /* 0x000fe40000400000 */
[C---:B------:R-:W-:Y:S02]  /*8c40*/  FMUL R90, R234.reuse, R90 ;  /* 0x0000005aea5a7220 */ /* 0x040fe40000400000 */
[----:B------:R-:W-:Y:S02]  /*8c50*/  FMUL R91, R234, R91 ;  /* 0x0000005bea5b7220 */ /* 0x000fe40000400000 */
[C---:B------:R-:W-:Y:S02]  /*8c60*/  FMUL R92, R233.reuse, R92 ;  /* 0x0000005ce95c7220 */ /* 0x040fe40000400000 */
[----:B------:R-:W-:Y:S02]  /*8c70*/  FMUL R93, R233, R93 ;  /* 0x0000005de95d7220 */ /* 0x000fe40000400000 */
[----:B------:R-:W-:-:S02]  /*8c80*/  FMUL R94, R232, R94 ;  /* 0x0000005ee85e7220 */ /* 0x000fc40000400000 */
[----:B------:R-:W-:Y:S01]  /*8c90*/  FMUL R95, R232, R95 ;  /* 0x0000005fe85f7220 */ /* 0x000fe20000400000 */
[-C--:B------:R-:W-:Y:S08]  /*8ca0*/  HMMA.16816.F32.BF16 R88, R132, R20.reuse, R88 ;  /* 0x000000148458723c */ /* 0x080ff00000041858 */
[----:B------:R-:W-:Y:S07]  /*8cb0*/  HMMA.16816.F32.BF16 R92, R128, R20, R92 ;  /* 0x00000014805c723c */ /* 0x000fee000004185c */
[----:B------:R-:W-:-:S02]  /*8cc0*/  MOV R20, R42 ;  /* 0x0000002a00147202 */ /* 0x000fc40000000f00 */
[----:B------:R-:W0:Y:S01]  /*8cd0*/  LDSM.16.M88.4 R40, [R241+0x12400] ;  /* 0x01240000f128783b */ /* 0x000e220000000200 */
[----:B------:R-:W-:Y:S01]  /*8ce0*/  IMAD.MOV.U32 R239, RZ, RZ, R139 ;  /* 0x000000ffffef7224 */ /* 0x000fe200078e008b */
[----:B------:R-:W-:Y:S01]  /*8cf0*/  MOV R5, R137 ;  /* 0x0000008900057202 */ /* 0x000fe20000000f00 */
[C---:B------:R-:W-:Y:S02]  /*8d00*/  FMUL R136, R235.reuse, R200 ;  /* 0x000000c8eb887220 */ /* 0x040fe40000400000 */
[----:B------:R-:W-:Y:S02]  /*8d10*/  FMUL R137, R235, R201 ;  /* 0x000000c9eb897220 */ /* 0x000fe40000400000 */
[C---:B------:R-:W-:Y:S02]  /*8d20*/  FMUL R138, R234.reuse, R202 ;  /* 0x000000caea8a7220 */ /* 0x040fe40000400000 */
[----:B------:R-:W-:Y:S02]  /*8d30*/  FMUL R139, R234, R203 ;  /* 0x000000cbea8b7220 */ /* 0x000fe40000400000 */
[----:B------:R-:W-:-:S02]  /*8d40*/  FMUL R156, R233, R156 ;  /* 0x0000009ce99c7220 */ /* 0x000fc40000400000 */
[----:B------:R-:W-:Y:S02]  /*8d50*/  FMUL R157, R233, R157 ;  /* 0x0000009de99d7220 */ /* 0x000fe40000400000 */
[C---:B------:R-:W-:Y:S02]  /*8d60*/  FMUL R158, R232.reuse, R158 ;  /* 0x0000009ee89e7220 */ /* 0x040fe40000400000 */
[----:B------:R-:W-:Y:S02]  /*8d70*/  FMUL R159, R232, R159 ;  /* 0x0000009fe89f7220 */ /* 0x000fe40000400000 */
[--C-:B------:R-:W-:Y:S02]  /*8d80*/  FADD R250, R250, -R228.reuse ;  /* 0x800000e4fafa7221 */ /* 0x100fe40000000000 */
[----:B------:R-:W-:Y:S02]  /*8d90*/  FADD R248, R248, -R228 ;  /* 0x800000e4f8f87221 */ /* 0x000fe40000000000 */
[----:B------:R-:W-:-:S02]  /*8da0*/  FMUL R250, R250, 1.4426950216293334961 ;  /* 0x3fb8aa3bfafa7820 */ /* 0x000fc40000400000 */
[----:B------:R-:W-:Y:S02]  /*8db0*/  FMUL R248, R248, 1.4426950216293334961 ;  /* 0x3fb8aa3bf8f87820 */ /* 0x000fe40000400000 */
[--C-:B------:R-:W-:Y:S02]  /*8dc0*/  FADD R249, R249, -R229.reuse ;  /* 0x800000e5f9f97221 */ /* 0x100fe40000000000 */
[----:B------:R-:W-:Y:S02]  /*8dd0*/  FADD R251, R251, -R229 ;  /* 0x800000e5fbfb7221 */ /* 0x000fe40000000000 */
[----:B------:R-:W-:Y:S01]  /*8de0*/  FMUL R96, R235, R96 ;  /* 0x00000060eb607220 */ /* 0x000fe20000400000 */
[-C--:B0-----:R-:W-:Y:S08]  /*8df0*/  HMMA.16816.F32.BF16 R136, R132, R40.reuse, R136 ;  /* 0x000000288488723c */ /* 0x081ff00000041888 */
[----:B------:R-:W-:Y:S07]  /*8e00*/  HMMA.16816.F32.BF16 R156, R128, R40, R156 ;  /* 0x00000028809c723c */ /* 0x000fee000004189c */
[----:B------:R-:W-:-:S02]  /*8e10*/  FADD R41, R252, -R228 ;  /* 0x800000e4fc297221 */ /* 0x000fc40000000000 */
[----:B------:R-:W-:Y:S01]  /*8e20*/  MUFU.EX2 R252, R250 ;  /* 0x000000fa00fc7308 */ /* 0x000fe20000000800 */
[----:B------:R-:W-:-:S07]  /*8e30*/  FMUL R97, R235, R97 ;  /* 0x00000061eb617220 */ /* 0x000fce0000400000 */
[----:B------:R0:W-:Y:S01]  /*8e40*/  MUFU.EX2 R250, R248 ;  /* 0x000000f800fa7308 */ /* 0x0001e20000000800 */
[C---:B------:R-:W-:Y:S02]  /*8e50*/  FMUL R98, R234.reuse, R98 ;  /* 0x00000062ea627220 */ /* 0x040fe40000400000 */
[----:B------:R-:W-:Y:S02]  /*8e60*/  FMUL R99, R234, R99 ;  /* 0x00000063ea637220 */ /* 0x000fe40000400000 */
[----:B0-----:R-:W-:Y:S02]  /*8e70*/  FMUL R248, R249, 1.4426950216293334961 ;  /* 0x3fb8aa3bf9f87820 */ /* 0x001fe40000400000 */
[----:B------:R-:W-:Y:S02]  /*8e80*/  FMUL R249, R4, 1.4426950216293334961 ;  /* 0x3fb8aa3b04f97820 */ /* 0x000fe40000400000 */
[----:B------:R-:W-:Y:S01]  /*8e90*/  FADD R4, R214, -R230 ;  /* 0x800000e6d6047221 */ /* 0x000fe20000000000 */
[----:B------:R-:W-:Y:S01]  /*8ea0*/  MOV R214, R213 ;  /* 0x000000d500d67202 */ /* 0x000fe20000000f00 */
[C---:B------:R-:W-:Y:S01]  /*8eb0*/  FMUL R100, R233.reuse, R100 ;  /* 0x00000064e9647220 */ /* 0x040fe20000400000 */
[----:B------:R-:W-:Y:S01]  /*8ec0*/  MOV R213, R212 ;  /* 0x000000d400d57202 */ /* 0x000fe20000000f00 */
[----:B------:R-:W-:-:S02]  /*8ed0*/  FMUL R101, R233, R101 ;  /* 0x00000065e9657220 */ /* 0x000fc40000400000 */
[C---:B------:R-:W-:Y:S02]  /*8ee0*/  FMUL R102, R232.reuse, R102 ;  /* 0x00000066e8667220 */ /* 0x040fe40000400000 */
[----:B------:R-:W-:Y:S02]  /*8ef0*/  FMUL R103, R232, R103 ;  /* 0x00000067e8677220 */ /* 0x000fe40000400000 */
[----:B------:R-:W-:Y:S01]  /*8f00*/  IMAD.MOV.U32 R212, RZ, RZ, R48 ;  /* 0x000000ffffd47224 */ /* 0x000fe200078e0030 */
[----:B------:R-:W-:Y:S01]  /*8f10*/  MOV R48, R49 ;  /* 0x0000003100307202 */ /* 0x000fe20000000f00 */
[----:B------:R-:W-:Y:S01]  /*8f20*/  FMUL R40, R251, 1.4426950216293334961 ;  /* 0x3fb8aa3bfb287820 */ /* 0x000fe20000400000 */
[----:B------:R-:W-:Y:S01]  /*8f30*/  MOV R49, R211 ;  /* 0x000000d300317202 */ /* 0x000fe20000000f00 */
[----:B------:R-:W-:Y:S02]  /*8f40*/  IMAD.MOV.U32 R211, RZ, RZ, R210 ;  /* 0x000000ffffd37224 */ /* 0x000fe400078e00d2 */
[----:B------:R-:W-:-:S02]  /*8f50*/  FMUL R251, R4, 1.4426950216293334961 ;  /* 0x3fb8aa3b04fb7820 */ /* 0x000fc40000400000 */
[----:B------:R-:W-:Y:S01]  /*8f60*/  FADD R4, R214, -R231 ;  /* 0x800000e7d6047221 */ /* 0x000fe20000000000 */
[----:B------:R-:W-:Y:S01]  /*8f70*/  MOV R214, R213 ;  /* 0x000000d500d67202 */ /* 0x000fe20000000f00 */
[-C--:B------:R-:W-:Y:S01]  /*8f80*/  HMMA.16816.F32.BF16 R96, R132, R24.reuse, R96 ;  /* 0x000000188460723c */ /* 0x080fe20000041860 */
[----:B------:R-:W-:Y:S01]  /*8f90*/  MOV R213, R212 ;  /* 0x000000d400d57202 */ /* 0x000fe20000000f00 */
[----:B------:R-:W-:Y:S02]  /*8fa0*/  IMAD.MOV.U32 R33, RZ, RZ, R142 ;  /* 0x000000ffff217224 */ /* 0x000fe400078e008e */
[C---:B------:R-:W-:Y:S01]  /*8fb0*/  FMUL R143, R234.reuse, R207 ;  /* 0x000000cfea8f7220 */ /* 0x040fe20000400000 */
[----:B------:R-:W-:Y:S01]  /*8fc0*/  MOV R207, R62 ;  /* 0x0000003e00cf7202 */ /* 0x000fe20000000f00 */
[----:B------:R-:W-:Y:S01]  /*8fd0*/  IMAD.MOV.U32 R212, RZ, RZ, R48 ;  /* 0x000000ffffd47224 */ /* 0x000fe200078e0030 */
[----:B------:R-:W-:Y:S01]  /*8fe0*/  MOV R48, R211 ;  /* 0x000000d300307202 */ /* 0x000fe20000000f00 */
[----:B------:R-:W-:Y:S01]  /*8ff0*/  HMMA.16816.F32.BF16 R100, R128, R24, R100 ;  /* 0x000000188064723c */ /* 0x000fe20000041864 */
[----:B------:R-:W-:-:S02]  /*9000*/  FMUL R142, R234, R206 ;  /* 0x000000ceea8e7220 */ /* 0x000fc40000400000 */
[----:B------:R-:W-:-:S04]  /*9010*/  IMAD.MOV.U32 R206, RZ, RZ, R193 ;  /* 0x000000ffffce7224 */ /* 0x000fc800078e00c1 */
[----:B------:R-:W-:Y:S01]  /*9020*/  MOV R25, R141 ;  /* 0x0000008d00197202 */ /* 0x000fe20000000f00 */
[C---:B------:R-:W-:Y:S01]  /*9030*/  FMUL R141, R235.reuse, R205 ;  /* 0x000000cdeb8d7220 */ /* 0x040fe20000400000 */
[----:B------:R-:W-:Y:S01]  /*9040*/  MOV R205, R58 ;  /* 0x0000003a00cd7202 */ /* 0x000fe20000000f00 */
[C---:B------:R-:W-:Y:S02]  /*9050*/  FMUL R188, R235.reuse, R188 ;  /* 0x000000bcebbc7220 */ /* 0x040fe40000400000 */
[----:B------:R-:W-:Y:S02]  /*9060*/  FMUL R189, R235, R189 ;  /* 0x000000bdebbd7220 */ /* 0x000fe40000400000 */
[C---:B------:R-:W-:Y:S02]  /*9070*/  FMUL R190, R234.reuse, R190 ;  /* 0x000000beeabe7220 */ /* 0x040fe40000400000 */
[----:B------:R-:W-:Y:S01]  /*9080*/  FMUL R191, R234, R191 ;  /* 0x000000bfeabf7220 */ /* 0x000fe20000400000 */
[-C--:B------:R-:W-:Y:S08]  /*9090*/  HMMA.16816.F32.BF16 R16, R128, R68.reuse, R16 ;  /* 0x000000448010723c */ /* 0x080ff00000041810 */
[----:B------:R-:W-:Y:S07]  /*90a0*/  HMMA.16816.F32.BF16 R188, R132, R68, R188 ;  /* 0x0000004484bc723c */ /* 0x000fee00000418bc */
[----:B------:R-:W-:-:S02]  /*90b0*/  IMAD.MOV.U32 R68, RZ, RZ, R140 ;  /* 0x000000ffff447224 */ /* 0x000fc400078e008c */
[----:B------:R-:W-:Y:S01]  /*90c0*/  FMUL R140, R235, R204 ;  /* 0x000000cceb8c7220 */ /* 0x000fe20000400000 */
[----:B------:R-:W-:Y:S02]  /*90d0*/  MOV R204, R199 ;  /* 0x000000c700cc7202 */ /* 0x000fe40000000f00 */
[----:B---3--:R-:W-:Y:S02]  /*90e0*/  MOV R210, R209 ;  /* 0x000000d100d27202 */ /* 0x008fe40000000f00 */
[----:B------:R-:W-:Y:S01]  /*90f0*/  MOV R209, R208 ;  /* 0x000000d000d17202 */ /* 0x000fe20000000f00 */
[----:B------:R-:W-:Y:S01]  /*9100*/  IMAD.MOV.U32 R208, RZ, RZ, R236 ;  /* 0x000000ffffd07224 */ /* 0x000fe200078e00ec */
[----:B------:R-:W-:Y:S01]  /*9110*/  MOV R211, R210 ;  /* 0x000000d200d37202 */ /* 0x000fe20000000f00 */
[----:B------:R-:W3:Y:S02]  /*9120*/  LDL.LU R236, [R1+0x284] ;  /* 0x0002840001ec7983 */ /* 0x000ee40000300800 */
[----:B------:R-:W-:Y:S01]  /*9130*/  IMAD.MOV.U32 R210, RZ, RZ, R209 ;  /* 0x000000ffffd27224 */ /* 0x000fe200078e00d1 */
[----:B------:R-:W-:-:S02]  /*9140*/  MOV R209, R208 ;  /* 0x000000d000d17202 */ /* 0x000fc40000000f00 */
[----:B------:R-:W-:Y:S01]  /*9150*/  MOV R208, R207 ;  /* 0x000000cf00d07202 */ /* 0x000fe20000000f00 */
[----:B------:R-:W-:Y:S01]  /*9160*/  IMAD.MOV.U32 R207, RZ, RZ, R206 ;  /* 0x000000ffffcf7224 */ /* 0x000fe200078e00ce */
[----:B------:R-:W-:Y:S02]  /*9170*/  MOV R206, R205 ;  /* 0x000000cd00ce7202 */ /* 0x000fe40000000f00 */
[----:B------:R-:W-:Y:S01]  /*9180*/  MOV R205, R237 ;  /* 0x000000ed00cd7202 */ /* 0x000fe20000000f00 */
[----:B------:R-:W-:Y:S02]  /*9190*/  FMUL R237, R4, 1.4426950216293334961 ;  /* 0x3fb8aa3b04ed7820 */ /* 0x000fe40000400000 */
[----:B------:R-:W-:Y:S02]  /*91a0*/  FADD R4, R214, -R231 ;  /* 0x800000e7d6047221 */ /* 0x000fe40000000000 */
[----:B------:R-:W-:Y:S01]  /*91b0*/  IMAD.MOV.U32 R214, RZ, RZ, R213 ;  /* 0x000000ffffd67224 */ /* 0x000fe200078e00d5 */
[----:B------:R-:W-:-:S02]  /*91c0*/  MOV R213, R212 ;  /* 0x000000d400d57202 */ /* 0x000fc40000000f00 */
[----:B------:R-:W-:Y:S01]  /*91d0*/  MOV R212, R48 ;  /* 0x0000003000d47202 */ /* 0x000fe20000000f00 */
[----:B------:R-:W-:Y:S01]  /*91e0*/  IMAD.MOV.U32 R48, RZ, RZ, R211 ;  /* 0x000000ffff307224 */ /* 0x000fe200078e00d3 */
[----:B------:R-:W-:Y:S02]  /*91f0*/  MOV R211, R210 ;  /* 0x000000d200d37202 */ /* 0x000fe40000000f00 */
[----:B------:R-:W-:Y:S01]  /*9200*/  MOV R210, R209 ;  /* 0x000000d100d27202 */ /* 0x000fe20000000f00 */
[----:B------:R-:W-:Y:S01]  /*9210*/  IMAD.MOV.U32 R209, RZ, RZ, R208 ;  /* 0x000000ffffd17224 */ /* 0x000fe200078e00d0 */
[----:B------:R-:W-:Y:S02]  /*9220*/  MOV R208, R207 ;  /* 0x000000cf00d07202 */ /* 0x000fe40000000f00 */
[----:B------:R-:W-:Y:S01]  /*9230*/  MOV R207, R206 ;  /* 0x000000ce00cf7202 */ /* 0x000fe20000000f00 */
[----:B------:R-:W-:Y:S01]  /*9240*/  IMAD.MOV.U32 R206, RZ, RZ, R205 ;  /* 0x000000ffffce7224 */ /* 0x000fe200078e00cd */
[----:B------:R-:W-:-:S02]  /*9250*/  MOV R205, R204 ;  /* 0x000000cc00cd7202 */ /* 0x000fc40000000f00 */
[----:B------:R-:W4:Y:S01]  /*9260*/  LDL.LU R204, [R1+0x14] ;  /* 0x0000140001cc7983 */ /* 0x000f220000300800 */
[C---:B------:R-:W-:Y:S02]  /*9270*/  FMUL R180, R235.reuse, R180 ;  /* 0x000000b4ebb47220 */ /* 0x040fe40000400000 */
[----:B------:R-:W-:Y:S02]  /*9280*/  FMUL R181, R235, R181 ;  /* 0x000000b5ebb57220 */ /* 0x000fe40000400000 */
[C---:B------:R-:W-:Y:S02]  /*9290*/  FMUL R182, R234.reuse, R182 ;  /* 0x000000b6eab67220 */ /* 0x040fe40000400000 */
[----:B------:R-:W-:Y:S02]  /*92a0*/  FMUL R183, R234, R183 ;  /* 0x000000b7eab77220 */ /* 0x000fe40000400000 */
[C---:B------:R-:W-:Y:S02]  /*92b0*/  FMUL R76, R233.reuse, R76 ;  /* 0x0000004ce94c7220 */ /* 0x040fe40000400000 */
[----:B------:R-:W-:-:S02]  /*92c0*/  FMUL R77, R233, R77 ;  /* 0x0000004de94d7220 */ /* 0x000fc40000400000 */
[C---:B------:R-:W-:Y:S02]  /*92d0*/  FMUL R78, R232.reuse, R78 ;  /* 0x0000004ee84e7220 */ /* 0x040fe40000400000 */
[----:B------:R-:W-:Y:S01]  /*92e0*/  FMUL R79, R232, R79 ;  /* 0x0000004fe84f7220 */ /* 0x000fe20000400000 */
[----:B------:R-:W-:Y:S01]  /*92f0*/  HMMA.16816.F32.BF16 R180, R132, R8, R180 ;  /* 0x0000000884b4723c */ /* 0x000fe200000418b4 */
[----:B------:R-:W-:Y:S01]  /*9300*/  MOV R69, R47 ;  /* 0x0000002f00457202 */ /* 0x000fe20000000f00 */
[----:B------:R-:W-:-:S06]  /*9310*/  IMAD.MOV.U32 R24, RZ, RZ, R46 ;  /* 0x000000ffff187224 */ /* 0x000fcc00078e002e */
[----:B------:R-:W-:Y:S07]  /*9320*/  HMMA.16816.F32.BF16 R76, R128, R8, R76 ;  /* 0x00000008804c723c */ /* 0x000fee000004184c */
[----:B------:R-:W-:Y:S02]  /*9330*/  MOV R8, R44 ;  /* 0x0000002c00087202 */ /* 0x000fe40000000f00 */
[----:B------:R-:W0:Y:S01]  /*9340*/  LDSM.16.M88.4 R44, [R241+0x12800] ;  /* 0x01280000f12c783b */ /* 0x000e220000000200 */
[----:B------:R-:W-:-:S02]  /*9350*/  FMUL R160, R233, R160 ;  /* 0x000000a0e9a07220 */ /* 0x000fc40000400000 */
[C---:B------:R-:W-:Y:S02]  /*9360*/  FMUL R161, R233.reuse, R161 ;  /* 0x000000a1e9a17220 */ /* 0x040fe40000400000 */
[C---:B------:R-:W-:Y:S02]  /*9370*/  FMUL R162, R232.reuse, R162 ;  /* 0x000000a2e8a27220 */ /* 0x040fe40000400000 */
[----:B------:R-:W-:Y:S01]  /*9380*/  FMUL R163, R232, R163 ;  /* 0x000000a3e8a37220 */ /* 0x000fe20000400000 */
[----:B------:R-:W-:Y:S02]  /*9390*/  MOV R21, R56 ;  /* 0x0000003800157202 */ /* 0x000fe40000000f00 */
[----:B------:R-:W-:Y:S01]  /*93a0*/  LDSM.16.M88.4 R56, [R241+0x13000] ;  /* 0x01300000f138783b */ /* 0x000fe20000000200 */
[----:B------:R-:W-:Y:S01]  /*93b0*/  MOV R28, R54 ;  /* 0x00000036001c7202 */ /* 0x000fe20000000f00 */
[C---:B------:R-:W-:Y:S02]  /*93c0*/  FMUL R52, R233.reuse, R176 ;  /* 0x000000b0e9347220 */ /* 0x040fe40000400000 */
[----:B------:R-:W-:-:S02]  /*93d0*/  FMUL R53, R233, R177 ;  /* 0x000000b1e9357220 */ /* 0x000fc40000400000 */
[C---:B------:R-:W-:Y:S02]  /*93e0*/  FMUL R54, R232.reuse, R178 ;  /* 0x000000b2e8367220 */ /* 0x040fe40000400000 */
[----:B------:R-:W-:Y:S02]  /*93f0*/  FMUL R55, R232, R179 ;  /* 0x000000b3e8377220 */ /* 0x000fe40000400000 */
[----:B------:R-:W-:Y:S01]  /*9400*/  LDSM.16.M88.4 R176, [R241+0x13800] ;  /* 0x01380000f1b0783b */ /* 0x000fe20000000200 */
[-C--:B0-----:R-:W-:Y:S08]  /*9410*/  HMMA.16816.F32.BF16 R140, R132, R44.reuse, R140 ;  /* 0x0000002c848c723c */ /* 0x081ff0000004188c */
[----:B------:R-:W-:Y:S07]  /*9420*/  HMMA.16816.F32.BF16 R160, R128, R44, R160 ;  /* 0x0000002c80a0723c */ /* 0x000fee00000418a0 */
[----:B------:R-:W-:-:S02]  /*9430*/  IMAD.MOV.U32 R44, RZ, RZ, R61 ;  /* 0x000000ffff2c7224 */ /* 0x000fc400078e003d */
[----:B------:R-:W0:Y:S01]  /*9440*/  LDSM.16.M88.4 R60, [R241+0x13400] ;  /* 0x01340000f13c783b */ /* 0x000e220000000200 */
[C---:B------:R-:W-:Y:S01]  /*9450*/  FMUL R151, R234.reuse, R215 ;  /* 0x000000d7ea977220 */ /* 0x040fe20000400000 */
        /* <DEDUP_REMOVED lines=9> */
[----:B------:R-:W-:Y:S01]  /*94f0*/  IMAD.MOV.U32 R214, RZ, RZ, R213 ;  /* 0x000000ffffd67224 */ /* 0x000fe200078e00d5 */
[----:B------:R-:W-:Y:S02]  /*9500*/  MOV R213, R212 ;  /* 0x000000d400d57202 */ /* 0x000fe40000000f00 */
[----:B------:R-:W-:Y:S01]  /*9510*/  MOV R212, R48 ;  /* 0x0000003000d47202 */ /* 0x000fe20000000f00 */
[----:B------:R-:W-:Y:S01]  /*9520*/  IMAD.MOV.U32 R48, RZ, RZ, R211 ;  /* 0x000000ffff307224 */ /* 0x000fe200078e00d3 */
[----:B------:R-:W-:Y:S01]  /*9530*/  MOV R211, R210 ;  /* 0x000000d200d37202 */ /* 0x000fe20000000f00 */
[----:B------:R-:W-:Y:S01]  /*9540*/  HMMA.16816.F32.BF16 R80, R132, R12, R80 ;  /* 0x0000000c8450723c */ /* 0x000fe20000041850 */
[----:B------:R-:W-:Y:S01]  /*9550*/  MOV R210, R209 ;  /* 0x000000d100d27202 */ /* 0x000fe20000000f00 */
[----:B------:R-:W-:Y:S01]  /*9560*/  IMAD.MOV.U32 R209, RZ, RZ, R208 ;  /* 0x000000ffffd17224 */ /* 0x000fe200078e00d0 */
[----:B------:R-:W-:Y:S01]  /*9570*/  MOV R208, R207 ;  /* 0x000000cf00d07202 */ /* 0x000fe20000000f00 */
[C---:B------:R-:W-:Y:S01]  /*9580*/  FMUL R152, R235.reuse, R216 ;  /* 0x000000d8eb987220 */ /* 0x040fe20000400000 */
[----:B------:R-:W-:Y:S01]  /*9590*/  MOV R207, R206 ;  /* 0x000000ce00cf7202 */ /* 0x000fe20000000f00 */
[----:B------:R-:W-:-:S02]  /*95a0*/  FMUL R153, R235, R217 ;  /* 0x000000d9eb997220 */ /* 0x000fc40000400000 */
[----:B------:R-:W-:Y:S01]  /*95b0*/  HMMA.16816.F32.BF16 R84, R128, R12, R84 ;  /* 0x0000000c8054723c */ /* 0x000fe20000041854 */
[C---:B------:R-:W-:Y:S02]  /*95c0*/  FMUL R154, R234.reuse, R218 ;  /* 0x000000daea9a7220 */ /* 0x040fe40000400000 */
[C---:B------:R-:W-:Y:S02]  /*95d0*/  FMUL R172, R233.reuse, R172 ;  /* 0x000000ace9ac7220 */ /* 0x040fe40000400000 */
[----:B------:R-:W-:Y:S02]  /*95e0*/  FMUL R173, R233, R173 ;  /* 0x000000ade9ad7220 */ /* 0x000fe40000400000 */
[----:B------:R-:W-:Y:S02]  /*95f0*/  IMAD.MOV.U32 R12, RZ, RZ, R155 ;  /* 0x000000ffff0c7224 */ /* 0x000fe400078e009b */
[----:B------:R-:W-:Y:S02]  /*9600*/  FMUL R155, R234, R219 ;  /* 0x000000dbea9b7220 */ /* 0x000fe40000400000 */
[----:B------:R-:W-:-:S02]  /*9610*/  FMUL R174, R232, R174 ;  /* 0x000000aee8ae7220 */ /* 0x000fc40000400000 */
[C---:B------:R-:W-:Y:S02]  /*9620*/  FMUL R175, R232.reuse, R175 ;  /* 0x000000afe8af7220 */ /* 0x040fe40000400000 */
[----:B------:R-:W-:Y:S02]  /*9630*/  IMAD.MOV.U32 R206, RZ, RZ, R205 ;  /* 0x000000ffffce7224 */ /* 0x000fe400078e00cd */
[----:B------:R-:W-:Y:S02]  /*9640*/  IMAD.MOV.U32 R13, RZ, RZ, R196 ;  /* 0x000000ffff0d7224 */ /* 0x000fe400078e00c4 */
[C---:B------:R-:W-:Y:S02]  /*9650*/  FMUL R168, R233.reuse, R168 ;  /* 0x000000a8e9a87220 */ /* 0x040fe40000400000 */
[----:B------:R-:W-:Y:S02]  /*9660*/  FMUL R169, R233, R169 ;  /* 0x000000a9e9a97220 */ /* 0x000fe40000400000 */
[----:B------:R-:W-:-:S02]  /*9670*/  FMUL R170, R232, R170 ;  /* 0x000000aae8aa7220 */ /* 0x000fc40000400000 */
[----:B------:R-:W-:Y:S02]  /*9680*/  FMUL R171, R232, R171 ;  /* 0x000000abe8ab7220 */ /* 0x000fe40000400000 */
[C---:B------:R-:W-:Y:S02]  /*9690*/  FMUL R196, R235.reuse, R220 ;  /* 0x000000dcebc47220 */ /* 0x040fe40000400000 */
[----:B------:R-:W-:Y:S01]  /*96a0*/  FMUL R197, R235, R221 ;  /* 0x000000ddebc57220 */ /* 0x000fe20000400000 */
[----:B------:R-:W-:Y:S01]  /*96b0*/  MOV R221, R68 ;  /* 0x0000004400dd7202 */ /* 0x000fe20000000f00 */
[----:B0-----:R-:W-:Y:S01]  /*96c0*/  HMMA.16816.F32.BF16 R152, R132, R60, R152 ;  /* 0x0000003c8498723c */ /* 0x001fe20000041898 */
[----:B------:R-:W-:Y:S01]  /*96d0*/  FMUL R198, R234, R222 ;  /* 0x000000deeac67220 */ /* 0x000fe20000400000 */
[----:B------:R-:W-:Y:S01]  /*96e0*/  MOV R219, R48 ;  /* 0x0000003000db7202 */ /* 0x000fe20000000f00 */
[----:B------:R-:W-:Y:S01]  /*96f0*/  FMUL R4, R4, 1.4426950216293334961 ;  /* 0x3fb8aa3b04047820 */ /* 0x000fe20000400000 */
[----:B------:R-:W-:Y:S01]  /*9700*/  MOV R222, R221 ;  /* 0x000000dd00de7202 */ /* 0x000fe20000000f00 */
[----:B------:R-:W-:-:S03]  /*9710*/  IMAD.MOV.U32 R217, RZ, RZ, R212 ;  /* 0x000000ffffd97224 */ /* 0x000fc600078e00d4 */
[----:B------:R-:W-:Y:S01]  /*9720*/  HMMA.16816.F32.BF16 R172, R128, R60, R172 ;  /* 0x0000003c80ac723c */ /* 0x000fe200000418ac */
[----:B------:R-:W-:Y:S01]  /*9730*/  FMUL R199, R234, R223 ;  /* 0x000000dfeac77220 */ /* 0x000fe20000400000 */
[----:B------:R-:W-:-:S05]  /*9740*/  MOV R216, R213 ;  /* 0x000000d500d87202 */ /* 0x000fca0000000f00 */
[----:B------:R-:W-:Y:S02]  /*9750*/  MOV R60, R206 ;  /* 0x000000ce003c7202 */ /* 0x000fe40000000f00 */
[----:B------:R-:W-:Y:S01]  /*9760*/  MOV R61, R209 ;  /* 0x000000d1003d7202 */ /* 0x000fe20000000f00 */
[-C--:B------:R-:W-:Y:S08]  /*9770*/  HMMA.16816.F32.BF16 R148, R132, R56.reuse, R148 ;  /* 0x000000388494723c */ /* 0x080ff00000041894 */
[----:B------:R-:W-:Y:S07]  /*9780*/  HMMA.16816.F32.BF16 R168, R128, R56, R168 ;  /* 0x0000003880a8723c */ /* 0x000fee00000418a8 */
[----:B------:R-:W-:Y:S01]  /*9790*/  MOV R56, R214 ;  /* 0x000000d600387202 */ /* 0x000fe20000000f00 */
[----:B------:R-:W-:Y:S01]  /*97a0*/  HMMA.16816.F32.BF16 R196, R132, R176, R196 ;  /* 0x000000b084c4723c */ /* 0x000fe200000418c4 */
[----:B------:R-:W-:-:S07]  /*97b0*/  IMAD.MOV.U32 R57, RZ, RZ, R69 ;  /* 0x000000ffff397224 */ /* 0x000fce00078e0045 */
[----:B------:R-:W-:Y:S01]  /*97c0*/  HMMA.16816.F32.BF16 R52, R128, R176, R52 ;  /* 0x000000b08034723c */ /* 0x000fe20000041834 */
[----:B----4-:R-:W-:-:S04]  /*97d0*/  MOV R205, R204 ;  /* 0x000000cc00cd7202 */ /* 0x010fc80000000f00 */
[----:B------:R-:W-:Y:S02]  /*97e0*/  MOV R220, R205 ;  /* 0x000000cd00dc7202 */ /* 0x000fe40000000f00 */
[----:B------:R-:W-:Y:S01]  /*97f0*/  MOV R204, R24 ;  /* 0x0000001800cc7202 */ /* 0x000fe20000000f00 */
[----:B---3--:R-:W-:Y:S02]  /*9800*/  IMAD.MOV.U32 R24, RZ, RZ, R236 ;  /* 0x000000ffff187224 */ /* 0x008fe400078e00ec */
[----:B------:R-:W-:Y:S01]  /*9810*/  IMAD.MOV.U32 R221, RZ, RZ, R220 ;  /* 0x000000ffffdd7224 */ /* 0x000fe200078e00dc */
[----:B------:R-:W-:Y:S01]  /*9820*/  MOV R220, R60 ;  /* 0x0000003c00dc7202 */ /* 0x000fe20000000f00 */
[----:B------:R0:W-:Y:S01]  /*9830*/  MUFU.EX2 R236, R4 ;  /* 0x0000000400ec7308 */ /* 0x0001e20000000800 */
[----:B------:R-:W-:Y:S01]  /*9840*/  MOV R60, R61 ;  /* 0x0000003d003c7202 */ /* 0x000fe20000000f00 */
[----:B------:R-:W-:Y:S01]  /*9850*/  IMAD.MOV.U32 R61, RZ, RZ, R219 ;  /* 0x000000ffff3d7224 */ /* 0x000fe200078e00db */
[----:B------:R-:W-:-:S02]  /*9860*/  MOV R219, R217 ;  /* 0x000000d900db7202 */ /* 0x000fc40000000f00 */
[----:B------:R-:W-:Y:S01]  /*9870*/  MOV R217, R216 ;  /* 0x000000d800d97202 */ /* 0x000fe20000000f00 */
[----:B------:R-:W-:Y:S02]  /*9880*/  IMAD.MOV.U32 R216, RZ, RZ, R56 ;  /* 0x000000ffffd87224 */ /* 0x000fe400078e0038 */
[----:B0-----:R-:W-:Y:S01]  /*9890*/  FADD R4, R222, -R228 ;  /* 0x800000e4de047221 */ /* 0x001fe20000000000 */
[----:B------:R-:W-:Y:S01]  /*98a0*/  MOV R222, R221 ;  /* 0x000000dd00de7202 */ /* 0x000fe20000000f00 */
[----:B------:R-:W-:Y:S01]  /*98b0*/  IMAD.MOV.U32 R221, RZ, RZ, R220 ;  /* 0x000000ffffdd7224 */ /* 0x000fe200078e00dc */
[----:B------:R-:W-:Y:S02]  /*98c0*/  MOV R56, R33 ;  /* 0x0000002100387202 */ /* 0x000fe40000000f00 */
[----:B------:R-:W-:Y:S01]  /*98d0*/  MOV R220, R60 ;  /* 0x0000003c00dc7202 */ /* 0x000fe20000000f00 */
[----:B------:R-:W-:Y:S01]  /*98e0*/  FMUL R4, R4, 1.4426950216293334961 ;  /* 0x3fb8aa3b04047820 */ /* 0x000fe20000400000 */
[----:B------:R-:W-:Y:S01]  /*98f0*/  MOV R60, R61 ;  /* 0x0000003d003c7202 */ /* 0x000fe20000000f00 */
[----:B------:R-:W-:Y:S01]  /*9900*/  IMAD.MOV.U32 R61, RZ, RZ, R219 ;  /* 0x000000ffff3d7224 */ /* 0x000fe200078e00db */
[----:B------:R-:W-:Y:S01]  /*9910*/  MOV R177, R222 ;  /* 0x000000de00b17202 */ /* 0x000fe20000000f00 */
[----:B------:R-:W-:Y:S01]  /*9920*/  IMAD.MOV.U32 R223, RZ, RZ, R221 ;  /* 0x000000ffffdf7224 */ /* 0x000fe200078e00dd */
[----:B------:R-:W-:-:S02]  /*9930*/  MOV R219, R217 ;  /* 0x000000d900db7202 */ /* 0x000fc40000000f00 */
[----:B------:R-:W-:Y:S01]  /*9940*/  MOV R217, R216 ;  /* 0x000000d800d97202 */ /* 0x000fe20000000f00 */
[----:B------:R-:W-:Y:S01]  /*9950*/  IMAD.MOV.U32 R216, RZ, RZ, R56 ;  /* 0x000000ffffd87224 */ /* 0x000fe200078e0038 */
[----:B------:R-:W-:Y:S01]  /*9960*/  MOV R222, R220 ;  /* 0x000000dc00de7202 */ /* 0x000fe20000000f00 */
[----:B------:R0:W-:Y:S01]  /*9970*/  MUFU.EX2 R221, R4 ;  /* 0x0000000400dd7308 */ /* 0x0001e20000000800 */
[----:B------:R-:W-:Y:S01]  /*9980*/  MOV R220, R60 ;  /* 0x0000003c00dc7202 */ /* 0x000fe20000000f00 */
[----:B------:R-:W-:Y:S01]  /*9990*/  IMAD.MOV.U32 R60, RZ, RZ, R61 ;  /* 0x000000ffff3c7224 */ /* 0x000fe200078e003d */
[----:B------:R-:W-:Y:S02]  /*99a0*/  MOV R56, R25 ;  /* 0x0000001900387202 */ /* 0x000fe40000000f00 */
[----:B------:R-:W-:Y:S02]  /*99b0*/  MOV R61, R219 ;  /* 0x000000db003d7202 */ /* 0x000fe40000000f00 */
[----:B------:R-:W-:Y:S01]  /*99c0*/  MOV R219, R217 ;  /* 0x000000d900db7202 */ /* 0x000fe20000000f00 */
[----:B0-----:R-:W-:Y:S01]  /*99d0*/  FADD R4, R177, -R228 ;  /* 0x800000e4b1047221 */ /* 0x001fe20000000000 */
        /* <DEDUP_REMOVED lines=8> */
[----:B------:R-:W-:Y:S01]  /*9a60*/  IMAD.MOV.U32 R214, RZ, RZ, R204 ;  /* 0x000000ffffd67224 */ /* 0x000fe200078e00cc */
[----:B------:R-:W-:Y:S01]  /*9a70*/  MOV R60, R61 ;  /* 0x0000003d003c7202 */ /* 0x000fe20000000f00 */
[----:B------:R-:W-:Y:S01]  /*9a80*/  IMAD.MOV.U32 R61, RZ, RZ, R219 ;  /* 0x000000ffff3d7224 */ /* 0x000fe200078e00db */
[----:B------:R-:W-:Y:S02]  /*9a90*/  MOV R218, R24 ;  /* 0x0000001800da7202 */ /* 0x000fe40000000f00 */
[----:B------:R-:W-:Y:S02]  /*9aa0*/  MOV R219, R217 ;  /* 0x000000d900db7202 */ /* 0x000fe40000000f00 */
[----:B------:R-:W-:-:S02]  /*9ab0*/  MOV R24, R242 ;  /* 0x000000f200187202 */ /* 0x000fc40000000f00 */
[----:B------:R-:W-:Y:S01]  /*9ac0*/  MOV R217, R216 ;  /* 0x000000d800d97202 */ /* 0x000fe20000000f00 */
[----:B------:R-:W3:Y:S01]  /*9ad0*/  LDL.LU R242, [R1+0x280] ;  /* 0x0002800001f27983 */ /* 0x000ee20000300800 */
[----:B------:R-:W-:Y:S01]  /*9ae0*/  IMAD.MOV.U32 R216, RZ, RZ, R56 ;  /* 0x000000ffffd87224 */ /* 0x000fe200078e0038 */
[----:B------:R-:W-:Y:S02]  /*9af0*/  MOV R56, R57 ;  /* 0x0000003900387202 */ /* 0x000fe40000000f00 */
[----:B------:R-:W4:Y:S01]  /*9b00*/  LDL.LU R33, [R1+0x30] ;  /* 0x0000300001217983 */ /* 0x000f220000300800 */
[----:B------:R-:W-:Y:S01]  /*9b10*/  MOV R57, R214 ;  /* 0x000000d600397202 */ /* 0x000fe20000000f00 */
[----:B------:R-:W-:Y:S02]  /*9b20*/  IMAD.MOV.U32 R214, RZ, RZ, R3 ;  /* 0x000000ffffd67224 */ /* 0x000fe400078e0003 */
[----:B------:R-:W2:Y:S04]  /*9b30*/  LDL.LU R25, [R1+0x20] ;  /* 0x0000200001197983 */ /* 0x000ea80000300800 */
[----:B------:R-:W2:Y:S04]  /*9b40*/  LDL.LU R0, [R1+0x27c] ;  /* 0x00027c0001007983 */ /* 0x000ea80000300800 */
[----:B------:R-:W2:Y:S01]  /*9b50*/  LDL.LU R3, [R1+0x278] ;  /* 0x0002780001037983 */ /* 0x000ea20000300800 */
[----:B------:R-:W-:-:S03]  /*9b60*/  MOV R9, R194 ;  /* 0x000000c200097202 */ /* 0x000fc60000000f00 */
[----:B------:R-:W0:Y:S01]  /*9b70*/  LDSM.16.M88.4 R192, [R241+0x13c00] ;  /* 0x013c0000f1c0783b */ /* 0x000e220000000200 */
[C---:B------:R-:W-:Y:S02]  /*9b80*/  FMUL R224, R235.reuse, R224 ;  /* 0x000000e0ebe07220 */ /* 0x040fe40000400000 */
[----:B------:R-:W-:Y:S02]  /*9b90*/  FMUL R225, R235, R225 ;  /* 0x000000e1ebe17220 */ /* 0x000fe40000400000 */
[C---:B------:R-:W-:Y:S02]  /*9ba0*/  FMUL R226, R234.reuse, R226 ;  /* 0x000000e2eae27220 */ /* 0x040fe40000400000 */
[----:B------:R-:W-:Y:S02]  /*9bb0*/  FMUL R227, R234, R227 ;  /* 0x000000e3eae37220 */ /* 0x000fe40000400000 */
[----:B------:R-:W-:-:S04]  /*9bc0*/  FADD R5, R5, -R228 ;  /* 0x800000e405057221 */ /* 0x000fc80000000000 */
[----:B------:R-:W-:Y:S02]  /*9bd0*/  FMUL R5, R5, 1.4426950216293334961 ;  /* 0x3fb8aa3b05057820 */ /* 0x000fe40000400000 */
[----:B------:R-:W-:Y:S02]  /*9be0*/  FADD R246, R246, -R228 ;  /* 0x800000e4f6f67221 */ /* 0x000fe40000000000 */
[----:B------:R-:W-:Y:S02]  /*9bf0*/  FMUL R4, R4, 1.4426950216293334961 ;  /* 0x3fb8aa3b04047820 */ /* 0x000fe40000400000 */
[----:B------:R-:W-:-:S04]  /*9c00*/  FMUL R246, R246, 1.4426950216293334961 ;  /* 0x3fb8aa3bf6f67820 */ /* 0x000fc80000400000 */
[----:B------:R-:W-:Y:S01]  /*9c10*/  MUFU.EX2 R45, R246 ;  /* 0x000000f6002d7308 */ /* 0x000fe20000000800 */
[----:B------:R-:W-:Y:S01]  /*9c20*/  IMAD.MOV.U32 R213, RZ, RZ, R207 ;  /* 0x000000ffffd57224 */ /* 0x000fe200078e00cf */
[----:B0-----:R-:W-:Y:S06]  /*9c30*/  HMMA.16816.F32.BF16 R132, R132, R192, R224 ;  /* 0x000000c08484723c */ /* 0x001fec00000418e0 */
[----:B------:R0:W-:Y:S02]  /*9c40*/  MUFU.EX2 R224, R5 ;  /* 0x0000000500e07308 */ /* 0x0001e40000000800 */
[----:B0-----:R-:W-:Y:S01]  /*9c50*/  FADD R5, R177, -R229 ;  /* 0x800000e5b1057221 */ /* 0x001fe20000000000 */
[----:B------:R-:W-:-:S02]  /*9c60*/  MOV R177, R223 ;  /* 0x000000df00b17202 */ /* 0x000fc40000000f00 */
[----:B------:R-:W-:Y:S01]  /*9c70*/  MOV R223, R222 ;  /* 0x000000de00df7202 */ /* 0x000fe20000000f00 */
[----:B------:R-:W-:Y:S01]  /*9c80*/  IMAD.MOV.U32 R222, RZ, RZ, R220 ;  /* 0x000000ffffde7224 */ /* 0x000fe200078e00dc */
[----:B------:R-:W-:Y:S02]  /*9c90*/  MOV R220, R60 ;  /* 0x0000003c00dc7202 */ /* 0x000fe40000000f00 */
[----:B------:R-:W-:Y:S01]  /*9ca0*/  MOV R60, R61 ;  /* 0x0000003d003c7202 */ /* 0x000fe20000000f00 */
[----:B------:R-:W-:Y:S01]  /*9cb0*/  IMAD.MOV.U32 R61, RZ, RZ, R219 ;  /* 0x000000ffff3d7224 */ /* 0x000fe200078e00db */
[----:B------:R-:W-:Y:S01]  /*9cc0*/  MOV R219, R217 ;  /* 0x000000d900db7202 */ /* 0x000fe20000000f00 */
[----:B------:R0:W-:Y:S01]  /*9cd0*/  MUFU.EX2 R227, R4 ;  /* 0x0000000400e37308 */ /* 0x0001e20000000800 */
[----:B------:R-:W-:Y:S01]  /*9ce0*/  MOV R217, R216 ;  /* 0x000000d800d97202 */ /* 0x000fe20000000f00 */
[----:B------:R-:W-:Y:S01]  /*9cf0*/  FMUL R5, R5, 1.4426950216293334961 ;  /* 0x3fb8aa3b05057820 */ /* 0x000fe20000400000 */
[----:B------:R-:W-:Y:S01]  /*9d00*/  MOV R176, R223 ;  /* 0x000000df00b07202 */ /* 0x000fe20000000f00 */
[----:B------:R-:W-:Y:S01]  /*9d10*/  IMAD.MOV.U32 R216, RZ, RZ, R56 ;  /* 0x000000ffffd87224 */ /* 0x000fe200078e0038 */
[----:B------:R-:W-:Y:S01]  /*9d20*/  MOV R223, R220 ;  /* 0x000000dc00df7202 */ /* 0x000fe20000000f00 */
[----:B------:R-:W-:Y:S01]  /*9d30*/  FADD R246, R215, -R231 ;  /* 0x800000e7d7f67221 */ /* 0x000fe20000000000 */
[----:B------:R-:W-:Y:S01]  /*9d40*/  MOV R56, R57 ;  /* 0x0000003900387202 */ /* 0x000fe20000000f00 */
[----:B0-----:R-:W-:-:S02]  /*9d50*/  FADD R4, R177, -R229 ;  /* 0x800000e5b1047221 */ /* 0x001fc40000000000 */
[----:B------:R-:W-:Y:S01]  /*9d60*/  IMAD.MOV.U32 R177, RZ, RZ, R222 ;  /* 0x000000ffffb17224 */ /* 0x000fe200078e00de */
[----:B------:R-:W-:Y:S01]  /*9d70*/  MOV R222, R60 ;  /* 0x0000003c00de7202 */ /* 0x000fe20000000f00 */
[----:B------:R-:W-:Y:S01]  /*9d80*/  IMAD.MOV.U32 R220, RZ, RZ, R61 ;  /* 0x000000ffffdc7224 */ /* 0x000fe200078e003d */
[----:B------:R-:W-:Y:S02]  /*9d90*/  MOV R215, R208 ;  /* 0x000000d000d77202 */ /* 0x000fe40000000f00 */
[----:B------:R-:W-:Y:S02]  /*9da0*/  MOV R57, R214 ;  /* 0x000000d600397202 */ /* 0x000fe40000000f00 */
[----:B------:R-:W-:Y:S02]  /*9db0*/  MOV R60, R219 ;  /* 0x000000db003c7202 */ /* 0x000fe40000000f00 */
[----:B------:R-:W-:Y:S01]  /*9dc0*/  MOV R61, R217 ;  /* 0x000000d9003d7202 */ /* 0x000fe20000000f00 */
[----:B------:R-:W-:Y:S01]  /*9dd0*/  IMAD.MOV.U32 R219, RZ, RZ, R216 ;  /* 0x000000ffffdb7224 */ /* 0x000fe200078e00d8 */
[----:B------:R0:W-:Y:S01]  /*9de0*/  MUFU.EX2 R217, R5 ;  /* 0x0000000500d97308 */ /* 0x0001e20000000800 */
[----:B------:R-:W-:Y:S01]  /*9df0*/  FMUL R4, R4, 1.4426950216293334961 ;  /* 0x3fb8aa3b04047820 */ /* 0x000fe20000400000 */
[----:B------:R-:W-:Y:S01]  /*9e00*/  MOV R216, R56 ;  /* 0x0000003800d87202 */ /* 0x000fe20000000f00 */
[----:B------:R-:W-:Y:S01]  /*9e10*/  IMAD.MOV.U32 R226, RZ, RZ, R177 ;  /* 0x000000ffffe27224 */ /* 0x000fe200078e00b1 */
[----:B------:R-:W-:-:S02]  /*9e20*/  MOV R177, R222 ;  /* 0x000000de00b17202 */ /* 0x000fc40000000f00 */
[----:B------:R-:W-:Y:S01]  /*9e30*/  MOV R56, R57 ;  /* 0x0000003900387202 */ /* 0x000fe20000000f00 */
[----:B0-----:R-:W-:Y:S01]  /*9e40*/  FADD R5, R176, -R229 ;  /* 0x800000e5b0057221 */ /* 0x001fe20000000000 */
[----:B------:R-:W-:Y:S01]  /*9e50*/  MOV R176, R223 ;  /* 0x000000df00b07202 */ /* 0x000fe20000000f00 */
[----:B------:R-:W-:Y:S01]  /*9e60*/  IMAD.MOV.U32 R223, RZ, RZ, R220 ;  /* 0x000000ffffdf7224 */ /* 0x000fe200078e00dc */
[----:B------:R-:W-:Y:S01]  /*9e70*/  MOV R222, R60 ;  /* 0x0000003c00de7202 */ /* 0x000fe20000000f00 */
[----:B------:R-:W-:Y:S01]  /*9e80*/  IMAD.MOV.U32 R57, RZ, RZ, R215 ;  /* 0x000000ffff397224 */ /* 0x000fe200078e00d7 */
        /* <DEDUP_REMOVED lines=9> */
[----:B------:R-:W-:Y:S01]  /*9f20*/  IMAD.MOV.U32 R225, RZ, RZ, R176 ;  /* 0x000000ffffe17224 */ /* 0x000fe200078e00b0 */
[----:B------:R-:W-:Y:S01]  /*9f30*/  MOV R216, R56 ;  /* 0x0000003800d87202 */ /* 0x000fe20000000f00 */
[----:B0-----:R-:W-:Y:S01]  /*9f40*/  FADD R4, R226, -R229 ;  /* 0x800000e5e2047221 */ /* 0x001fe20000000000 */
[----:B------:R-:W-:Y:S01]  /*9f50*/  MOV R226, R177 ;  /* 0x000000b100e27202 */ /* 0x000fe20000000f00 */
[----:B------:R-:W-:Y:S01]  /*9f60*/  IMAD.MOV.U32 R56, RZ, RZ, R57 ;  /* 0x000000ffff387224 */ /* 0x000fe200078e0039 */
[----:B------:R-:W-:Y:S01]  /*9f70*/  MOV R176, R223 ;  /* 0x000000df00b07202 */ /* 0x000fe20000000f00 */
[----:B------:R-:W-:Y:S01]  /*9f80*/  IMAD.MOV.U32 R177, RZ, RZ, R222 ;  /* 0x000000ffffb17224 */ /* 0x000fe200078e00de */
[----:B------:R-:W-:Y:S01]  /*9f90*/  MOV R57, R215 ;  /* 0x000000d700397202 */ /* 0x000fe20000000f00 */
[----:B------:R0:W-:Y:S01]  /*9fa0*/  MUFU.EX2 R223, R5 ;  /* 0x0000000500df7308 */ /* 0x0001e20000000800 */
[----:B------:R-:W-:-:S02]  /*9fb0*/  MOV R222, R60 ;  /* 0x0000003c00de7202 */ /* 0x000fc40000000f00 */
[----:B------:R-:W-:Y:S01]  /*9fc0*/  MOV R215, R213 ;  /* 0x000000d500d77202 */ /* 0x000fe20000000f00 */
[----:B------:R-:W-:Y:S01]  /*9fd0*/  IMAD.MOV.U32 R213, RZ, RZ, R212 ;  /* 0x000000ffffd57224 */ /* 0x000fe200078e00d4 */
[----:B------:R-:W-:Y:S01]  /*9fe0*/  MOV R60, R61 ;  /* 0x0000003d003c7202 */ /* 0x000fe20000000f00 */
[----:B------:R-:W-:Y:S01]  /*9ff0*/  IMAD.MOV.U32 R61, RZ, RZ, R219 ;  /* 0x000000ffff3d7224 */ /* 0x000fe200078e00db */
[----:B------:R-:W-:Y:S01]  /*a000*/  MOV R212, R48 ;  /* 0x0000003000d47202 */ /* 0x000fe20000000f00 */
[----:B0-----:R-:W-:Y:S01]  /*a010*/  FADD R5, R225, -R230 ;  /* 0x800000e6e1057221 */ /* 0x001fe20000000000 */
[----:B------:R-:W-:Y:S02]  /*a020*/  MOV R219, R216 ;  /* 0x000000d800db7202 */ /* 0x000fe40000000f00 */
[----:B------:R-:W-:Y:S01]  /*a030*/  MOV R225, R176 ;  /* 0x000000b000e17202 */ /* 0x000fe20000000f00 */
[C---:B------:R-:W-:Y:S01]  /*a040*/  FMUL R64, R233.reuse, R64 ;  /* 0x00000040e9407220 */ /* 0x040fe20000400000 */
[----:B------:R-:W-:Y:S01]  /*a050*/  MOV R216, R56 ;  /* 0x0000003800d87202 */ /* 0x000fe20000000f00 */
[----:B------:R-:W-:Y:S01]  /*a060*/  FMUL R65, R233, R65 ;  /* 0x00000041e9417220 */ /* 0x000fe20000400000 */
[----:B------:R-:W-:Y:S01]  /*a070*/  MOV R176, R177 ;  /* 0x000000b100b07202 */ /* 0x000fe20000000f00 */
[----:B------:R-:W-:-:S02]  /*a080*/  FMUL R66, R232, R66 ;  /* 0x00000042e8427220 */ /* 0x000fc40000400000 */
[----:B------:R-:W-:Y:S02]  /*a090*/  FMUL R67, R232, R67 ;  /* 0x00000043e8437220 */ /* 0x000fe40000400000 */
[----:B------:R-:W-:Y:S01]  /*a0a0*/  IMAD.MOV.U32 R56, RZ, RZ, R57 ;  /* 0x000000ffff387224 */ /* 0x000fe200078e0039 */
[----:B------:R-:W-:Y:S01]  /*a0b0*/  MOV R57, R215 ;  /* 0x000000d700397202 */ /* 0x000fe20000000f00 */
[----:B------:R-:W-:Y:S01]  /*a0c0*/  IMAD.MOV.U32 R177, RZ, RZ, R222 ;  /* 0x000000ffffb17224 */ /* 0x000fe200078e00de */
[----:B------:R-:W-:Y:S02]  /*a0d0*/  MOV R222, R60 ;  /* 0x0000003c00de7202 */ /* 0x000fe40000000f00 */
[----:B------:R-:W-:Y:S01]  /*a0e0*/  MOV R215, R213 ;  /* 0x000000d500d77202 */ /* 0x000fe20000000f00 */
[----:B------:R-:W-:Y:S01]  /*a0f0*/  IMAD.MOV.U32 R213, RZ, RZ, R212 ;  /* 0x000000ffffd57224 */ /* 0x000fe200078e00d4 */
[----:B------:R-:W-:Y:S01]  /*a100*/  MOV R60, R61 ;  /* 0x0000003d003c7202 */ /* 0x000fe20000000f00 */
[----:B------:R-:W-:Y:S01]  /*a110*/  IMAD.MOV.U32 R61, RZ, RZ, R219 ;  /* 0x000000ffff3d7224 */ /* 0x000fe200078e00db */
[----:B------:R-:W-:-:S02]  /*a120*/  MOV R219, R216 ;  /* 0x000000d800db7202 */ /* 0x000fc40000000f00 */
[----:B------:R-:W-:Y:S01]  /*a130*/  MOV R216, R56 ;  /* 0x0000003800d87202 */ /* 0x000fe20000000f00 */
[----:B------:R-:W-:Y:S01]  /*a140*/  IMAD.MOV.U32 R56, RZ, RZ, R57 ;  /* 0x000000ffff387224 */ /* 0x000fe200078e0039 */
[----:B------:R-:W-:Y:S01]  /*a150*/  HMMA.16816.F32.BF16 R128, R128, R192, R64 ;  /* 0x000000c08080723c */ /* 0x000fe20000041840 */
[----:B------:R-:W-:Y:S02]  /*a160*/  MOV R57, R215 ;  /* 0x000000d700397202 */ /* 0x000fe40000000f00 */
[----:B------:R-:W-:Y:S01]  /*a170*/  MOV R215, R213 ;  /* 0x000000d500d77202 */ /* 0x000fe20000000f00 */
[----:B------:R-:W-:-:S03]  /*a180*/  IMAD.MOV.U32 R214, RZ, RZ, R9 ;  /* 0x000000ffffd67224 */ /* 0x000fc600078e0009 */
[----:B------:R-:W-:Y:S02]  /*a190*/  MOV R192, R225 ;  /* 0x000000e100c07202 */ /* 0x000fe40000000f00 */
[----:B------:R-:W-:Y:S02]  /*a1a0*/  MOV R225, R176 ;  /* 0x000000b000e17202 */ /* 0x000fe40000000f00 */
[----:B------:R-:W-:Y:S01]  /*a1b0*/  MOV R176, R222 ;  /* 0x000000de00b07202 */ /* 0x000fe20000000f00 */
[----:B------:R-:W-:Y:S01]  /*a1c0*/  IMAD.MOV.U32 R222, RZ, RZ, R61 ;  /* 0x000000ffffde7224 */ /* 0x000fe200078e003d */
[----:B------:R-:W-:Y:S02]  /*a1d0*/  MOV R9, R243 ;  /* 0x000000f300097202 */ /* 0x000fe40000000f00 */
[----:B------:R-:W3:Y:S01]  /*a1e0*/  LDL.LU R243, [R1+0x274] ;  /* 0x0002740001f37983 */ /* 0x000ee20000300800 */
[----:B------:R-:W-:Y:S02]  /*a1f0*/  MOV R61, R216 ;  /* 0x000000d8003d7202 */ /* 0x000fe40000000f00 */
[----:B------:R-:W-:Y:S01]  /*a200*/  MOV R216, R57 ;  /* 0x0000003900d87202 */ /* 0x000fe20000000f00 */
[----:B------:R0:W5:Y:S01]  /*a210*/  LDL.LU R240, [R1+0x270] ;  /* 0x0002700001f07983 */ /* 0x0001620000300800 */
[----:B--2---:R-:W-:-:S03]  /*a220*/  MOV R48, R3 ;  /* 0x0000000300307202 */ /* 0x004fc60000000f00 */
[----:B------:R-:W2:Y:S01]  /*a230*/  LDL.LU R3, [R1+0x26c] ;  /* 0x00026c0001037983 */ /* 0x000ea20000300800 */
[----:B------:R-:W-:Y:S02]  /*a240*/  MOV R212, R48 ;  /* 0x0000003000d47202 */ /* 0x000fe40000000f00 */
[----:B------:R-:W-:Y:S02]  /*a250*/  MOV R48, R21 ;  /* 0x0000001500307202 */ /* 0x000fe40000000f00 */
[----:B------:R-:W2:Y:S01]  /*a260*/  LDL.LU R21, [R1+0x34] ;  /* 0x0000340001157983 */ /* 0x000ea20000300800 */
[----:B------:R-:W-:Y:S01]  /*a270*/  IMAD.MOV.U32 R213, RZ, RZ, R212 ;  /* 0x000000ffffd57224 */ /* 0x000fe200078e00d4 */
[----:B------:R-:W-:Y:S02]  /*a280*/  MOV R212, R48 ;  /* 0x0000003000d47202 */ /* 0x000fe40000000f00 */
[----:B------:R-:W-:Y:S01]  /*a290*/  MOV R48, R44 ;  /* 0x0000002c00307202 */ /* 0x000fe20000000f00 */
[----:B------:R-:W-:-:S02]  /*a2a0*/  IMAD.MOV.U32 R57, RZ, RZ, R213 ;  /* 0x000000ffff397224 */ /* 0x000fc400078e00d5 */
[----:B------:R-:W-:Y:S01]  /*a2b0*/  IMAD.MOV.U32 R44, RZ, RZ, R0 ;  /* 0x000000ffff2c7224 */ /* 0x000fe200078e0000 */
[----:B------:R-:W-:Y:S01]  /*a2c0*/  MOV R213, R48 ;  /* 0x0000003000d57202 */ /* 0x000fe20000000f00 */
[----:B------:R-:W2:Y:S01]  /*a2d0*/  LDL.LU R0, [R1+0x268] ;  /* 0x0002680001007983 */ /* 0x000ea20000300800 */
[----:B------:R-:W-:-:S03]  /*a2e0*/  MOV R48, R36 ;  /* 0x0000002400307202 */ /* 0x000fc60000000f00 */
[----:B------:R-:W2:Y:S01]  /*a2f0*/  LDL.LU R36, [R1+0x24] ;  /* 0x0000240001247983 */ /* 0x000ea20000300800 */
[----:B------:R-:W-:Y:S02]  /*a300*/  FADD R247, R247, -R229 ;  /* 0x800000e5f7f77221 */ /* 0x000fe40000000000 */
[----:B------:R-:W-:Y:S02]  /*a310*/  FMUL R41, R41, 1.4426950216293334961 ;  /* 0x3fb8aa3b29297820 */ /* 0x000fe40000400000 */
[----:B------:R-:W-:Y:S01]  /*a320*/  FMUL R247, R247, 1.4426950216293334961 ;  /* 0x3fb8aa3bf7f77820 */ /* 0x000fe20000400000 */
[----:B------:R-:W-:Y:S08]  /*a330*/  MUFU.EX2 R40, R40 ;  /* 0x0000002800287308 */ /* 0x000ff00000000800 */
[----:B------:R-:W1:Y:S08]  /*a340*/  MUFU.EX2 R41, R41 ;  /* 0x0000002900297308 */ /* 0x000e700000000800 */
[----:B------:R-:W0:Y:S08]  /*a350*/  MUFU.EX2 R248, R248 ;  /* 0x000000f800f87308 */ /* 0x000e300000000800 */
[----:B------:R-:W4:Y:S01]  /*a360*/  MUFU.EX2 R247, R247 ;  /* 0x000000f700f77308 */ /* 0x000f220000000800 */
[----:B-1----:R-:W-:Y:S01]  /*a370*/  F2FP.BF16.PACK_AB R200, R252, R41 ;  /* 0x00000029fcc8723e */ /* 0x002fe200000010ff */
[----:B------:R-:W-:Y:S01]  /*a380*/  FMUL R4, R4, 1.4426950216293334961 ;  /* 0x3fb8aa3b04047820 */ /* 0x000fe20000400000 */
[----:B------:R-:W-:Y:S01]  /*a390*/  F2FP.BF16.PACK_AB R202, R45, R250 ;  /* 0x000000fa2dca723e */ /* 0x000fe200000010ff */
[----:B------:R-:W-:Y:S01]  /*a3a0*/  IMAD.MOV.U32 R193, RZ, RZ, R226 ;  /* 0x000000ffffc17224 */ /* 0x000fe200078e00e2 */
[----:B0-----:R-:W-:-:S03]  /*a3b0*/  F2FP.BF16.PACK_AB R201, R248, R40 ;  /* 0x00000028f8c9723e */ /* 0x001fc600000010ff */
[----:B------:R0:W-:Y:S01]  /*a3c0*/  MUFU.EX2 R226, R4 ;  /* 0x0000000400e27308 */ /* 0x0001e20000000800 */
[----:B----4-:R-:W-:Y:S01]  /*a3d0*/  F2FP.BF16.PACK_AB R203, R29, R247 ;  /* 0x000000f71dcb723e */ /* 0x010fe200000010ff */
[----:B0-----:R-:W-:Y:S02]  /*a3e0*/  FADD R4, R193, -R230 ;  /* 0x800000e6c1047221 */ /* 0x001fe40000000000 */
[----:B------:R-:W-:Y:S01]  /*a3f0*/  IMAD.MOV.U32 R193, RZ, RZ, R177 ;  /* 0x000000ffffc17224 */ /* 0x000fe200078e00b1 */
[----:B------:R-:W-:-:S03]  /*a400*/  MOV R177, R60 ;  /* 0x0000003c00b17202 */ /* 0x000fc60000000f00 */
[----:B------:R-:W-:Y:S01]  /*a410*/  HMMA.16816.F32.BF16 R208, R200, R42, R136 ;  /* 0x0000002ac8d0723c */ /* 0x000fe20000041888 */
[----:B------:R-:W-:Y:S01]  /*a420*/  MOV R60, R219 ;  /* 0x000000db003c7202 */ /* 0x000fe20000000f00 */
[----:B------:R-:W-:Y:S01]  /*a430*/  IMAD.MOV.U32 R219, RZ, RZ, R56 ;  /* 0x000000ffffdb7224 */ /* 0x000fe200078e0038 */
[----:B------:R-:W-:-:S05]  /*a440*/  MOV R56, R215 ;  /* 0x000000d700387202 */ /* 0x000fca0000000f00 */
[C---:B------:R-:W-:Y:S08]  /*a450*/  HMMA.16816.F32.BF16 R136, R200.reuse, R50, R144 ;  /* 0x00000032c888723c */ /* 0x040ff00000041890 */
[----:B------:R-:W-:Y:S07]  /*a460*/  HMMA.16816.F32.BF16 R144, R200, R62, R152 ;  /* 0x0000003ec890723c */ /* 0x000fee0000041898 */
[----:B------:R-:W-:Y:S01]  /*a470*/  IMAD.MOV.U32 R155, RZ, RZ, R193 ;  /* 0x000000ffff9b7224 */ /* 0x000fe200078e00c1 */
[----:B------:R-:W-:-:S02]  /*a480*/  MOV R193, R222 ;  /* 0x000000de00c17202 */ /* 0x000fc40000000f00 */
[----:B------:R-:W-:Y:S01]  /*a490*/  MOV R222, R61 ;  /* 0x0000003d00de7202 */ /* 0x000fe20000000f00 */
[----:B------:R-:W-:Y:S01]  /*a4a0*/  IMAD.MOV.U32 R61, RZ, RZ, R216 ;  /* 0x000000ffff3d7224 */ /* 0x000fe200078e00d8 */
[----:B------:R-:W-:Y:S02]  /*a4b0*/  MOV R216, R56 ;  /* 0x0000003800d87202 */ /* 0x000fe40000000f00 */
[----:B------:R-:W-:Y:S01]  /*a4c0*/  MOV R56, R57 ;  /* 0x0000003900387202 */ /* 0x000fe20000000f00 */
[----:B------:R-:W-:Y:S01]  /*a4d0*/  IMAD.MOV.U32 R57, RZ, RZ, R213 ;  /* 0x000000ffff397224 */ /* 0x000fe200078e00d5 */
[----:B--2---:R-:W-:Y:S02]  /*a4e0*/  MOV R213, R36 ;  /* 0x0000002400d57202 */ /* 0x004fe40000000f00 */
[----:B------:R-:W-:Y:S01]  /*a4f0*/  MOV R36, R37 ;  /* 0x0000002500247202 */ /* 0x000fe20000000f00 */
[----:B------:R-:W-:Y:S02]  /*a500*/  IMAD.MOV.U32 R37, RZ, RZ, R32 ;  /* 0x000000ffff257224 */ /* 0x000fe400078e0020 */
[----:B------:R-:W2:Y:S01]  /*a510*/  LDL.LU R32, [R1+0x38] ;  /* 0x0000380001207983 */ /* 0x000ea20000300800 */
[----:B------:R-:W-:-:S02]  /*a520*/  FADD R239, R239, -R231 ;  /* 0x800000e7efef7221 */ /* 0x000fc40000000000 */
[----:B------:R-:W-:Y:S02]  /*a530*/  FMUL R246, R246, 1.4426950216293334961 ;  /* 0x3fb8aa3bf6f67820 */ /* 0x000fe40000400000 */
[----:B------:R-:W-:Y:S01]  /*a540*/  FMUL R239, R239, 1.4426950216293334961 ;  /* 0x3fb8aa3befef7820 */ /* 0x000fe20000400000 */
[----:B------:R-:W-:Y:S01]  /*a550*/  MUFU.EX2 R245, R245 ;  /* 0x000000f500f57308 */ /* 0x000fe20000000800 */
[----:B------:R-:W-:-:S07]  /*a560*/  FMUL R5, R5, 1.4426950216293334961 ;  /* 0x3fb8aa3b05057820 */ /* 0x000fce0000400000 */
[----:B------:R-:W0:Y:S08]  /*a570*/  MUFU.EX2 R238, R238 ;  /* 0x000000ee00ee7308 */ /* 0x000e300000000800 */
[----:B------:R-:W-:Y:S08]  /*a580*/  MUFU.EX2 R249, R249 ;  /* 0x000000f900f97308 */ /* 0x000ff00000000800 */
[----:B------:R-:W-:Y:S08]  /*a590*/  MUFU.EX2 R251, R251 ;  /* 0x000000fb00fb7308 */ /* 0x000ff00000000800 */
[----:B------:R-:W1:Y:S08]  /*a5a0*/  MUFU.EX2 R237, R237 ;  /* 0x000000ed00ed7308 */ /* 0x000e700000000800 */
[----:B------:R-:W-:Y:S08]  /*a5b0*/  MUFU.EX2 R239, R239 ;  /* 0x000000ef00ef7308 */ /* 0x000ff00000000800 */
[----:B------:R-:W4:Y:S01]  /*a5c0*/  MUFU.EX2 R246, R246 ;  /* 0x000000f600f67308 */ /* 0x000f220000000800 */
[----:B------:R-:W-:Y:S01]  /*a5d0*/  FMUL R4, R4, 1.4426950216293334961 ;  /* 0x3fb8aa3b04047820 */ /* 0x000fe20000400000 */
[----:B------:R-:W-:-:S06]  /*a5e0*/  MOV R153, R155 ;  /* 0x0000009b00997202 */ /* 0x000fcc0000000f00 */
[----:B------:R1:W-:Y:S01]  /*a5f0*/  MUFU.EX2 R215, R5 ;  /* 0x0000000500d77308 */ /* 0x0003e20000000800 */
[----:B0-----:R-:W-:Y:S01]  /*a600*/  F2FP.BF16.PACK_AB R64, R238, R245 ;  /* 0x000000f5ee40723e */ /* 0x001fe200000010ff */
[----:B------:R-:W-:Y:S02]  /*a610*/  IMAD.MOV.U32 R154, RZ, RZ, R193 ;  /* 0x000000ffff9a7224 */ /* 0x000fe400078e00c1 */
[----:B-1----:R-:W-:Y:S01]  /*a620*/  FADD R5, R192, -R230 ;  /* 0x800000e6c0057221 */ /* 0x002fe20000000000 */
[----:B------:R-:W-:Y:S01]  /*a630*/  MOV R192, R176 ;  /* 0x000000b000c07202 */ /* 0x000fe20000000f00 */
[----:B------:R-:W-:Y:S01]  /*a640*/  IMAD.MOV.U32 R176, RZ, RZ, R60 ;  /* 0x000000ffffb07224 */ /* 0x000fe200078e003c */
[----:B------:R-:W-:Y:S02]  /*a650*/  F2FP.BF16.PACK_AB R65, R236, R237 ;  /* 0x000000edec41723e */ /* 0x000fe400000010ff */
[----:B------:R-:W-:Y:S01]  /*a660*/  MOV R152, R192 ;  /* 0x000000c000987202 */ /* 0x000fe20000000f00 */
[----:B------:R-:W-:Y:S01]  /*a670*/  FMUL R5, R5, 1.4426950216293334961 ;  /* 0x3fb8aa3b05057820 */ /* 0x000fe20000400000 */
[----:B------:R-:W-:Y:S01]  /*a680*/  F2FP.BF16.PACK_AB R66, R251, R249 ;  /* 0x000000f9fb42723e */ /* 0x000fe200000010ff */
[----:B------:R-:W-:Y:S01]  /*a690*/  IMAD.MOV.U32 R193, RZ, RZ, R61 ;  /* 0x000000ffffc17224 */ /* 0x000fe200078e003d */
[----:B----4-:R-:W-:-:S02]  /*a6a0*/  F2FP.BF16.PACK_AB R67, R246, R239 ;  /* 0x000000eff643723e */ /* 0x010fc400000010ff */
[----:B------:R-:W-:Y:S02]  /*a6b0*/  MOV R60, R219 ;  /* 0x000000db003c7202 */ /* 0x000fe40000000f00 */
[----:B------:R-:W-:Y:S01]  /*a6c0*/  MOV R155, R176 ;  /* 0x000000b0009b7202 */ /* 0x000fe20000000f00 */
[----:B------:R0:W1:Y:S01]  /*a6d0*/  MUFU.EX2 R219, R4 ;  /* 0x0000000400db7308 */ /* 0x0000620000000800 */
[----:B------:R-:W-:Y:S02]  /*a6e0*/  MOV R192, R222 ;  /* 0x000000de00c07202 */ /* 0x000fe40000000f00 */
[----:B------:R-:W-:Y:S01]  /*a6f0*/  MOV R61, R216 ;  /* 0x000000d8003d7202 */ /* 0x000fe20000000f00 */
[----:B------:R-:W-:Y:S01]  /*a700*/  IMAD.MOV.U32 R216, RZ, RZ, R57 ;  /* 0x000000ffffd87224 */ /* 0x000fe200078e0039 */
[----:B------:R-:W-:Y:S02]  /*a710*/  MOV R176, R56 ;  /* 0x0000003800b07202 */ /* 0x000fe40000000f00 */
[----:B------:R-:W-:Y:S01]  /*a720*/  MOV R57, R213 ;  /* 0x000000d500397202 */ /* 0x000fe20000000f00 */
[----:B0-----:R-:W-:Y:S01]  /*a730*/  FADD R4, R153, R152 ;  /* 0x0000009899047221 */ /* 0x001fe20000000000 */
[----:B------:R3:W-:Y:S01]  /*a740*/  MUFU.EX2 R222, R5 ;  /* 0x0000000500de7308 */ /* 0x0007e20000000800 */
[----:B------:R-:W-:Y:S01]  /*a750*/  IMAD.MOV.U32 R153, RZ, RZ, R154 ;  /* 0x000000ffff997224 */ /* 0x000fe200078e009a */
[----:B------:R-:W-:Y:S01]  /*a760*/  MOV R154, R192 ;  /* 0x000000c0009a7202 */ /* 0x000fe20000000f00 */
[----:B------:R-:W-:Y:S01]  /*a770*/  IMAD.MOV.U32 R213, RZ, RZ, R37 ;  /* 0x000000ffffd57224 */ /* 0x000fe200078e0025 */
[----:B------:R-:W-:Y:S01]  /*a780*/  MOV R192, R193 ;  /* 0x000000c100c07202 */ /* 0x000fe20000000f00 */
[----:B------:R-:W-:Y:S01]  /*a790*/  HMMA.16816.F32.BF16 R184, R200, R6, R184 ;  /* 0x00000006c8b8723c */ /* 0x000fe200000418b8 */
[----:B------:R-:W-:-:S02]  /*a7a0*/  IMAD.MOV.U32 R193, RZ, RZ, R176 ;  /* 0x000000ffffc17224 */ /* 0x000fc400078e00b0 */
[----:B---3--:R-:W-:Y:S01]  /*a7b0*/  FADD R5, R243, -R231 ;  /* 0x800000e7f3057221 */ /* 0x008fe20000000000 */
[----:B------:R-:W-:-:S04]  /*a7c0*/  MOV R176, R216 ;  /* 0x000000d800b07202 */ /* 0x000fc80000000f00 */
[----:B------:R-:W-:Y:S01]  /*a7d0*/  HMMA.16816.F32.BF16 R72, R64, R6, R72 ;  /* 0x000000064048723c */ /* 0x000fe20000041848 */
[----:B------:R-:W-:Y:S01]  /*a7e0*/  MOV R216, R213 ;  /* 0x000000d500d87202 */ /* 0x000fe20000000f00 */
[----:B------:R-:W-:-:S05]  /*a7f0*/  IMAD.MOV.U32 R213, RZ, RZ, R24 ;  /* 0x000000ffffd57224 */ /* 0x000fca00078e0018 */
[----:B------:R-:W-:Y:S02]  /*a800*/  FADD R6, R177, R153 ;  /* 0x00000099b1067221 */ /* 0x000fe40000000000 */
[----:B------:R-:W-:Y:S01]  /*a810*/  IMAD.MOV.U32 R177, RZ, RZ, R214 ;  /* 0x000000ffffb17224 */ /* 0x000fe200078e00d6 */
[----:B------:R-:W-:Y:S01]  /*a820*/  HMMA.16816.F32.BF16 R180, R200, R10, R180 ;  /* 0x0000000ac8b4723c */ /* 0x000fe200000418b4 */
[----:B------:R-:W-:Y:S02]  /*a830*/  FMUL R214, R5, 1.4426950216293334961 ;  /* 0x3fb8aa3b05d67820 */ /* 0x000fe40000400000 */
[----:B------:R-:W-:Y:S02]  /*a840*/  FADD R5, R155, R154 ;  /* 0x0000009a9b057221 */ /* 0x000fe40000000000 */
[----:B------:R-:W-:-:S03]  /*a850*/  FADD R7, R193, -R231 ;  /* 0x800000e7c1077221 */ /* 0x000fc60000000000 */
[----:B------:R-:W-:Y:S01]  /*a860*/  HMMA.16816.F32.BF16 R76, R64, R10, R76 ;  /* 0x0000000a404c723c */ /* 0x000fe2000004184c */
[----:B------:R-:W-:-:S06]  /*a870*/  FADD R9, R9, R5 ;  /* 0x0000000509097221 */ /* 0x000fcc0000000000 */
[----:B------:R-:W-:Y:S01]  /*a880*/  LOP3.LUT R10, R241, 0x40, RZ, 0x3c, !PT ;  /* 0x00000040f10a7812 */ /* 0x000fe200078e3cff */
[----:B------:R-:W-:Y:S01]  /*a890*/  HMMA.16816.F32.BF16 R156, R64, R42, R156 ;  /* 0x0000002a409c723c */ /* 0x000fe2000004189c */
[----:B------:R-:W-:Y:S01]  /*a8a0*/  MOV R56, R36 ;  /* 0x0000002400387202 */ /* 0x000fe20000000f00 */
[----:B------:R-:W-:Y:S01]  /*a8b0*/  FADD R8, R8, R192 ;  /* 0x000000c008087221 */ /* 0x000fe20000000000 */
[----:B------:R-:W-:-:S04]  /*a8c0*/  MOV R37, R33 ;  /* 0x0000002100257202 */ /* 0x000fc80000000f00 */
[----:B------:R-:W-:Y:S01]  /*a8d0*/  FADD R43, R213, R6 ;  /* 0x00000006d52b7221 */ /* 0x000fe20000000000 */
[C---:B------:R-:W-:Y:S01]  /*a8e0*/  HMMA.16816.F32.BF16 R204, R200.reuse, R46, R140 ;  /* 0x0000002ec8cc723c */ /* 0x040fe2000004188c */
[----:B------:R-:W-:Y:S02]  /*a8f0*/  FADD R42, R176, R4 ;  /* 0x00000004b02a7221 */ /* 0x000fe40000000000 */
[----:B------:R-:W-:Y:S02]  /*a900*/  FMUL R213, R7, 1.4426950216293334961 ;  /* 0x3fb8aa3b07d57820 */ /* 0x000fe40000400000 */
[----:B------:R0:W-:Y:S03]  /*a910*/  LDSM.16.M88.4 R4, [R10+0x10000] ;  /* 0x010000000a04783b */ /* 0x0001e60000000200 */
[----:B------:R-:W-:Y:S01]  /*a920*/  HMMA.16816.F32.BF16 R140, R200, R58, R148 ;  /* 0x0000003ac88c723c */ /* 0x000fe20000041894 */
[----:B0-----:R-:W-:-:S07]  /*a930*/  FADD R10, R177, -R231 ;  /* 0x800000e7b10a7221 */ /* 0x001fce0000000000 */
[----:B------:R-:W-:Y:S01]  /*a940*/  HMMA.16816.F32.BF16 R188, R200, R70, R188 ;  /* 0x00000046c8bc723c */ /* 0x000fe200000418bc */
[----:B------:R-:W-:Y:S01]  /*a950*/  MOV R33, R0 ;  /* 0x0000000000217202 */ /* 0x000fe20000000f00 */
[----:B------:R-:W-:-:S06]  /*a960*/  FADD R8, R60, R8 ;  /* 0x000000083c087221 */ /* 0x000fcc0000000000 */
[C---:B------:R-:W-:Y:S08]  /*a970*/  HMMA.16816.F32.BF16 R80, R200.reuse, R14, R80 ;  /* 0x0000000ec850723c */ /* 0x040ff00000041850 */
[C---:B------:R-:W-:Y:S08]  /*a980*/  HMMA.16816.F32.BF16 R88, R200.reuse, R22, R88 ;  /* 0x00000016c858723c */ /* 0x040ff00000041858 */
[C---:B------:R-:W-:Y:S08]  /*a990*/  HMMA.16816.F32.BF16 R96, R200.reuse, R26, R96 ;  /* 0x0000001ac860723c */ /* 0x040ff00000041860 */
[C---:B------:R-:W-:Y:S08]  /*a9a0*/  HMMA.16816.F32.BF16 R104, R200.reuse, R30, R104 ;  /* 0x0000001ec868723c */ /* 0x040ff00000041868 */
[C---:B------:R-:W-:Y:S08]  /*a9b0*/  HMMA.16816.F32.BF16 R112, R200.reuse, R34, R112 ;  /* 0x00000022c870723c */ /* 0x040ff00000041870 */
[C---:B------:R-:W-:Y:S08]  /*a9c0*/  HMMA.16816.F32.BF16 R120, R200.reuse, R38, R120 ;  /* 0x00000026c878723c */ /* 0x040ff00000041878 */
[----:B------:R-:W-:Y:S08]  /*a9d0*/  HMMA.16816.F32.BF16 R148, R200, R178, R196 ;  /* 0x000000b2c894723c */ /* 0x000ff000000418c4 */
        /* <DEDUP_REMOVED lines=8> */
[----:B------:R-:W-:-:S07]  /*aa60*/  IMAD.MOV.U32 R47, RZ, RZ, R37 ;  /* 0x000000ffff2f7224 */ /* 0x000fce00078e0025 */
[C---:B------:R-:W-:Y:S08]  /*aa70*/  HMMA.16816.F32.BF16 R168, R64.reuse, R58, R168 ;  /* 0x0000003a40a8723c */ /* 0x040ff000000418a8 */
[----:B------:R-:W-:Y:S01]  /*aa80*/  HMMA.16816.F32.BF16 R172, R64, R62, R172 ;  /* 0x0000003e40ac723c */ /* 0x000fe200000418ac */
[----:B--2---:R-:W-:Y:S01]  /*aa90*/  MOV R36, R32 ;  /* 0x0000002000247202 */ /* 0x004fe20000000f00 */
[----:B------:R-:W-:-:S06]  /*aaa0*/  FADD R218, R218, -R228 ;  /* 0x800000e4dada7221 */ /* 0x000fcc0000000000 */
[----:B------:R-:W-:Y:S01]  /*aab0*/  HMMA.16816.F32.BF16 R200, R200, R194, R132 ;  /* 0x000000c2c8c8723c */ /* 0x000fe20000041884 */
[----:B------:R-:W-:Y:S01]  /*aac0*/  IMAD.MOV.U32 R32, RZ, RZ, R20 ;  /* 0x000000ffff207224 */ /* 0x000fe200078e0014 */
[----:B------:R-:W-:Y:S01]  /*aad0*/  MOV R20, R3 ;  /* 0x0000000300147202 */ /* 0x000fe20000000f00 */
[----:B------:R-:W-:Y:S02]  /*aae0*/  FADD R225, R225, -R230 ;  /* 0x800000e6e1e17221 */ /* 0x000fe40000000000 */
[----:B------:R-:W-:Y:S02]  /*aaf0*/  FADD R12, R12, -R231 ;  /* 0x800000e70c0c7221 */ /* 0x000fe40000000000 */
[----:B------:R-:W-:Y:S01]  /*ab00*/  FADD R42, R61, R42 ;  /* 0x0000002a3d2a7221 */ /* 0x000fe20000000000 */
[C---:B------:R-:W-:Y:S01]  /*ab10*/  HMMA.16816.F32.BF16 R68, R64.reuse, R70, R16 ;  /* 0x000000464044723c */ /* 0x040fe20000041810 */
[----:B------:R-:W-:Y:S01]  /*ab20*/  MOV R60, R36 ;  /* 0x00000024003c7202 */ /* 0x000fe20000000f00 */
[----:B------:R-:W-:Y:S01]  /*ab30*/  FMUL R10, R10, 1.4426950216293334961 ;  /* 0x3fb8aa3b0a0a7820 */ /* 0x000fe20000400000 */
[----:B------:R-:W-:Y:S01]  /*ab40*/  MUFU.EX2 R214, R214 ;  /* 0x000000d600d67308 */ /* 0x000fe20000000800 */
[----:B------:R-:W-:Y:S01]  /*ab50*/  FADD R43, R212, R43 ;  /* 0x0000002bd42b7221 */ /* 0x000fe20000000000 */
[----:B------:R-:W-:Y:S01]  /*ab60*/  MOV R24, R25 ;  /* 0x0000001900187202 */ /* 0x000fe20000000f00 */
[----:B------:R0:W5:Y:S02]  /*ab70*/  LDL.LU R0, [R1+0x264] ;  /* 0x0002640001007983 */ /* 0x0001640000300800 */
[C---:B------:R-:W-:Y:S08]  /*ab80*/  HMMA.16816.F32.BF16 R176, R64.reuse, R178, R52 ;  /* 0x000000b240b0723c */ /* 0x040ff00000041834 */
[----:B------:R-:W-:Y:S01]  /*ab90*/  HMMA.16816.F32.BF16 R192, R64, R194, R128 ;  /* 0x000000c240c0723c */ /* 0x000fe20000041880 */
[----:B------:R-:W-:Y:S01]  /*aba0*/  MOV R46, R32 ;  /* 0x00000020002e7202 */ /* 0x000fe20000000f00 */
[----:B------:R-:W-:Y:S01]  /*abb0*/  IMAD.MOV.U32 R50, RZ, RZ, R28 ;  /* 0x000000ffff327224 */ /* 0x000fe200078e001c */
[----:B------:R-:W-:-:S02]  /*abc0*/  MOV R51, R33 ;  /* 0x0000002100337202 */ /* 0x000fc40000000f00 */
[----:B------:R-:W-:Y:S02]  /*abd0*/  MOV R59, R29 ;  /* 0x0000001d003b7202 */ /* 0x000fe40000000f00 */
[----:B------:R-:W-:Y:S02]  /*abe0*/  MOV R63, R20 ;  /* 0x00000014003f7202 */ /* 0x000fe40000000f00 */
[----:B------:R-:W-:Y:S01]  /*abf0*/  MOV R62, R21 ;  /* 0x00000015003e7202 */ /* 0x000fe20000000f00 */
[----:B------:R-:W-:Y:S01]  /*ac00*/  FMUL R218, R218, 1.4426950216293334961 ;  /* 0x3fb8aa3bdada7820 */ /* 0x000fe20000400000 */
[----:B------:R-:W-:Y:S01]  /*ac10*/  LOP3.LUT R67, R241, 0x40, RZ, 0x3c, !PT ;  /* 0x00000040f1437812 */ /* 0x000fe200078e3cff */
[----:B------:R-:W-:Y:S01]  /*ac20*/  FMUL R225, R225, 1.4426950216293334961 ;  /* 0x3fb8aa3be1e17820 */ /* 0x000fe20000400000 */
[----:B------:R-:W-:Y:S01]  /*ac30*/  MOV R61, R216 ;  /* 0x000000d8003d7202 */ /* 0x000fe20000000f00 */
[----:B------:R-:W-:Y:S08]  /*ac40*/  MUFU.EX2 R213, R213 ;  /* 0x000000d500d57308 */ /* 0x000ff00000000800 */
[----:B------:R-:W-:Y:S01]  /*ac50*/  MUFU.EX2 R212, R10 ;  /* 0x0000000a00d47308 */ /* 0x000fe20000000800 */
[----:B------:R-:W2:Y:S04]  /*ac60*/  LDSM.16.M88.4 R36, [R67+0x12000] ;  /* 0x012000004324783b */ /* 0x000ea80000000200 */
[----:B------:R-:W3:Y:S04]  /*ac70*/  LDSM.16.M88.4 R20, [R67+0x11000] ;  /* 0x011000004314783b */ /* 0x000ee80000000200 */
[----:B------:R-:W4:Y:S04]  /*ac80*/  LDSM.16.M88.4 R28, [R67+0x11800] ;  /* 0x01180000431c783b */ /* 0x000f280000000200 */
[----:B------:R-:W0:Y:S01]  /*ac90*/  LDSM.16.M88.4 R32, [R67+0x11c00] ;  /* 0x011c00004320783b */ /* 0x000e220000000200 */
[----:B------:R-:W-:Y:S01]  /*aca0*/  FMUL R216, R12, 1.4426950216293334961 ;  /* 0x3fb8aa3b0cd87820 */ /* 0x000fe20000400000 */
[----:B------:R-:W1:Y:S01]  /*acb0*/  MUFU.EX2 R218, R218 ;  /* 0x000000da00da7308 */ /* 0x000e620000000800 */
[----:B------:R-:W-:-:S02]  /*acc0*/  MOV R25, R242 ;  /* 0x000000f200197202 */ /* 0x000fc40000000f00 */
[----:B------:R-:W-:Y:S02]  /*acd0*/  F2FP.BF16.PACK_AB R153, R220, R217 ;  /* 0x000000d9dc99723e */ /* 0x000fe400000010ff */
[----:B------:R-:W-:Y:S02]  /*ace0*/  F2FP.BF16.PACK_AB R154, R227, R224 ;  /* 0x000000e0e39a723e */ /* 0x000fe400000010ff */
[----:B------:R-:W-:Y:S01]  /*acf0*/  F2FP.BF16.PACK_AB R155, R226, R223 ;  /* 0x000000dfe29b723e */ /* 0x000fe200000010ff */
[----:B------:R-:W2:Y:S01]  /*ad00*/  MUFU.EX2 R225, R225 ;  /* 0x000000e100e17308 */ /* 0x000ea20000000800 */
[----:B-1----:R-:W-:Y:S01]  /*ad10*/  F2FP.BF16.PACK_AB R196, R219, R215 ;  /* 0x000000d7dbc4723e */ /* 0x002fe200000010ff */
[----:B------:R-:W-:Y:S01]  /*ad20*/  FADD R40, R40, R43 ;  /* 0x0000002b28287221 */ /* 0x000fe20000000000 */
[----:B------:R-:W-:Y:S01]  /*ad30*/  MOV R135, R24 ;  /* 0x0000001800877202 */ /* 0x000fe20000000f00 */
[----:B------:R-:W-:Y:S01]  /*ad40*/  FADD R134, R244, R9 ;  /* 0x00000009f4867221 */ /* 0x000fe20000000000 */
[----:B------:R-:W-:Y:S03]  /*ad50*/  LDSM.16.M88.4 R16, [R67+0x10c00] ;  /* 0x010c00004310783b */ /* 0x000fe60000000200 */
[----:B------:R-:W1:Y:S01]  /*ad60*/  MUFU.EX2 R216, R216 ;  /* 0x000000d800d87308 */ /* 0x000e620000000800 */
[----:B------:R-:W-:Y:S01]  /*ad70*/  F2FP.BF16.PACK_AB R152, R221, R218 ;  /* 0x000000dadd98723e */ /* 0x000fe200000010ff */
[----:B------:R-:W-:Y:S01]  /*ad80*/  FADD R133, R2, R8 ;  /* 0x0000000802857221 */ /* 0x000fe20000000000 */
[----:B------:R-:W-:Y:S01]  /*ad90*/  F2FP.BF16.PACK_AB R197, R213, R214 ;  /* 0x000000d6d5c5723e */ /* 0x000fe200000010ff */
[----:B------:R-:W-:Y:S01]  /*ada0*/  IMAD.MOV.U32 R58, RZ, RZ, R25 ;  /* 0x000000ffff3a7224 */ /* 0x000fe200078e0019 */
[----:B------:R-:W0:Y:S01]  /*adb0*/  LDSM.16.M88.4 R8, [R67+0x10400] ;  /* 0x010400004308783b */ /* 0x000e220000000200 */
[----:B--2---:R-:W-:Y:S01]  /*adc0*/  F2FP.BF16.PACK_AB R198, R225, R222 ;  /* 0x000000dee1c6723e */ /* 0x004fe200000010ff */
[----:B------:R-:W-:-:S02]  /*add0*/  IMAD.MOV.U32 R55, RZ, RZ, R13 ;  /* 0x000000ffff377224 */ /* 0x000fc400078e000d */
[----:B------:R-:W-:Y:S01]  /*ade0*/  LDSM.16.M88.4 R24, [R67+0x11400] ;  /* 0x011400004318783b */ /* 0x000fe20000000200 */
[----:B------:R-:W-:-:S03]  /*adf0*/  FADD R132, R41, R42 ;  /* 0x0000002a29847221 */ /* 0x000fc60000000000 */
[----:B------:R-:W2:Y:S01]  /*ae00*/  LDL.LU R3, [R1+0x260] ;  /* 0x0002600001037983 */ /* 0x000ea20000300800 */
[----:B-1----:R-:W-:Y:S01]  /*ae10*/  F2FP.BF16.PACK_AB R199, R216, R212 ;  /* 0x000000d4d8c7723e */ /* 0x002fe200000010ff */
[-C--:B------:R-:W-:Y:S02]  /*ae20*/  HMMA.16816.F32.BF16 R120, R152, R36.reuse, R120 ;  /* 0x000000249878723c */ /* 0x080fe40000041878 */
[----:B------:R-:W1:Y:S04]  /*ae30*/  LDSM.16.M88.4 R12, [R67+0x10800] ;  /* 0x01080000430c783b */ /* 0x000e680000000200 */
[----:B------:R0:W5:Y:S02]  /*ae40*/  LDL.LU R243, [R1+0x25c] ;  /* 0x00025c0001f37983 */ /* 0x0001640000300800 */
[----:B------:R-:W-:Y:S02]  /*ae50*/  HMMA.16816.F32.BF16 R124, R196, R36, R124 ;  /* 0x00000024c47c723c */ /* 0x000fe4000004187c */
[----:B------:R0:W5:Y:S04]  /*ae60*/  LDL.LU R242, [R1+0x258] ;  /* 0x0002580001f27983 */ /* 0x0001680000300800 */
[----:B------:R0:W5:Y:S01]  /*ae70*/  LDL.LU R244, [R1+0x254] ;  /* 0x0002540001f47983 */ /* 0x0001620000300800 */
[----:B------:R-:W-:-:S03]  /*ae80*/  IMAD.MOV.U32 R37, RZ, RZ, R40 ;  /* 0x000000ffff257224 */ /* 0x000fc600078e0028 */
[----:B------:R-:W1:Y:S01]  /*ae90*/  LDSM.16.M88.4 R40, [R67+0x12400] ;  /* 0x012400004328783b */ /* 0x000e620000000200 */
[-C--:B---3--:R-:W-:Y:S01]  /*aea0*/  HMMA.16816.F32.BF16 R88, R152, R20.reuse, R88 ;  /* 0x000000149858723c */ /* 0x088fe20000041858 */
[----:B------:R-:W-:Y:S02]  /*aeb0*/  MOV R36, R45 ;  /* 0x0000002d00247202 */ /* 0x000fe40000000f00 */
[----:B------:R-:W3:Y:S05]  /*aec0*/  LDL.LU R2, [R1+0x250] ;  /* 0x0002500001027983 */ /* 0x000eea0000300800 */
[----:B------:R-:W-:Y:S07]  /*aed0*/  HMMA.16816.F32.BF16 R92, R196, R20, R92 ;  /* 0x00000014c45c723c */ /* 0x000fee000004185c */
[----:B------:R-:W-:Y:S01]  /*aee0*/  IMAD.MOV.U32 R21, RZ, RZ, R47 ;  /* 0x000000ffff157224 */ /* 0x000fe200078e002f */
[-C--:B----4-:R-:W-:Y:S08]  /*aef0*/  HMMA.16816.F32.BF16 R104, R152, R28.reuse, R104 ;  /* 0x0000001c9868723c */ /* 0x090ff00000041868 */
[----:B------:R-:W-:Y:S07]  /*af00*/  HMMA.16816.F32.BF16 R108, R196, R28, R108 ;  /* 0x0000001cc46c723c */ /* 0x000fee000004186c */
[----:B------:R-:W-:Y:S01]  /*af10*/  MOV R29, R46 ;  /* 0x0000002e001d7202 */ /* 0x000fe20000000f00 */
[-C--:B0-----:R-:W-:Y:S08]  /*af20*/  HMMA.16816.F32.BF16 R112, R152, R32.reuse, R112 ;  /* 0x000000209870723c */ /* 0x081ff00000041870 */
[----:B------:R-:W-:Y:S07]  /*af30*/  HMMA.16816.F32.BF16 R116, R196, R32, R116 ;  /* 0x00000020c474723c */ /* 0x000fee0000041874 */
[----:B------:R-:W-:-:S02]  /*af40*/  MOV R32, R44 ;  /* 0x0000002c00207202 */ /* 0x000fc40000000f00 */
[----:B------:R-:W0:Y:S01]  /*af50*/  LDSM.16.M88.4 R44, [R67+0x12800] ;  /* 0x01280000432c783b */ /* 0x000e220000000200 */
[----:B------:R-:W-:Y:S01]  /*af60*/  HMMA.16816.F32.BF16 R188, R152, R4, R188 ;  /* 0x0000000498bc723c */ /* 0x000fe200000418bc */
[----:B------:R-:W-:Y:S01]  /*af70*/  MOV R33, R59 ;  /* 0x0000003b00217202 */ /* 0x000fe20000000f00 */
[----:B------:R-:W-:Y:S01]  /*af80*/  IMAD.MOV.U32 R28, RZ, RZ, R50 ;  /* 0x000000ffff1c7224 */ /* 0x000fe200078e0032 */
[----:B------:R-:W-:-:S05]  /*af90*/  MOV R20, R60 ;  /* 0x0000003c00147202 */ /* 0x000fca0000000f00 */
[----:B------:R-:W-:Y:S07]  /*afa0*/  HMMA.16816.F32.BF16 R68, R196, R4, R68 ;  /* 0x00000004c444723c */ /* 0x000fee0000041844 */
[----:B------:R-:W-:Y:S01]  /*afb0*/  MOV R4, R51 ;  /* 0x0000003300047202 */ /* 0x000fe20000000f00 */
[----:B------:R-:W-:Y:S01]  /*afc0*/  HMMA.16816.F32.BF16 R184, R152, R8, R184 ;  /* 0x0000000898b8723c */ /* 0x000fe200000418b8 */
[----:B------:R-:W-:-:S07]  /*afd0*/  MOV R5, R57 ;  /* 0x0000003900057202 */ /* 0x000fce0000000f00 */
[----:B------:R-:W-:Y:S07]  /*afe0*/  HMMA.16816.F32.BF16 R72, R196, R8, R72 ;  /* 0x00000008c448723c */ /* 0x000fee0000041848 */
[----:B------:R-:W-:Y:S01]  /*aff0*/  MOV R9, R58 ;  /* 0x0000003a00097202 */ /* 0x000fe20000000f00 */
[----:B-1----:R-:W-:Y:S01]  /*b000*/  HMMA.16816.F32.BF16 R180, R152, R12, R180 ;  /* 0x0000000c98b4723c */ /* 0x002fe200000418b4 */
[----:B------:R-:W-:-:S07]  /*b010*/  MOV R8, R61 ;  /* 0x0000003d00087202 */ /* 0x000fce0000000f00 */
[----:B------:R-:W-:Y:S07]  /*b020*/  HMMA.16816.F32.BF16 R76, R196, R12, R76 ;  /* 0x0000000cc44c723c */ /* 0x000fee000004184c */
[----:B------:R-:W-:Y:S01]  /*b030*/  IMAD.MOV.U32 R12, RZ, RZ, R63 ;  /* 0x000000ffff0c7224 */ /* 0x000fe200078e003f */
[-C--:B------:R-:W-:Y:S01]  /*b040*/  HMMA.16816.F32.BF16 R80, R152, R16.reuse, R80 ;  /* 0x000000109850723c */ /* 0x080fe20000041850 */
[----:B------:R-:W-:Y:S02]  /*b050*/  IMAD.MOV.U32 R13, RZ, RZ, R56 ;  /* 0x000000ffff0d7224 */ /* 0x000fe400078e0038 */
[----:B------:R-:W-:Y:S05]  /*b060*/  LDSM.16.M88.4 R56, [R67+0x13400] ;  /* 0x013400004338783b */ /* 0x000fea0000000200 */
[----:B------:R-:W-:Y:S07]  /*b070*/  HMMA.16816.F32.BF16 R84, R196, R16, R84 ;  /* 0x00000010c454723c */ /* 0x000fee0000041854 */
[----:B------:R-:W-:Y:S01]  /*b080*/  MOV R16, R55 ;  /* 0x0000003700107202 */ /* 0x000fe20000000f00 */
[-C--:B------:R-:W-:Y:S01]  /*b090*/  HMMA.16816.F32.BF16 R96, R152, R24.reuse, R96 ;  /* 0x000000189860723c */ /* 0x080fe20000041860 */
[----:B------:R-:W-:Y:S01]  /*b0a0*/  MOV R17, R62 ;  /* 0x0000003e00117202 */ /* 0x000fe20000000f00 */
[----:B------:R-:W-:Y:S04]  /*b0b0*/  LDSM.16.M88.4 R52, [R67+0x13000] ;  /* 0x013000004334783b */ /* 0x000fe80000000200 */
[----:B------:R-:W-:Y:S02]  /*b0c0*/  LDSM.16.M88.4 R60, [R67+0x13800] ;  /* 0x01380000433c783b */ /* 0x000fe40000000200 */
[----:B------:R-:W-:Y:S07]  /*b0d0*/  HMMA.16816.F32.BF16 R100, R196, R24, R100 ;  /* 0x00000018c464723c */ /* 0x000fee0000041864 */
[----:B------:R-:W-:Y:S01]  /*b0e0*/  MOV R25, R48 ;  /* 0x0000003000197202 */ /* 0x000fe20000000f00 */
[----:B------:R-:W-:Y:S01]  /*b0f0*/  IMAD.MOV.U32 R24, RZ, RZ, R49 ;  /* 0x000000ffff187224 */ /* 0x000fe200078e0031 */
[----:B------:R-:W-:Y:S01]  /*b100*/  HMMA.16816.F32.BF16 R128, R152, R40, R208 ;  /* 0x000000289880723c */ /* 0x000fe200000418d0 */
[----:B------:R-:W1:Y:S04]  /*b110*/  LDSM.16.M88.4 R48, [R67+0x12c00] ;  /* 0x012c00004330783b */ /* 0x000e680000000200 */
[----:B------:R-:W4:Y:S02]  /*b120*/  LDSM.16.M88.4 R64, [R67+0x13c00] ;  /* 0x013c00004340783b */ /* 0x000f240000000200 */
[----:B------:R-:W-:Y:S01]  /*b130*/  MOV R208, R135 ;  /* 0x0000008700d07202 */ /* 0x000fe20000000f00 */
[----:B------:R-:W-:Y:S01]  /*b140*/  IMAD.MOV.U32 R210, RZ, RZ, R133 ;  /* 0x000000ffffd27224 */ /* 0x000fe200078e0085 */
[----:B------:R-:W-:-:S02]  /*b150*/  MOV R209, R134 ;  /* 0x0000008600d17202 */ /* 0x000fc40000000f00 */
[----:B------:R-:W-:Y:S02]  /*b160*/  MOV R211, R132 ;  /* 0x0000008400d37202 */ /* 0x000fe40000000f00 */
[----:B0-----:R-:W-:Y:S07]  /*b170*/  HMMA.16816.F32.BF16 R132, R152, R44, R204 ;  /* 0x0000002c9884723c */ /* 0x001fee00000418cc */
[----:B------:R-:W-:Y:S01]  /*b180*/  MOV R207, R208 ;  /* 0x000000d000cf7202 */ /* 0x000fe20000000f00 */
[----:B------:R-:W-:Y:S01]  /*b190*/  IMAD.MOV.U32 R208, RZ, RZ, R209 ;  /* 0x000000ffffd07224 */ /* 0x000fe200078e00d1 */
[----:B------:R-:W-:-:S02]  /*b1a0*/  MOV R209, R210 ;  /* 0x000000d200d17202 */ /* 0x000fc40000000f00 */
[----:B------:R-:W-:Y:S01]  /*b1b0*/  MOV R210, R211 ;  /* 0x000000d300d27202 */ /* 0x000fe20000000f00 */
[----:B------:R-:W-:-:S04]  /*b1c0*/  FADD R17, R17, -R228 ;  /* 0x800000e411117221 */ /* 0x000fc80000000000 */
[----:B------:R-:W-:Y:S02]  /*b1d0*/  FADD R252, R252, R210 ;  /* 0x000000d2fcfc7221 */ /* 0x000fe40000000000 */
[----:B------:R-:W-:Y:S02]  /*b1e0*/  FADD R4, R4, -R228 ;  /* 0x800000e404047221 */ /* 0x000fe40000000000 */
[----:B------:R-:W-:Y:S02]  /*b1f0*/  FADD R250, R250, R252 ;  /* 0x000000fcfafa7221 */ /* 0x000fe40000000000 */
[----:B------:R-:W-:Y:S02]  /*b200*/  FMUL R17, R17, 1.4426950216293334961 ;  /* 0x3fb8aa3b11117820 */ /* 0x000fe40000400000 */
[----:B------:R-:W-:Y:S02]  /*b210*/  FMUL R4, R4, 1.4426950216293334961 ;  /* 0x3fb8aa3b04047820 */ /* 0x000fe40000400000 */
[----:B------:R-:W-:-:S02]  /*b220*/  FADD R250, R36, R250 ;  /* 0x000000fa24fa7221 */ /* 0x000fc40000000000 */
[----:B------:R-:W-:Y:S01]  /*b230*/  IMAD.MOV.U32 R211, RZ, RZ, R37 ;  /* 0x000000ffffd37224 */ /* 0x000fe200078e0025 */
[----:B------:R-:W-:Y:S01]  /*b240*/  MOV R37, R33 ;  /* 0x0000002100257202 */ /* 0x000fe20000000f00 */
[----:B------:R-:W0:Y:S01]  /*b250*/  MUFU.EX2 R17, R17 ;  /* 0x0000001100117308 */ /* 0x000e220000000800 */
[----:B------:R-:W-:Y:S01]  /*b260*/  MOV R33, R9 ;  /* 0x0000000900217202 */ /* 0x000fe20000000f00 */
[----:B------:R-:W-:-:S06]  /*b270*/  FADD R250, R218, R250 ;  /* 0x000000fadafa7221 */ /* 0x000fcc0000000000 */
[----:B------:R-:W1:Y:S01]  /*b280*/  MUFU.EX2 R9, R4 ;  /* 0x0000000400097308 */ /* 0x000e620000000800 */
[----:B------:R-:W-:Y:S02]  /*b290*/  FADD R250, R221, R250 ;  /* 0x000000faddfa7221 */ /* 0x000fe40000000000 */
[----:B------:R-:W-:Y:S02]  /*b2a0*/  FADD R248, R248, R211 ;  /* 0x000000d3f8f87221 */ /* 0x000fe40000000000 */
[----:B------:R-:W-:Y:S02]  /*b2b0*/  FADD R250, R224, R250 ;  /* 0x000000fae0fa7221 */ /* 0x000fe40000000000 */
[----:B------:R-:W-:Y:S01]  /*b2c0*/  FADD R247, R247, R248 ;  /* 0x000000f8f7f77221 */ /* 0x000fe20000000000 */
[----:B------:R-:W-:Y:S01]  /*b2d0*/  HMMA.16816.F32.BF16 R156, R196, R40, R156 ;  /* 0x00000028c49c723c */ /* 0x000fe2000004189c */
[----:B------:R-:W-:Y:S01]  /*b2e0*/  FADD R250, R227, R250 ;  /* 0x000000fae3fa7221 */ /* 0x000fe20000000000 */
[----:B------:R-:W2:Y:S01]  /*b2f0*/  LDL.LU R40, [R1+0x48] ;  /* 0x0000480001287983 */ /* 0x000ea20000300800 */
[----:B------:R-:W-:-:S02]  /*b300*/  FADD R247, R37, R247 ;  /* 0x000000f725f77221 */ /* 0x000fc40000000000 */
[----:B0-----:R-:W-:Y:S01]  /*b310*/  FADD R250, R17, R250 ;  /* 0x000000fa11fa7221 */ /* 0x001fe20000000000 */
[----:B------:R-:W2:Y:S02]  /*b320*/  LDL.LU R37, [R1+0x44] ;  /* 0x0000440001257983 */ /* 0x000ea40000300800 */
[C---:B------:R-:W-:Y:S02]  /*b330*/  HMMA.16816.F32.BF16 R160, R196.reuse, R44, R160 ;  /* 0x0000002cc4a0723c */ /* 0x040fe400000418a0 */
[----:B------:R-:W2:Y:S06]  /*b340*/  LDL.LU R36, [R1+0x40] ;  /* 0x0000400001247983 */ /* 0x000eac0000300800 */
[C---:B-1----:R-:W-:Y:S08]  /*b350*/  HMMA.16816.F32.BF16 R164, R196.reuse, R48, R164 ;  /* 0x00000030c4a4723c */ /* 0x042ff000000418a4 */
[C---:B------:R-:W-:Y:S08]  /*b360*/  HMMA.16816.F32.BF16 R168, R196.reuse, R52, R168 ;  /* 0x00000034c4a8723c */ /* 0x040ff000000418a8 */
[C---:B------:R-:W-:Y:S08]  /*b370*/  HMMA.16816.F32.BF16 R172, R196.reuse, R56, R172 ;  /* 0x00000038c4ac723c */ /* 0x040ff000000418ac */
[C---:B------:R-:W-:Y:S08]  /*b380*/  HMMA.16816.F32.BF16 R176, R196.reuse, R60, R176 ;  /* 0x0000003cc4b0723c */ /* 0x040ff000000418b0 */
[----:B----4-:R-:W-:Y:S07]  /*b390*/  HMMA.16816.F32.BF16 R192, R196, R64, R192 ;  /* 0x00000040c4c0723c */ /* 0x010fee00000418c0 */
[----:B------:R-:W-:Y:S01]  /*b3a0*/  F2FP.BF16.PACK_AB R196, R9, R17 ;  /* 0x0000001109c4723e */ /* 0x000fe200000010ff */
[----:B------:R-:W-:-:S02]  /*b3b0*/  FADD R17, R33, -R231 ;  /* 0x800000e721117221 */ /* 0x000fc40000000000 */
[----:B------:R-:W4:Y:S01]  /*b3c0*/  LDL.LU R33, [R1+0x3c] ;  /* 0x00003c0001217983 */ /* 0x000f220000300800 */
[----:B------:R-:W-:-:S04]  /*b3d0*/  FADD R5, R5, -R228 ;  /* 0x800000e405057221 */ /* 0x000fc80000000000 */
[----:B------:R-:W-:Y:S02]  /*b3e0*/  FMUL R5, R5, 1.4426950216293334961 ;  /* 0x3fb8aa3b05057820 */ /* 0x000fe40000400000 */
[----:B------:R-:W-:Y:S02]  /*b3f0*/  FADD R4, R12, -R228 ;  /* 0x800000e40c047221 */ /* 0x000fe40000000000 */
[----:B------:R0:W-:Y:S01]  /*b400*/  MUFU.EX2 R12, R5 ;  /* 0x00000005000c7308 */ /* 0x0001e20000000800 */
[--C-:B------:R-:W-:Y:S02]  /*b410*/  FADD R8, R8, -R229.reuse ;  /* 0x800000e508087221 */ /* 0x100fe40000000000 */
[----:B0-----:R-:W-:Y:S02]  /*b420*/  FADD R5, R13, -R229 ;  /* 0x800000e50d057221 */ /* 0x001fe40000000000 */
[----:B------:R-:W-:Y:S02]  /*b430*/  FMUL R8, R8, 1.4426950216293334961 ;  /* 0x3fb8aa3b08087820 */ /* 0x000fe40000400000 */
[----:B------:R-:W-:-:S04]  /*b440*/  FMUL R5, R5, 1.4426950216293334961 ;  /* 0x3fb8aa3b05057820 */ /* 0x000fc80000400000 */
[----:B------:R0:W-:Y:S01]  /*b450*/  MUFU.EX2 R13, R5 ;  /* 0x00000005000d7308 */ /* 0x0001e20000000800 */
[----:B------:R-:W-:Y:S02]  /*b460*/  FMUL R4, R4, 1.4426950216293334961 ;  /* 0x3fb8aa3b04047820 */ /* 0x000fe40000400000 */
[----:B0-----:R-:W-:-:S05]  /*b470*/  FADD R5, R16, -R229 ;  /* 0x800000e510057221 */ /* 0x001fca0000000000 */
[----:B------:R0:W1:Y:S01]  /*b480*/  MUFU.EX2 R16, R8 ;  /* 0x0000000800107308 */ /* 0x0000620000000800 */
[----:B------:R-:W-:Y:S02]  /*b490*/  FMUL R5, R5, 1.4426950216293334961 ;  /* 0x3fb8aa3b05057820 */ /* 0x000fe40000400000 */
[----:B0-----:R-:W-:-:S04]  /*b4a0*/  FADD R8, R207, -R229 ;  /* 0x800000e5cf087221 */ /* 0x001fc80000000000 */
[----:B------:R-:W-:Y:S01]  /*b4b0*/  FMUL R8, R8, 1.4426950216293334961 ;  /* 0x3fb8aa3b08087820 */ /* 0x000fe20000400000 */
[----:B------:R-:W0:Y:S01]  /*b4c0*/  MUFU.EX2 R4, R4 ;  /* 0x0000000400047308 */ /* 0x000e220000000800 */
[----:B------:R-:W-:Y:S02]  /*b4d0*/  FADD R245, R245, R208 ;  /* 0x000000d0f5f57221 */ /* 0x000fe40000000000 */
[----:B------:R-:W-:-:S05]  /*b4e0*/  FADD R237, R237, R209 ;  /* 0x000000d1eded7221 */ /* 0x000fca0000000000 */
[----:B------:R-:W-:Y:S01]  /*b4f0*/  MUFU.EX2 R5, R5 ;  /* 0x0000000500057308 */ /* 0x000fe20000000800 */
[----:B------:R-:W-:-:S07]  /*b500*/  FADD R238, R238, R245 ;  /* 0x000000f5eeee7221 */ /* 0x000fce0000000000 */
[----:B------:R-:W0:Y:S01]  /*b510*/  MUFU.EX2 R8, R8 ;  /* 0x0000000800087308 */ /* 0x000e220000000800 */
[----:B------:R-:W-:Y:S02]  /*b520*/  FADD R236, R236, R237 ;  /* 0x000000edecec7221 */ /* 0x000fe40000000000 */
[----:B------:R-:W-:Y:S02]  /*b530*/  FADD R20, R20, -R230 ;  /* 0x800000e614147221 */ /* 0x000fe40000000000 */
[----:B------:R-:W-:Y:S02]  /*b540*/  FADD R28, R28, -R231 ;  /* 0x800000e71c1c7221 */ /* 0x000fe40000000000 */
[----:B------:R-:W-:Y:S02]  /*b550*/  FADD R238, R249, R238 ;  /* 0x000000eef9ee7221 */ /* 0x000fe40000000000 */
[----:B------:R-:W-:Y:S02]  /*b560*/  FADD R236, R239, R236 ;  /* 0x000000ecefec7221 */ /* 0x000fe40000000000 */
[----:B------:R-:W-:-:S02]  /*b570*/  FMUL R20, R20, 1.4426950216293334961 ;  /* 0x3fb8aa3b14147820 */ /* 0x000fc40000400000 */
[----:B------:R-:W-:Y:S02]  /*b580*/  FADD R21, R21, -R230 ;  /* 0x800000e615157221 */ /* 0x000fe40000000000 */
[----:B------:R-:W-:Y:S02]  /*b590*/  FADD R247, R217, R247 ;  /* 0x000000f7d9f77221 */ /* 0x000fe40000000000 */
[----:B------:R-:W-:Y:S01]  /*b5a0*/  FMUL R28, R28, 1.4426950216293334961 ;  /* 0x3fb8aa3b1c1c7820 */ /* 0x000fe20000400000 */
[----:B-1----:R-:W-:Y:S01]  /*b5b0*/  F2FP.BF16.PACK_AB R197, R16, R13 ;  /* 0x0000000d10c5723e */ /* 0x002fe200000010ff */
[----:B------:R-:W-:Y:S01]  /*b5c0*/  FADD R238, R251, R238 ;  /* 0x000000eefbee7221 */ /* 0x000fe20000000000 */
[----:B0-----:R-:W-:Y:S01]  /*b5d0*/  F2FP.BF16.PACK_AB R198, R4, R12 ;  /* 0x0000000c04c6723e */ /* 0x001fe200000010ff */
[----:B------:R-:W-:Y:S01]  /*b5e0*/  FADD R236, R246, R236 ;  /* 0x000000ecf6ec7221 */ /* 0x000fe20000000000 */
[----:B------:R-:W-:Y:S01]  /*b5f0*/  F2FP.BF16.PACK_AB R199, R8, R5 ;  /* 0x0000000508c7723e */ /* 0x000fe200000010ff */
[----:B------:R-:W-:-:S02]  /*b600*/  FADD R29, R29, -R231 ;  /* 0x800000e71d1d7221 */ /* 0x000fc40000000000 */
[----:B------:R-:W-:Y:S02]  /*b610*/  FMUL R21, R21, 1.4426950216293334961 ;  /* 0x3fb8aa3b15157820 */ /* 0x000fe40000400000 */
[----:B------:R-:W-:Y:S01]  /*b620*/  FADD R24, R24, -R230 ;  /* 0x800000e618187221 */ /* 0x000fe20000000000 */
[----:B------:R-:W0:Y:S01]  /*b630*/  MUFU.EX2 R20, R20 ;  /* 0x0000001400147308 */ /* 0x000e220000000800 */
[----:B------:R-:W-:Y:S02]  /*b640*/  FADD R247, R220, R247 ;  /* 0x000000f7dcf77221 */ /* 0x000fe40000000000 */
[----:B------:R-:W-:Y:S02]  /*b650*/  FADD R238, R215, R238 ;  /* 0x000000eed7ee7221 */ /* 0x000fe40000000000 */
[----:B------:R-:W-:Y:S02]  /*b660*/  FADD R236, R214, R236 ;  /* 0x000000ecd6ec7221 */ /* 0x000fe40000000000 */
[----:B------:R-:W-:Y:S01]  /*b670*/  FMUL R29, R29, 1.4426950216293334961 ;  /* 0x3fb8aa3b1d1d7820 */ /* 0x000fe20000400000 */
[----:B------:R-:W1:Y:S01]  /*b680*/  MUFU.EX2 R28, R28 ;  /* 0x0000001c001c7308 */ /* 0x000e620000000800 */
[----:B------:R-:W-:-:S02]  /*b690*/  FADD R32, R32, -R231 ;  /* 0x800000e720207221 */ /* 0x000fc40000000000 */
[----:B------:R-:W-:Y:S02]  /*b6a0*/  FMUL R24, R24, 1.4426950216293334961 ;  /* 0x3fb8aa3b18187820 */ /* 0x000fe40000400000 */
[----:B------:R-:W-:Y:S01]  /*b6b0*/  FADD R25, R25, -R230 ;  /* 0x800000e619197221 */ /* 0x000fe20000000000 */
[----:B------:R-:W-:Y:S01]  /*b6c0*/  HMMA.16816.F32.BF16 R204, R196, R46, R132 ;  /* 0x0000002ec4cc723c */ /* 0x000fe20000041884 */
[----:B------:R-:W-:Y:S01]  /*b6d0*/  FADD R247, R223, R247 ;  /* 0x000000f7dff77221 */ /* 0x000fe20000000000 */
[----:B------:R-:W0:Y:S01]  /*b6e0*/  MUFU.EX2 R21, R21 ;  /* 0x0000001500157308 */ /* 0x000e220000000800 */
[----:B------:R-:W-:Y:S02]  /*b6f0*/  FADD R238, R219, R238 ;  /* 0x000000eedbee7221 */ /* 0x000fe40000000000 */
[----:B------:R-:W-:Y:S02]  /*b700*/  FADD R236, R213, R236 ;  /* 0x000000ecd5ec7221 */ /* 0x000fe40000000000 */
[----:B------:R-:W-:-:S02]  /*b710*/  FMUL R32, R32, 1.4426950216293334961 ;  /* 0x3fb8aa3b20207820 */ /* 0x000fc40000400000 */
[----:B------:R-:W-:Y:S01]  /*b720*/  FMUL R25, R25, 1.4426950216293334961 ;  /* 0x3fb8aa3b19197820 */ /* 0x000fe20000400000 */
[----:B------:R-:W0:Y:S01]  /*b730*/  MUFU.EX2 R133, R29 ;  /* 0x0000001d00857308 */ /* 0x000e220000000800 */
[----:B------:R-:W-:Y:S02]  /*b740*/  FADD R247, R226, R247 ;  /* 0x000000f7e2f77221 */ /* 0x000fe40000000000 */
[----:B------:R-:W-:Y:S02]  /*b750*/  FADD R238, R222, R238 ;  /* 0x000000eedeee7221 */ /* 0x000fe40000000000 */
[----:B------:R-:W-:Y:S02]  /*b760*/  FADD R236, R212, R236 ;  /* 0x000000ecd4ec7221 */ /* 0x000fe40000000000 */
[----:B------:R-:W-:Y:S01]  /*b770*/  FMUL R17, R17, 1.4426950216293334961 ;  /* 0x3fb8aa3b11117820 */ /* 0x000fe20000400000 */
[----:B------:R-:W0:Y:S01]  /*b780*/  MUFU.EX2 R24, R24 ;  /* 0x0000001800187308 */ /* 0x000e220000000800 */
[----:B------:R-:W-:-:S02]  /*b790*/  FADD R247, R13, R247 ;  /* 0x000000f70df77221 */ /* 0x000fc40000000000 */
[----:B------:R-:W-:-:S05]  /*b7a0*/  FADD R238, R225, R238 ;  /* 0x000000eee1ee7221 */ /* 0x000fca0000000000 */
[----:B------:R-:W1:Y:S01]  /*b7b0*/  MUFU.EX2 R135, R32 ;  /* 0x0000002000877308 */ /* 0x000e620000000800 */
[----:B------:R-:W-:Y:S02]  /*b7c0*/  FADD R236, R216, R236 ;  /* 0x000000ecd8ec7221 */ /* 0x000fe40000000000 */
[----:B------:R-:W-:-:S05]  /*b7d0*/  FADD R247, R16, R247 ;  /* 0x000000f710f77221 */ /* 0x000fca0000000000 */
[----:B------:R-:W3:Y:S01]  /*b7e0*/  MUFU.EX2 R25, R25 ;  /* 0x0000001900197308 */ /* 0x000ee20000000800 */
[----:B0-----:R-:W-:Y:S02]  /*b7f0*/  FADD R238, R20, R238 ;  /* 0x000000ee14ee7221 */ /* 0x001fe40000000000 */
[----:B------:R-:W-:-:S05]  /*b800*/  FADD R250, R9, R250 ;  /* 0x000000fa09fa7221 */ /* 0x000fca0000000000 */
[----:B------:R-:W0:Y:S01]  /*b810*/  MUFU.EX2 R29, R17 ;  /* 0x00000011001d7308 */ /* 0x000e220000000800 */
[----:B-1----:R-:W-:Y:S02]  /*b820*/  FADD R236, R28, R236 ;  /* 0x000000ec1cec7221 */ /* 0x002fe40000000000 */
[----:B------:R-:W-:Y:S02]  /*b830*/  FADD R247, R5, R247 ;  /* 0x000000f705f77221 */ /* 0x000fe40000000000 */
[----:B------:R-:W-:Y:S02]  /*b840*/  FADD R5, R21, R238 ;  /* 0x000000ee15057221 */ /* 0x000fe40000000000 */
[----:B------:R-:W-:Y:S02]  /*b850*/  FADD R250, R12, R250 ;  /* 0x000000fa0cfa7221 */ /* 0x000fe40000000000 */
[----:B------:R-:W-:Y:S02]  /*b860*/  FADD R236, R133, R236 ;  /* 0x000000ec85ec7221 */ /* 0x000fe40000000000 */
[----:B------:R-:W-:-:S02]  /*b870*/  FADD R5, R24, R5 ;  /* 0x0000000518057221 */ /* 0x000fc40000000000 */
[----:B------:R-:W-:Y:S02]  /*b880*/  FADD R4, R4, R250 ;  /* 0x000000fa04047221 */ /* 0x000fe40000000000 */
[----:B------:R-:W-:Y:S02]  /*b890*/  FADD R9, R135, R236 ;  /* 0x000000ec87097221 */ /* 0x000fe40000000000 */
[----:B------:R-:W-:Y:S02]  /*b8a0*/  FADD R8, R8, R247 ;  /* 0x000000f708087221 */ /* 0x000fe40000000000 */
[----:B---3--:R-:W-:Y:S01]  /*b8b0*/  FADD R5, R25, R5 ;  /* 0x0000000519057221 */ /* 0x008fe20000000000 */
[----:B------:R-:W1:Y:S01]  /*b8c0*/  SHFL.BFLY PT, R12, R4, 0x2, 0x1f ;  /* 0x0c401f00040c7f89 */ /* 0x000e6200000e0000 */
[----:B0-----:R-:W-:-:S03]  /*b8d0*/  FADD R9, R29, R9 ;  /* 0x000000091d097221 */ /* 0x001fc60000000000 */
[----:B------:R-:W0:Y:S04]  /*b8e0*/  SHFL.BFLY PT, R13, R8, 0x2, 0x1f ;  /* 0x0c401f00080d7f89 */ /* 0x000e2800000e0000 */
[----:B------:R-:W3:Y:S04]  /*b8f0*/  SHFL.BFLY PT, R16, R5, 0x2, 0x1f ;  /* 0x0c401f0005107f89 */ /* 0x000ee800000e0000 */
[----:B------:R-:W3:Y:S01]  /*b900*/  SHFL.BFLY PT, R17, R9, 0x2, 0x1f ;  /* 0x0c401f0009117f89 */ /* 0x000ee200000e0000 */
[----:B------:R-:W-:Y:S02]  /*b910*/  F2FP.BF16.PACK_AB R132, R21, R20 ;  /* 0x000000141584723e */ /* 0x000fe400000010ff */
[----:B------:R-:W-:-:S02]  /*b920*/  F2FP.BF16.PACK_AB R133, R133, R28 ;  /* 0x0000001c8585723e */ /* 0x000fc400000010ff */
[----:B------:R-:W-:Y:S02]  /*b930*/  F2FP.BF16.PACK_AB R134, R25, R24 ;  /* 0x000000181986723e */ /* 0x000fe400000010ff */
[----:B------:R-:W-:Y:S01]  /*b940*/  F2FP.BF16.PACK_AB R135, R29, R135 ;  /* 0x000000871d87723e */ /* 0x000fe200000010ff */
[----:B------:R-:W-:Y:S01]  /*b950*/  HMMA.16816.F32.BF16 R136, R152, R48, R136 ;  /* 0x000000309888723c */ /* 0x000fe20000041888 */
[----:B-1----:R-:W-:Y:S02]  /*b960*/  FADD R12, R4, R12 ;  /* 0x0000000c040c7221 */ /* 0x002fe40000000000 */
[----:B0-----:R-:W-:-:S05]  /*b970*/  FADD R13, R8, R13 ;  /* 0x0000000d080d7221 */ /* 0x001fca0000000000 */
[----:B------:R-:W-:Y:S01]  /*b980*/  HMMA.16816.F32.BF16 R140, R152, R52, R140 ;  /* 0x00000034988c723c */ /* 0x000fe2000004188c */
[----:B------:R-:W0:Y:S01]  /*b990*/  SHFL.BFLY PT, R4, R12, 0x1, 0x1f ;  /* 0x0c201f000c047f89 */ /* 0x000e2200000e0000 */
[----:B---3--:R-:W-:-:S03]  /*b9a0*/  FADD R16, R5, R16 ;  /* 0x0000001005107221 */ /* 0x008fc60000000000 */
[----:B------:R-:W1:Y:S01]  /*b9b0*/  SHFL.BFLY PT, R5, R13, 0x1, 0x1f ;  /* 0x0c201f000d057f89 */ /* 0x000e6200000e0000 */
[----:B------:R-:W-:Y:S02]  /*b9c0*/  FADD R17, R9, R17 ;  /* 0x0000001109117221 */ /* 0x000fe40000000000 */
[C---:B------:R-:W-:Y:S08]  /*b9d0*/  HMMA.16816.F32.BF16 R144, R152.reuse, R56, R144 ;  /* 0x000000389890723c */ /* 0x040ff00000041890 */
[C---:B------:R-:W-:Y:S08]  /*b9e0*/  HMMA.16816.F32.BF16 R148, R152.reuse, R60, R148 ;  /* 0x0000003c9894723c */ /* 0x040ff00000041894 */
[----:B------:R-:W-:Y:S01]  /*b9f0*/  HMMA.16816.F32.BF16 R152, R152, R64, R200 ;  /* 0x000000409898723c */ /* 0x000fe200000418c8 */
[----:B------:R-:W3:Y:S07]  /*ba00*/  S2R R41, SR_CTAID.X ;  /* 0x0000000000297919 */ /* 0x000eee0000002500 */
[C---:B------:R-:W-:Y:S08]  /*ba10*/  HMMA.16816.F32.BF16 R200, R196.reuse, R42, R128 ;  /* 0x0000002ac4c8723c */ /* 0x040ff00000041880 */
[-C--:B------:R-:W-:Y:S08]  /*ba20*/  HMMA.16816.F32.BF16 R188, R196, R6.reuse, R188 ;  /* 0x00000006c4bc723c */ /* 0x080ff000000418bc */
[----:B------:R-:W-:Y:S01]  /*ba30*/  HMMA.16816.F32.BF16 R128, R132, R6, R68 ;  /* 0x000000068480723c */ /* 0x000fe20000041844 */
[----:B------:R-:W3:Y:S04]  /*ba40*/  SHFL.BFLY PT, R6, R16, 0x1, 0x1f ;  /* 0x0c201f0010067f89 */ /* 0x000ee800000e0000 */
[----:B------:R-:W3:Y:S01]  /*ba50*/  SHFL.BFLY PT, R7, R17, 0x1, 0x1f ;  /* 0x0c201f0011077f89 */ /* 0x000ee200000e0000 */
[----:B0-----:R-:W-:-:S02]  /*ba60*/  FADD R4, R12, R4 ;  /* 0x000000040c047221 */ /* 0x001fc40000000000 */
[----:B-1----:R-:W-:Y:S02]  /*ba70*/  FADD R5, R13, R5 ;  /* 0x000000050d057221 */ /* 0x002fe40000000000 */
[----:B--2---:R-:W-:Y:S02]  /*ba80*/  FFMA R40, R235, R40, R4 ;  /* 0x00000028eb287223 */ /* 0x004fe40000000004 */
[----:B------:R-:W-:Y:S01]  /*ba90*/  FFMA R37, R234, R37, R5 ;  /* 0x00000025ea257223 */ /* 0x000fe20000000005 */
[----:B------:R-:W-:Y:S01]  /*baa0*/  UIADD3 UR4, UP0, UR4, 0x40, URZ ;  /* 0x0000004004047890 */ /* 0x000fe2000ff1e03f */
[----:B---3--:R-:W-:Y:S01]  /*bab0*/  IMAD.SHL.U32 R41, R41, 0x100, RZ ;  /* 0x0000010029297824 */ /* 0x008fe200078e00ff */
[----:B------:R0:W-:Y:S02]  /*bac0*/  STL [R1+0x48], R40 ;  /* 0x0000482801007387 */ /* 0x0001e40000100800 */
[----:B------:R-:W-:Y:S01]  /*bad0*/  UIADD3.X UR5, URZ, UR5, URZ, UP0, !UPT ;  /* 0x000000053f057290 */ /* 0x000fe200087fe43f */
[----:B------:R-:W-:-:S02]  /*bae0*/  FADD R6, R16, R6 ;  /* 0x0000000610067221 */ /* 0x000fc40000000000 */
[----:B------:R-:W-:Y:S02]  /*baf0*/  FADD R7, R17, R7 ;  /* 0x0000000711077221 */ /* 0x000fe40000000000 */
[----:B------:R-:W-:Y:S01]  /*bb00*/  FFMA R36, R233, R36, R6 ;  /* 0x00000024e9247223 */ /* 0x000fe20000000006 */
[----:B------:R0:W-:Y:S01]  /*bb10*/  STL [R1+0x44], R37 ;  /* 0x0000442501007387 */ /* 0x0001e20000100800 */
[----:B------:R-:W-:-:S03]  /*bb20*/  IADD3 R41, R41, 0x100, RZ ;  /* 0x0000010029297810 */ /* 0x000fc60007ffe0ff */
[----:B------:R0:W-:Y:S04]  /*bb30*/  STL [R1], R228 ;  /* 0x000000e401007387 */ /* 0x0001e80000100800 */
[----:B------:R0:W-:Y:S01]  /*bb40*/  STL [R1+0x40], R36 ;  /* 0x0000402401007387 */ /* 0x0001e20000100800 */
[----:B------:R-:W-:Y:S02]  /*bb50*/  ISETP.LE.U32.AND P0, PT, R41, UR4, PT ;  /* 0x0000000429007c0c */ /* 0x000fe4000bf03070 */
[----:B------:R-:W-:Y:S01]  /*bb60*/  MOV R8, UR5 ;  /* 0x0000000500087c02 */ /* 0x000fe20008000f00 */
[----:B----4-:R-:W-:-:S05]  /*bb70*/  FFMA R33, R232, R33, R7 ;  /* 0x00000021e8217223 */ /* 0x010fca0000000007 */
[----:B------:R0:W-:Y:S04]  /*bb80*/  STL [R1+0x3c], R33 ;  /* 0x00003c2101007387 */ /* 0x0001e80000100800 */
[----:B------:R0:W-:Y:S04]  /*bb90*/  STL [R1+0x4], R229 ;  /* 0x000004e501007387 */ /* 0x0001e80000100800 */
[----:B------:R0:W-:Y:S04]  /*bba0*/  STL [R1+0xc], R230 ;  /* 0x00000ce601007387 */ /* 0x0001e80000100800 */
[----:B------:R0:W-:Y:S01]  /*bbb0*/  STL [R1+0x10], R231 ;  /* 0x000010e701007387 */ /* 0x0001e20000100800 */
[----:B------:R-:W-:Y:S01]  /*bbc0*/  ISETP.GE.U32.AND.EX P0, PT, R8, RZ, PT, P0 ;  /* 0x000000ff0800720c */ /* 0x000fe20003f06100 */
[----:B------:R-:W-:Y:S01]  /*bbd0*/  HMMA.16816.F32.BF16 R224, R196, R66, R152 ;  /* 0x00000042c4e0723c */ /* 0x000fe20000041898 */
[----:B------:R-:W-:-:S07]  /*bbe0*/  MOV R9, 0x40 ;  /* 0x0000004000097802 */ /* 0x000fce0000000f00 */
[----:B------:R-:W-:Y:S01]  /*bbf0*/  HMMA.16816.F32.BF16 R184, R196, R10, R184 ;  /* 0x0000000ac4b8723c */ /* 0x000fe200000418b8 */
[C---:B------:R-:W-:Y:S02]  /*bc00*/  IMAD R3, R9.reuse, c[0x0][0x1b4], R3 ;  /* 0x00006d0009037a24 */ /* 0x040fe400078e0203 */
[----:B------:R-:W-:-:S05]  /*bc10*/  IMAD R2, R9, c[0x0][0x1a4], R2 ;  /* 0x0000690009027a24 */ /* 0x000fca00078e0202 */
[C---:B------:R-:W-:Y:S08]  /*bc20*/  HMMA.16816.F32.BF16 R180, R196.reuse, R14, R180 ;  /* 0x0000000ec4b4723c */ /* 0x040ff000000418b4 */
        /* <DEDUP_REMOVED lines=25> */
[----:B0-----:R-:W-:Y:S01]  /*bdc0*/  @P0 CALL.REL.NOINC `(.L_x_0) ;  /* 0x0000001000000944 */ /* 0x001fe20003c00000 */
[----:B------:R-:W-:Y:S06]  /*bdd0*/  BRA `(.L_x_1) ;  /* 0xffff8d1000007947 */ /* 0x000fec000383ffff */
.L_x_0:
[----:B------:R-:W-:-:S01]  /*bde0*/  NOP ;  /* 0x0000000000007918 */ /* 0x000fc20000000000 */
[----:B------:R-:W2:Y:S04]  /*bdf0*/  LDL.LU R3, [R1+0x44] ;  /* 0x0000440001037983 */ /* 0x000ea80000300800 */
[----:B------:R-:W3:Y:S04]  /*be00*/  LDL.LU R2, [R1+0x48] ;  /* 0x0000480001027983 */ /* 0x000ee80000300800 */
[----:B-----5:R-:W4:Y:S04]  /*be10*/  LDL.LU R0, [R1+0x3c] ;  /* 0x00003c0001007983 */ /* 0x020f280000300800 */
[----:B------:R-:W4:Y:S01]  /*be20*/  LDL.LU R4, [R1+0x40] ;  /* 0x0000400001047983 */ /* 0x000f220000300800 */
[----:B------:R-:W-:Y:S01]  /*be30*/  IMAD.MOV.U32 R60, RZ, RZ, R125 ;  /* 0x000000ffff3c7224 */ /* 0x000fe200078e007d */
[----:B------:R-:W-:Y:S01]  /*be40*/  MOV R8, R73 ;  /* 0x0000004900087202 */ /* 0x000fe20000000f00 */
[----:B------:R-:W-:Y:S01]  /*be50*/  IMAD.MOV.U32 R7, RZ, RZ, R72 ;  /* 0x000000ffff077224 */ /* 0x000fe200078e0048 */
[----:B------:R-:W0:Y:S01]  /*be60*/  S2R R236, SR_TID.X ;  /* 0x0000000000ec7919 */ /* 0x000e220000002100 */
[----:B------:R-:W-:Y:S01]  /*be70*/  MOV R9, R76 ;  /* 0x0000004c00097202 */ /* 0x000fe20000000f00 */
[----:B------:R-:W-:Y:S01]  /*be80*/  IMAD.MOV.U32 R10, RZ, RZ, R77 ;  /* 0x000000ffff0a7224 */ /* 0x000fe200078e004d */
[----:B------:R-:W-:Y:S01]  /*be90*/  MOV R49, R116 ;  /* 0x0000007400317202 */ /* 0x000fe20000000f00 */
[----:B------:R-:W1:Y:S01]  /*bea0*/  S2R R232, SR_CTAID.X ;  /* 0x0000000000e87919 */ /* 0x000e620000002500 */
[----:B------:R-:W-:-:S03]  /*beb0*/  IMAD.MOV.U32 R26, RZ, RZ, R65 ;  /* 0x000000ffff1a7224 */ /* 0x000fc600078e0041 */
[----:B------:R-:W2:Y:S04]  /*bec0*/  S2R R6, SR_TID.X ;  /* 0x0000000000067919 */ /* 0x000ea80000002100 */
[----:B------:R-:W2:Y:S04]  /*bed0*/  S2R R234, SR_CTAID.Y ;  /* 0x0000000000ea7919 */ /* 0x000ea80000002600 */
[----:B------:R-:W1:Y:S04]  /*bee0*/  S2R R15, SR_TID.X ;  /* 0x00000000000f7919 */ /* 0x000e680000002100 */
[----:B------:R-:W1:Y:S01]  /*bef0*/  S2R R24, SR_TID.X ;  /* 0x0000000000187919 */ /* 0x000e620000002100 */
[C---:B0-----:R-:W-:Y:S01]  /*bf00*/  SHF.L.U32 R21, R236.reuse, 0x3, RZ ;  /* 0x00000003ec157819 */ /* 0x041fe200000006ff */
[C---:B------:R-:W-:Y:S01]  /*bf10*/  IMAD.SHL.U32 R22, R236.reuse, 0x4, RZ ;  /* 0x00000004ec167824 */ /* 0x040fe200078e00ff */
[----:B------:R-:W-:-:S02]  /*bf20*/  SHF.L.U32 R18, R236, 0xb, RZ ;  /* 0x0000000bec127819 */ /* 0x000fc400000006ff */
[----:B-1----:R-:W-:Y:S02]  /*bf30*/  PRMT R232, R236, 0x6540, R232 ;  /* 0x00006540ece87816 */ /* 0x002fe400000000e8 */
[----:B------:R-:W-:-:S03]  /*bf40*/  SHF.R.U32.HI R23, RZ, 0x1, R236 ;  /* 0x00000001ff177819 */ /* 0x000fc600000116ec */
[----:B------:R-:W-:Y:S01]  /*bf50*/  IMAD R17, R232, c[0x0][0x1c4], RZ ;  /* 0x00007100e8117a24 */ /* 0x000fe200078e02ff */
[----:B------:R-:W-:Y:S02]  /*bf60*/  LOP3.LUT R23, R23, 0x4, RZ, 0xc0, !PT ;  /* 0x0000000417177812 */ /* 0x000fe400078ec0ff */
[----:B------:R-:W-:Y:S02]  /*bf70*/  LOP3.LUT R15, R15, 0x3, RZ, 0xc0, !PT ;  /* 0x000000030f0f7812 */ /* 0x000fe400078ec0ff */
[----:B------:R-:W-:Y:S01]  /*bf80*/  LOP3.LUT R24, R24, 0xff, RZ, 0xc0, !PT ;  /* 0x000000ff18187812 */ /* 0x000fe200078ec0ff */
[----:B------:R-:W-:Y:S01]  /*bf90*/  BAR.SYNC.DEFER_BLOCKING 0x0 ;  /* 0x0000000000007b1d */ /* 0x000fe20000010000 */
[----:B--2---:R-:W-:Y:S02]  /*bfa0*/  MOV R12, R3 ;  /* 0x00000003000c7202 */ /* 0x004fe40000000f00 */
[----:B---3--:R-:W-:-:S03]  /*bfb0*/  MOV R3, R2 ;  /* 0x0000000200037202 */ /* 0x008fc60000000f00 */
[C---:B------:R-:W-:Y:S01]  /*bfc0*/  FMUL R35, R12.reuse, 8388608 ;  /* 0x4b0000000c237820 */ /* 0x040fe20000400000 */
[----:B------:R-:W-:Y:S01]  /*bfd0*/  FSETP.GEU.AND P2, PT, R12, 1.175494350822287508e-38, PT ;  /* 0x008000000c00780b */ /* 0x000fe20003f4e000 */
[----:B----4-:R-:W-:Y:S01]  /*bfe0*/  IMAD.MOV.U32 R5, RZ, RZ, R0 ;  /* 0x000000ffff057224 */ /* 0x010fe200078e0000 */
[----:B------:R-:W-:Y:S02]  /*bff0*/  MOV R11, R3 ;  /* 0x00000003000b7202 */ /* 0x000fe40000000f00 */
[----:B------:R-:W-:Y:S01]  /*c000*/  FSEL R35, R35, R12, !P2 ;  /* 0x0000000c23237208 */ /* 0x000fe20005000000 */
[----:B------:R-:W-:Y:S01]  /*c010*/  IMAD.MOV.U32 R14, RZ, RZ, R4 ;  /* 0x000000ffff0e7224 */ /* 0x000fe200078e0004 */
[----:B------:R-:W-:Y:S01]  /*c020*/  MOV R13, R5 ;  /* 0x00000005000d7202 */ /* 0x000fe20000000f00 */
[C---:B------:R-:W-:Y:S01]  /*c030*/  FMUL R20, R11.reuse, 8388608 ;  /* 0x4b0000000b147820 */ /* 0x040fe20000400000 */
[----:B------:R-:W-:Y:S01]  /*c040*/  FSEL R42, RZ, -23, P2 ;  /* 0xc1b80000ff2a7808 */ /* 0x000fe20001000000 */
[----:B------:R-:W-:Y:S01]  /*c050*/  IMAD.MOV.U32 R4, RZ, RZ, R120 ;  /* 0x000000ffff047224 */ /* 0x000fe200078e0078 */
[----:B------:R-:W-:Y:S01]  /*c060*/  MOV R2, R78 ;  /* 0x0000004e00027202 */ /* 0x000fe20000000f00 */
[----:B------:R-:W-:Y:S01]  /*c070*/  IMAD.MOV.U32 R125, RZ, RZ, R13 ;  /* 0x000000ffff7d7224 */ /* 0x000fe200078e000d */
[----:B------:R-:W-:Y:S01]  /*c080*/  FSETP.GEU.AND P1, PT, R11, 1.175494350822287508e-38, PT ;  /* 0x008000000b00780b */ /* 0x000fe20003f2e000 */
[----:B------:R-:W-:Y:S01]  /*c090*/  IMAD R13, R234, c[0x0][0x1c0], RZ ;  /* 0x00007000ea0d7a24 */ /* 0x000fe200078e02ff */
[----:B------:R-:W-:Y:S01]  /*c0a0*/  MOV R27, R14 ;  /* 0x0000000e001b7202 */ /* 0x000fe20000000f00 */
[C---:B------:R-:W-:Y:S01]  /*c0b0*/  FMUL R38, R125.reuse, 8388608 ;  /* 0x4b0000007d267820 */ /* 0x040fe20000400000 */
[----:B------:R-:W-:-:S02]  /*c0c0*/  FSETP.GT.AND P0, PT, |R125|, 8.50705917302346158658e+37, PT ;  /* 0x7e8000007d00780b */ /* 0x000fc40003f04200 */
[----:B------:R-:W-:Y:S01]  /*c0d0*/  FSETP.GEU.AND P2, PT, |R125|, 1.175494350822287508e-38, PT ;  /* 0x008000007d00780b */ /* 0x000fe20003f4e200 */
[----:B------:R-:W-:Y:S01]  /*c0e0*/  FMUL R36, R27, 8388608 ;  /* 0x4b0000001b247820 */ /* 0x000fe20000400000 */
[----:B------:R-:W-:Y:S02]  /*c0f0*/  FSETP.GEU.AND P4, PT, R125, 1.175494350822287508e-38, PT ;  /* 0x008000007d00780b */ /* 0x000fe40003f8e000 */
[----:B------:R-:W-:Y:S02]  /*c100*/  FSEL R20, R20, R11, !P1 ;  /* 0x0000000b14147208 */ /* 0x000fe40004800000 */
[----:B------:R-:W-:Y:S02]  /*c110*/  FSEL R38, R38, R125, !P4 ;  /* 0x0000007d26267208 */ /* 0x000fe40006000000 */
[----:B------:R-:W-:Y:S02]  /*c120*/  FSEL R43, RZ, -23, P1 ;  /* 0xc1b80000ff2b7808 */ /* 0x000fe40000800000 */
[----:B------:R-:W-:Y:S01]  /*c130*/  FSETP.GT.AND P1, PT, |R27|, 8.50705917302346158658e+37, PT ;  /* 0x7e8000001b00780b */ /* 0x000fe20003f24200 */
[----:B------:R-:W-:Y:S01]  /*c140*/  @P0 FMUL R67, R67, 0.25 ;  /* 0x3e80000043430820 */ /* 0x000fe20000400000 */
[----:B------:R-:W-:Y:S01]  /*c150*/  LOP3.LUT R0, R6, 0xe0, RZ, 0xc0, !PT ;  /* 0x000000e006007812 */ /* 0x000fe200078ec0ff */
[----:B------:R-:W-:Y:S01]  /*c160*/  @P0 FMUL R66, R66, 0.25 ;  /* 0x3e80000042420820 */ /* 0x000fe20000400000 */
[----:B------:R-:W-:Y:S01]  /*c170*/  LOP3.LUT R6, R6, 0x1c, RZ, 0xc0, !PT ;  /* 0x0000001c06067812 */ /* 0x000fe200078ec0ff */
[----:B------:R-:W-:Y:S01]  /*c180*/  @P0 FMUL R179, R179, 0.25 ;  /* 0x3e800000b3b30820 */ /* 0x000fe20000400000 */
[----:B------:R-:W-:Y:S01]  /*c190*/  FSETP.GEU.AND P3, PT, R27, 1.175494350822287508e-38, PT ;  /* 0x008000001b00780b */ /* 0x000fe20003f6e000 */
[----:B------:R-:W-:Y:S01]  /*c1a0*/  @P0 FMUL R178, R178, 0.25 ;  /* 0x3e800000b2b20820 */ /* 0x000fe20000400000 */
[----:B------:R-:W-:Y:S01]  /*c1b0*/  LEA R0, R0, R6, 0x1 ;  /* 0x0000000600007211 */ /* 0x000fe200078e08ff */
[----:B------:R-:W-:Y:S01]  /*c1c0*/  @P0 FMUL R175, R175, 0.25 ;  /* 0x3e800000afaf0820 */ /* 0x000fe20000400000 */
[----:B------:R-:W-:Y:S01]  /*c1d0*/  MOV R5, R121 ;  /* 0x0000007900057202 */ /* 0x000fe20000000f00 */
[----:B------:R-:W-:Y:S01]  /*c1e0*/  @P0 FMUL R174, R174, 0.25 ;  /* 0x3e800000aeae0820 */ /* 0x000fe20000400000 */
[----:B------:R-:W-:Y:S01]  /*c1f0*/  FSEL R36, R36, R27, !P3 ;  /* 0x0000001b24247208 */ /* 0x000fe20005800000 */
[----:B------:R-:W-:Y:S01]  /*c200*/  @P0 FMUL R171, R171, 0.25 ;  /* 0x3e800000abab0820 */ /* 0x000fe20000400000 */
[----:B------:R-:W-:Y:S01]  /*c210*/  SHF.L.U32 R19, R0, 0x2, RZ ;  /* 0x0000000200137819 */ /* 0x000fe200000006ff */
[----:B------:R-:W-:Y:S01]  /*c220*/  @P0 FMUL R170, R170, 0.25 ;  /* 0x3e800000aaaa0820 */ /* 0x000fe20000400000 */
[----:B------:R-:W-:Y:S01]  /*c230*/  SHF.L.U32 R120, R13, 0x1, RZ ;  /* 0x000000010d787819 */ /* 0x000fe200000006ff */
[----:B------:R-:W-:Y:S01]  /*c240*/  @P0 FMUL R167, R167, 0.25 ;  /* 0x3e800000a7a70820 */ /* 0x000fe20000400000 */
[----:B------:R-:W-:Y:S01]  /*c250*/  LOP3.LUT R0, R21, 0x38, RZ, 0xc0, !PT ;  /* 0x0000003815007812 */ /* 0x000fe200078ec0ff */
[----:B------:R-:W-:Y:S01]  /*c260*/  @P0 FMUL R166, R166, 0.25 ;  /* 0x3e800000a6a60820 */ /* 0x000fe20000400000 */
[----:B------:R-:W-:Y:S01]  /*c270*/  LOP3.LUT R21, R22, 0x3c0, RZ, 0xc0, !PT ;  /* 0x000003c016157812 */ /* 0x000fe200078ec0ff */
[----:B------:R-:W-:Y:S01]  /*c280*/  @P0 FMUL R163, R163, 0.25 ;  /* 0x3e800000a3a30820 */ /* 0x000fe20000400000 */
[----:B------:R-:W-:Y:S01]  /*c290*/  MOV R6, R227 ;  /* 0x000000e300067202 */ /* 0x000fe20000000f00 */
[----:B------:R-:W-:Y:S01]  /*c2a0*/  @P0 FMUL R162, R162, 0.25 ;  /* 0x3e800000a2a20820 */ /* 0x000fe20000400000 */
[----:B------:R-:W-:Y:S01]  /*c2b0*/  SHF.L.U32 R3, R236, 0x9, RZ ;  /* 0x00000009ec037819 */ /* 0x000fe200000006ff */
[----:B------:R-:W-:Y:S01]  /*c2c0*/  @P0 FMUL R159, R159, 0.25 ;  /* 0x3e8000009f9f0820 */ /* 0x000fe20000400000 */
[----:B------:R-:W-:Y:S01]  /*c2d0*/  IADD3 R47, R36, -0x3f3504f3, RZ ;  /* 0xc0cafb0d242f7810 */ /* 0x000fe20007ffe0ff */
[----:B------:R-:W-:Y:S01]  /*c2e0*/  @P0 FMUL R158, R158, 0.25 ;  /* 0x3e8000009e9e0820 */ /* 0x000fe20000400000 */
[----:B------:R-:W-:Y:S01]  /*c2f0*/  LOP3.LUT R3, R3, 0x3000, RZ, 0xc0, !PT ;  /* 0x0000300003037812 */ /* 0x000fe200078ec0ff */
[----:B------:R-:W-:Y:S01]  /*c300*/  @P0 FMUL R127, R127, 0.25 ;  /* 0x3e8000007f7f0820 */ /* 0x000fe20000400000 */
[----:B------:R-:W-:Y:S01]  /*c310*/  IADD3 R45, R38, -0x3f3504f3, RZ ;  /* 0xc0cafb0d262d7810 */ /* 0x000fe20007ffe0ff */
[----:B------:R-:W-:Y:S01]  /*c320*/  @P0 FMUL R126, R126, 0.25 ;  /* 0x3e8000007e7e0820 */ /* 0x000fe20000400000 */
[----:B------:R-:W-:Y:S01]  /*c330*/  LEA R70, R15, R3, 0x5 ;  /* 0x000000030f467211 */ /* 0x000fe200078e28ff */
[----:B------:R-:W-:Y:S01]  /*c340*/  @P0 FMUL R119, R119, 0.25 ;  /* 0x3e80000077770820 */ /* 0x000fe20000400000 */
[----:B------:R-:W-:Y:S01]  /*c350*/  IADD3 R15, R20, -0x3f3504f3, RZ ;  /* 0xc0cafb0d140f7810 */ /* 0x000fe20007ffe0ff */
[----:B------:R-:W-:Y:S01]  /*c360*/  @P0 FMUL R118, R118, 0.25 ;  /* 0x3e80000076760820 */ /* 0x000fe20000400000 */
[----:B------:R-:W-:Y:S01]  /*c370*/  LOP3.LUT R47, R47, 0xff800000, RZ, 0xc0, !PT ;  /* 0xff8000002f2f7812 */ /* 0x000fe200078ec0ff */
[----:B------:R-:W-:Y:S01]  /*c380*/  @P0 FMUL R111, R111, 0.25 ;  /* 0x3e8000006f6f0820 */ /* 0x000fe20000400000 */
[----:B------:R-:W-:Y:S01]  /*c390*/  LOP3.LUT R15, R15, 0xff800000, RZ, 0xc0, !PT ;  /* 0xff8000000f0f7812 */ /* 0x000fe200078ec0ff */
[----:B------:R-:W-:Y:S01]  /*c3a0*/  @P0 FMUL R110, R110, 0.25 ;  /* 0x3e8000006e6e0820 */ /* 0x000fe20000400000 */
[----:B------:R-:W-:Y:S01]  /*c3b0*/  LOP3.LUT R45, R45, 0xff800000, RZ, 0xc0, !PT ;  /* 0xff8000002d2d7812 */ /* 0x000fe200078ec0ff */
[----:B------:R-:W-:Y:S01]  /*c3c0*/  @P0 FMUL R103, R103, 0.25 ;  /* 0x3e80000067670820 */ /* 0x000fe20000400000 */
[----:B------:R0:W-:Y:S01]  /*c3d0*/  I2F R16, R47 ;  /* 0x0000002f00107306 */ /* 0x0001e20000201400 */
[----:B------:R-:W-:Y:S01]  /*c3e0*/  @P0 FMUL R102, R102, 0.25 ;  /* 0x3e80000066660820 */ /* 0x000fe20000400000 */
[----:B------:R-:W-:Y:S01]  /*c3f0*/  LOP3.LUT R227, R18, 0x3000, RZ, 0xc0, !PT ;  /* 0x0000300012e37812 */ /* 0x000fe200078ec0ff */
[----:B------:R-:W-:Y:S01]  /*c400*/  @P0 FMUL R95, R95, 0.25 ;  /* 0x3e8000005f5f0820 */ /* 0x000fe20000400000 */
[----:B------:R-:W-:Y:S01]  /*c410*/  FSEL R41, RZ, -23, P3 ;  /* 0xc1b80000ff297808 */ /* 0x000fe20001800000 */
[----:B------:R-:W-:Y:S01]  /*c420*/  @P0 FMUL R94, R94, 0.25 ;  /* 0x3e8000005e5e0820 */ /* 0x000fe20000400000 */
[----:B------:R-:W-:Y:S01]  /*c430*/  FSEL R39, RZ, -23, P4 ;  /* 0xc1b80000ff277808 */ /* 0x000fe20002000000 */
[----:B------:R-:W-:Y:S01]  /*c440*/  @P0 FMUL R87, R87, 0.25 ;  /* 0x3e80000057570820 */ /* 0x000fe20000400000 */
[----:B------:R-:W-:Y:S01]  /*c450*/  I2F R14, R15 ;  /* 0x0000000f000e7306 */ /* 0x000fe20000201400 */
[----:B------:R-:W-:Y:S01]  /*c460*/  @P0 FMUL R86, R86, 0.25 ;  /* 0x3e80000056560820 */ /* 0x000fe20000400000 */
[----:B------:R-:W-:Y:S01]  /*c470*/  IADD3 R44, R35, -0x3f3504f3, RZ ;  /* 0xc0cafb0d232c7810 */ /* 0x000fe20007ffe0ff */
[----:B------:R-:W-:Y:S01]  /*c480*/  @P0 FMUL R79, R79, 0.25 ;  /* 0x3e8000004f4f0820 */ /* 0x000fe20000400000 */
[----:B------:R-:W-:Y:S01]  /*c490*/  IADD3 R0, R23, R0, R21 ;  /* 0x0000000017007210 */ /* 0x000fe20007ffe015 */
[----:B------:R-:W-:Y:S01]  /*c4a0*/  @P0 FMUL R2, R2, 0.25 ;  /* 0x3e80000002020820 */ /* 0x000fe20000400000 */
[----:B------:R-:W-:Y:S01]  /*c4b0*/  LOP3.LUT R70, R70, R19, RZ, 0x3c, !PT ;  /* 0x0000001346467212 */ /* 0x000fe200078e3cff */
[----:B------:R-:W-:Y:S01]  /*c4c0*/  @P0 FMUL R75, R75, 0.25 ;  /* 0x3e8000004b4b0820 */ /* 0x000fe20000400000 */
[----:B------:R-:W-:Y:S01]  /*c4d0*/  I2F R18, R45 ;  /* 0x0000002d00127306 */ /* 0x000fe20000201400 */
[----:B------:R-:W-:Y:S01]  /*c4e0*/  @P0 FMUL R74, R74, 0.25 ;  /* 0x3e8000004a4a0820 */ /* 0x000fe20000400000 */
[----:B------:R-:W-:Y:S01]  /*c4f0*/  LOP3.LUT R44, R44, 0xff800000, RZ, 0xc0, !PT ;  /* 0xff8000002c2c7812 */ /* 0x000fe200078ec0ff */
[----:B------:R-:W-:Y:S01]  /*c500*/  @P0 FMUL R131, R131, 0.25 ;  /* 0x3e80000083830820 */ /* 0x000fe20000400000 */
[----:B0-----:R-:W-:Y:S01]  /*c510*/  IADD3 R47, R36, -R47, RZ ;  /* 0x8000002f242f7210 */ /* 0x001fe20007ffe0ff */
[----:B------:R-:W-:Y:S01]  /*c520*/  @P0 FMUL R130, R130, 0.25 ;  /* 0x3e80000082820820 */ /* 0x000fe20000400000 */
[----:B------:R-:W-:Y:S01]  /*c530*/  LEA R227, R24, R227, 0x4 ;  /* 0x000000e318e37211 */ /* 0x000fe200078e20ff */
[----:B------:R-:W-:Y:S01]  /*c540*/  @P0 FMUL R125, R125, 0.25 ;  /* 0x3e8000007d7d0820 */ /* 0x000fe20000400000 */
[----:B------:R-:W-:Y:S01]  /*c550*/  FSETP.GT.AND P0, PT, |R12|, 8.50705917302346158658e+37, PT ;  /* 0x7e8000000c00780b */ /* 0x000fe20003f04200 */
[----:B------:R-:W-:Y:S01]  /*c560*/  @!P2 FMUL R67, R67, 16777216 ;  /* 0x4b8000004343a820 */ /* 0x000fe20000400000 */
[----:B------:R0:W-:Y:S01]  /*c570*/  I2F R3, R44 ;  /* 0x0000002c00037306 */ /* 0x0001e20000201400 */
[----:B------:R-:W-:Y:S01]  /*c580*/  @!P2 FMUL R66, R66, 16777216 ;  /* 0x4b8000004242a820 */ /* 0x000fe20000400000 */
[----:B------:R-:W-:Y:S01]  /*c590*/  ISETP.GE.U32.AND P4, PT, R38, 0x7f800000, PT ;  /* 0x7f8000002600780c */ /* 0x000fe20003f86070 */
[----:B------:R-:W-:Y:S01]  /*c5a0*/  @!P2 FMUL R179, R179, 16777216 ;  /* 0x4b800000b3b3a820 */ /* 0x000fe20000400000 */
[----:B------:R-:W-:Y:S01]  /*c5b0*/  FSETP.NEU.AND P3, PT, R20, RZ, PT ;  /* 0x000000ff1400720b */ /* 0x000fe20003f6d000 */
[----:B------:R-:W-:-:S02]  /*c5c0*/  @!P2 FMUL R178, R178, 16777216 ;  /* 0x4b800000b2b2a820 */ /* 0x000fc40000400000 */
[----:B------:R-:W-:Y:S02]  /*c5d0*/  @!P2 FMUL R175, R175, 16777216 ;  /* 0x4b800000afafa820 */ /* 0x000fe40000400000 */
[----:B------:R-:W-:Y:S01]  /*c5e0*/  @!P2 FMUL R174, R174, 16777216 ;  /* 0x4b800000aeaea820 */ /* 0x000fe20000400000 */
[----:B0-----:R-:W-:Y:S01]  /*c5f0*/  IADD3 R44, R35, -R44, RZ ;  /* 0x8000002c232c7210 */ /* 0x001fe20007ffe0ff */
[----:B------:R-:W-:Y:S02]  /*c600*/  @!P2 FMUL R171, R171, 16777216 ;  /* 0x4b800000ababa820 */ /* 0x000fe40000400000 */
[----:B------:R-:W-:Y:S02]  /*c610*/  @!P2 FMUL R170, R170, 16777216 ;  /* 0x4b800000aaaaa820 */ /* 0x000fe40000400000 */
[----:B------:R-:W-:Y:S02]  /*c620*/  @!P2 FMUL R167, R167, 16777216 ;  /* 0x4b800000a7a7a820 */ /* 0x000fe40000400000 */
[----:B------:R-:W-:-:S02]  /*c630*/  @!P2 FMUL R166, R166, 16777216 ;  /* 0x4b800000a6a6a820 */ /* 0x000fc40000400000 */
[----:B------:R-:W-:Y:S02]  /*c640*/  @!P2 FMUL R163, R163, 16777216 ;  /* 0x4b800000a3a3a820 */ /* 0x000fe40000400000 */
[----:B------:R-:W-:Y:S02]  /*c650*/  @!P2 FMUL R162, R162, 16777216 ;  /* 0x4b800000a2a2a820 */ /* 0x000fe40000400000 */
[----:B------:R-:W-:Y:S02]  /*c660*/  @!P2 FMUL R159, R159, 16777216 ;  /* 0x4b8000009f9fa820 */ /* 0x000fe40000400000 */
[----:B------:R-:W-:Y:S02]  /*c670*/  @!P2 FMUL R158, R158, 16777216 ;  /* 0x4b8000009e9ea820 */ /* 0x000fe40000400000 */
[----:B------:R-:W-:Y:S02]  /*c680*/  @!P2 FMUL R125, R125, 16777216 ;  /* 0x4b8000007d7da820 */ /* 0x000fe40000400000 */
[----:B------:R-:W-:-:S02]  /*c690*/  @!P2 FMUL R127, R127, 16777216 ;  /* 0x4b8000007f7fa820 */ /* 0x000fc40000400000 */
[----:B------:R-:W-:Y:S02]  /*c6a0*/  @!P2 FMUL R126, R126, 16777216 ;  /* 0x4b8000007e7ea820 */ /* 0x000fe40000400000 */
[----:B------:R-:W-:Y:S01]  /*c6b0*/  @!P2 FMUL R119, R119, 16777216 ;  /* 0x4b8000007777a820 */ /* 0x000fe20000400000 */
[----:B------:R-:W-:Y:S01]  /*c6c0*/  MUFU.RCP R125, R125 ;  /* 0x0000007d007d7308 */ /* 0x000fe20000001000 */
        /* <DEDUP_REMOVED lines=14> */
[----:B------:R-:W-:Y:S01]  /*c7b0*/  @!P2 FMUL R130, R130, 16777216 ;  /* 0x4b8000008282a820 */ /* 0x000fe20000400000 */
[----:B------:R-:W-:Y:S01]  /*c7c0*/  FSETP.GEU.AND P2, PT, |R27|, 1.175494350822287508e-38, PT ;  /* 0x008000001b00780b */ /* 0x000fe20003f4e200 */
[----:B------:R-:W-:-:S02]  /*c7d0*/  IMAD.SHL.U32 R121, R17, 0x2, RZ ;  /* 0x0000000211797824 */ /* 0x000fc400078e00ff */
[----:B------:R-:W-:Y:S02]  /*c7e0*/  @P1 FMUL R27, R27, 0.25 ;  /* 0x3e8000001b1b1820 */ /* 0x000fe40000400000 */
[----:B------:R-:W-:Y:S01]  /*c7f0*/  @P1 FMUL R26, R26, 0.25 ;  /* 0x3e8000001a1a1820 */ /* 0x000fe20000400000 */
[----:B------:R-:W-:Y:S01]  /*c800*/  IADD3 R120, P5, P6, R121, c[0x0][0x178], R120 ;  /* 0x00005e0079787a10 */ /* 0x000fe20007ebe078 */
[----:B------:R-:W-:Y:S02]  /*c810*/  @P1 FMUL R64, R64, 0.25 ;  /* 0x3e80000040401820 */ /* 0x000fe40000400000 */
[----:B------:R-:W-:Y:S02]  /*c820*/  @P1 FMUL R177, R177, 0.25 ;  /* 0x3e800000b1b11820 */ /* 0x000fe40000400000 */
[----:B------:R-:W-:Y:S02]  /*c830*/  @P1 FMUL R176, R176, 0.25 ;  /* 0x3e800000b0b01820 */ /* 0x000fe40000400000 */
[----:B------:R-:W-:-:S02]  /*c840*/  @P1 FMUL R173, R173, 0.25 ;  /* 0x3e800000adad1820 */ /* 0x000fc40000400000 */
[----:B------:R-:W-:Y:S02]  /*c850*/  @P1 FMUL R172, R172, 0.25 ;  /* 0x3e800000acac1820 */ /* 0x000fe40000400000 */
[----:B------:R-:W-:Y:S02]  /*c860*/  @P1 FMUL R169, R169, 0.25 ;  /* 0x3e800000a9a91820 */ /* 0x000fe40000400000 */
        /* <DEDUP_REMOVED lines=24> */
[----:B------:R-:W-:Y:S01]  /*c9f0*/  @P1 FMUL R128, R128, 0.25 ;  /* 0x3e80000080801820 */ /* 0x000fe20000400000 */
[----:B------:R-:W-:Y:S01]  /*ca00*/  FSETP.GT.AND P1, PT, |R11|, 8.50705917302346158658e+37, PT ;  /* 0x7e8000000b00780b */ /* 0x000fe20003f24200 */
[----:B------:R-:W-:-:S04]  /*ca10*/  IMAD.HI R13, R13, 0x2, RZ ;  /* 0x000000020d0d7827 */ /* 0x000fc800078e02ff */
[----:B------:R-:W-:-:S04]  /*ca20*/  IMAD.HI R22, R17, 0x2, RZ ;  /* 0x0000000211167827 */ /* 0x000fc800078e02ff */
[----:B------:R-:W-:Y:S01]  /*ca30*/  @!P2 FMUL R27, R27, 16777216 ;  /* 0x4b8000001b1ba820 */ /* 0x000fe20000400000 */
[----:B------:R-:W-:Y:S01]  /*ca40*/  IADD3.X R121, R22, c[0x0][0x17c], R13, P5, P6 ;  /* 0x00005f0016797a10 */ /* 0x000fe20002fec40d */
[----:B------:R-:W-:Y:S01]  /*ca50*/  @!P2 FMUL R26, R26, 16777216 ;  /* 0x4b8000001a1aa820 */ /* 0x000fe20000400000 */
[----:B------:R-:W-:Y:S01]  /*ca60*/  ISETP.GE.U32.AND P5, PT, R36, 0x7f800000, PT ;  /* 0x7f8000002400780c */ /* 0x000fe20003fa6070 */
[----:B------:R-:W-:Y:S01]  /*ca70*/  @!P2 FMUL R64, R64, 16777216 ;  /* 0x4b8000004040a820 */ /* 0x000fe20000400000 */
[----:B------:R-:W0:Y:S01]  /*ca80*/  MUFU.RCP R13, R27 ;  /* 0x0000001b000d7308 */ /* 0x000e220000001000 */
        /* <DEDUP_REMOVED lines=29> */
[----:B------:R-:W-:Y:S01]  /*cc60*/  @!P2 FMUL R128, R128, 16777216 ;  /* 0x4b8000008080a820 */ /* 0x000fe20000400000 */
[----:B------:R-:W-:Y:S01]  /*cc70*/  FSETP.GEU.AND P2, PT, |R12|, 1.175494350822287508e-38, PT ;  /* 0x008000000c00780b */ /* 0x000fe20003f4e200 */
        /* <DEDUP_REMOVED lines=32> */
[----:B------:R-:W-:Y:S01]  /*ce80*/  @P0 FMUL R12, R12, 0.25 ;  /* 0x3e8000000c0c0820 */ /* 0x000fe20000400000 */
[C---:B------:R-:W-:Y:S01]  /*ce90*/  FSETP.GEU.AND P0, PT, |R11|.reuse, 1.175494350822287508e-38, PT ;  /* 0x008000000b00780b */ /* 0x040fe20003f0e200 */
[----:B------:R-:W-:-:S02]  /*cea0*/  @P1 FMUL R11, R11, 0.25 ;  /* 0x3e8000000b0b1820 */ /* 0x000fc40000400000 */
[----:B------:R-:W-:Y:S02]  /*ceb0*/  @!P2 FMUL R12, R12, 16777216 ;  /* 0x4b8000000c0ca820 */ /* 0x000fe40000400000 */
[----:B0-----:R-:W-:Y:S02]  /*cec0*/  FMUL R133, R13, R7 ;  /* 0x000000070d857220 */ /* 0x001fe40000400000 */
[----:B------:R-:W0:Y:S01]  /*ced0*/  MUFU.RCP R7, R12 ;  /* 0x0000000c00077308 */ /* 0x000e220000001000 */
[----:B------:R-:W-:Y:S02]  /*cee0*/  @P1 FMUL R5, R5, 0.25 ;  /* 0x3e80000005051820 */ /* 0x000fe40000400000 */
[----:B------:R-:W-:Y:S02]  /*cef0*/  @P1 FMUL R4, R4, 0.25 ;  /* 0x3e80000004041820 */ /* 0x000fe40000400000 */
[----:B------:R-:W-:Y:S02]  /*cf00*/  @P1 FMUL R81, R81, 0.25 ;  /* 0x3e80000051511820 */ /* 0x000fe40000400000 */
[----:B------:R-:W-:-:S02]  /*cf10*/  @!P0 FMUL R11, R11, 16777216 ;  /* 0x4b8000000b0b8820 */ /* 0x000fc40000400000 */
[----:B------:R-:W-:Y:S02]  /*cf20*/  @P1 FMUL R225, R225, 0.25 ;  /* 0x3e800000e1e11820 */ /* 0x000fe40000400000 */
[----:B------:R-:W-:Y:S02]  /*cf30*/  @P1 FMUL R224, R224, 0.25 ;  /* 0x3e800000e0e01820 */ /* 0x000fe40000400000 */
[----:B------:R-:W1:Y:S01]  /*cf40*/  MUFU.RCP R11, R11 ;  /* 0x0000000b000b7308 */ /* 0x000e620000001000 */
        /* <DEDUP_REMOVED lines=26> */
[----:B------:R-:W-:Y:S02]  /*d0f0*/  @!P2 FMUL R123, R123, 16777216 ;  /* 0x4b8000007b7ba820 */ /* 0x000fe40000400000 */
[----:B------:R-:W-:Y:S01]  /*d100*/  @P1 FMUL R180, R180, 0.25 ;  /* 0x3e800000b4b41820 */ /* 0x000fe20000400000 */
[----:B------:R-:W-:Y:S01]  /*d110*/  ISETP.GE.U32.AND P1, PT, R35, 0x7f800000, PT ;  /* 0x7f8000002300780c */ /* 0x000fe20003f26070 */
        /* <DEDUP_REMOVED lines=30> */
[----:B------:R-:W-:Y:S01]  /*d300*/  @!P2 FMUL R190, R190, 16777216 ;  /* 0x4b800000bebea820 */ /* 0x000fe20000400000 */
[----:B------:R-:W-:Y:S01]  /*d310*/  FSETP.NEU.AND P2, PT, R35, RZ, PT ;  /* 0x000000ff2300720b */ /* 0x000fe20003f4d000 */
[----:B------:R-:W-:-:S02]  /*d320*/  FFMA.FTZ R41, R16, 1.1920928955078125e-07, R41 ;  /* 0x3400000010297823 */ /* 0x000fc40000010029 */
[----:B------:R-:W-:Y:S02]  /*d330*/  FMUL R23, R125, R119 ;  /* 0x000000777d177220 */ /* 0x000fe40000400000 */
[----:B------:R-:W-:Y:S02]  /*d340*/  FMUL R50, R13, R101 ;  /* 0x000000650d327220 */ /* 0x000fe40000400000 */
[----:B------:R-:W-:Y:S02]  /*d350*/  @!P0 FMUL R5, R5, 16777216 ;  /* 0x4b80000005058820 */ /* 0x000fe40000400000 */
[----:B------:R-:W-:Y:S02]  /*d360*/  @!P0 FMUL R4, R4, 16777216 ;  /* 0x4b80000004048820 */ /* 0x000fe40000400000 */
[----:B------:R-:W-:Y:S02]  /*d370*/  @!P0 FMUL R81, R81, 16777216 ;  /* 0x4b80000051518820 */ /* 0x000fe40000400000 */
[----:B------:R-:W-:-:S02]  /*d380*/  FFMA.FTZ R43, R14, 1.1920928955078125e-07, R43 ;  /* 0x340000000e2b7823 */ /* 0x000fc4000001002b */
[----:B------:R-:W-:Y:S02]  /*d390*/  FFMA.FTZ R39, R18, 1.1920928955078125e-07, R39 ;  /* 0x3400000012277823 */ /* 0x000fe40000010027 */
[C---:B------:R-:W-:Y:S02]  /*d3a0*/  FMUL R68, R125.reuse, R67 ;  /* 0x000000437d447220 */ /* 0x040fe40000400000 */
[C---:B------:R-:W-:Y:S02]  /*d3b0*/  FMUL R56, R125.reuse, R127 ;  /* 0x0000007f7d387220 */ /* 0x040fe40000400000 */
[C---:B------:R-:W-:Y:S02]  /*d3c0*/  FMUL R32, R125.reuse, R118 ;  /* 0x000000767d207220 */ /* 0x040fe40000400000 */
[C---:B------:R-:W-:Y:S02]  /*d3d0*/  FMUL R33, R125.reuse, R110 ;  /* 0x0000006e7d217220 */ /* 0x040fe40000400000 */
[----:B------:R-:W-:Y:S01]  /*d3e0*/  FMUL R119, R125, R2 ;  /* 0x000000027d777220 */ /* 0x000fe20000400000 */
[----:B------:R-:W-:Y:S01]  /*d3f0*/  F2FP.BF16.PACK_AB R23, R23, R32 ;  /* 0x000000201717723e */ /* 0x000fe200000010ff */
[----:B------:R-:W-:-:S02]  /*d400*/  FMUL R17, R125, R75 ;  /* 0x0000004b7d117220 */ /* 0x000fc40000400000 */
[C---:B------:R-:W-:Y:S02]  /*d410*/  FMUL R116, R125.reuse, R74 ;  /* 0x0000004a7d747220 */ /* 0x040fe40000400000 */
[----:B------:R-:W-:Y:S02]  /*d420*/  FMUL R16, R125, R131 ;  /* 0x000000837d107220 */ /* 0x000fe40000400000 */
[----:B------:R-:W-:Y:S01]  /*d430*/  FMUL R69, R13, R26 ;  /* 0x0000001a0d457220 */ /* 0x000fe20000400000 */
[----:B------:R-:W-:Y:S01]  /*d440*/  F2FP.BF16.PACK_AB R17, R17, R116 ;  /* 0x000000741111723e */ /* 0x000fe200000010ff */
[C---:B------:R-:W-:Y:S02]  /*d450*/  FMUL R31, R13.reuse, R124 ;  /* 0x0000007c0d1f7220 */ /* 0x040fe40000400000 */
[C---:B------:R-:W-:Y:S02]  /*d460*/  FMUL R48, R13.reuse, R109 ;  /* 0x0000006d0d307220 */ /* 0x040fe40000400000 */
[----:B------:R-:W-:-:S02]  /*d470*/  FMUL R101, R13, R100 ;  /* 0x000000640d657220 */ /* 0x000fc40000400000 */
        /* <DEDUP_REMOVED lines=28> */
[C---:B------:R-:W-:Y:S02]  /*d640*/  FMUL R22, R125.reuse, R111 ;  /* 0x0000006f7d167220 */ /* 0x040fe40000400000 */
[----:B------:R-:W-:-:S02]  /*d650*/  FMUL R21, R125, R103 ;  /* 0x000000677d157220 */ /* 0x000fc40000400000 */
[C---:B------:R-:W-:Y:S01]  /*d660*/  FMUL R34, R125.reuse, R102 ;  /* 0x000000667d227220 */ /* 0x040fe20000400000 */
[----:B------:R-:W-:Y:S01]  /*d670*/  F2FP.BF16.PACK_AB R22, R22, R33 ;  /* 0x000000211616723e */ /* 0x000fe200000010ff */
[C---:B------:R-:W-:Y:S02]  /*d680*/  FMUL R37, R125.reuse, R95 ;  /* 0x0000005f7d257220 */ /* 0x040fe40000400000 */
[----:B------:R-:W-:Y:S01]  /*d690*/  FMUL R40, R125, R94 ;  /* 0x0000005e7d287220 */ /* 0x000fe20000400000 */
[----:B------:R-:W-:Y:S01]  /*d6a0*/  F2FP.BF16.PACK_AB R21, R21, R34 ;  /* 0x000000221515723e */ /* 0x000fe200000010ff */
[C---:B------:R-:W-:Y:S02]  /*d6b0*/  FMUL R19, R125.reuse, R87 ;  /* 0x000000577d137220 */ /* 0x040fe40000400000 */
[C---:B------:R-:W-:Y:S02]  /*d6c0*/  FMUL R110, R125.reuse, R86 ;  /* 0x000000567d6e7220 */ /* 0x040fe40000400000 */
[----:B------:R-:W-:-:S02]  /*d6d0*/  FMUL R18, R125, R79 ;  /* 0x0000004f7d127220 */ /* 0x000fc40000400000 */
[----:B------:R-:W-:Y:S01]  /*d6e0*/  FMUL R64, R13, R64 ;  /* 0x000000400d407220 */ /* 0x000fe20000400000 */
[----:B------:R-:W-:Y:S01]  /*d6f0*/  F2FP.BF16.PACK_AB R19, R19, R110 ;  /* 0x0000006e1313723e */ /* 0x000fe200000010ff */
[C---:B------:R-:W-:Y:S01]  /*d700*/  FMUL R2, R13.reuse, R177 ;  /* 0x000000b10d027220 */ /* 0x040fe20000400000 */
[----:B------:R-:W-:Y:S01]  /*d710*/  F2FP.BF16.PACK_AB R18, R18, R119 ;  /* 0x000000771212723e */ /* 0x000fe200000010ff */
[C---:B------:R-:W-:Y:S02]  /*d720*/  FMUL R67, R13.reuse, R176 ;  /* 0x000000b00d437220 */ /* 0x040fe40000400000 */
[C---:B------:R-:W-:Y:S02]  /*d730*/  FMUL R76, R13.reuse, R173 ;  /* 0x000000ad0d4c7220 */ /* 0x040fe40000400000 */
[C---:B------:R-:W-:Y:S02]  /*d740*/  FMUL R71, R13.reuse, R172 ;  /* 0x000000ac0d477220 */ /* 0x040fe40000400000 */
[----:B------:R-:W-:-:S02]  /*d750*/  FMUL R75, R13, R169 ;  /* 0x000000a90d4b7220 */ /* 0x000fc40000400000 */
[C---:B------:R-:W-:Y:S02]  /*d760*/  FMUL R74, R13.reuse, R168 ;  /* 0x000000a80d4a7220 */ /* 0x040fe40000400000 */
[C---:B------:R-:W-:Y:S02]  /*d770*/  FMUL R63, R13.reuse, R165 ;  /* 0x000000a50d3f7220 */ /* 0x040fe40000400000 */
[C---:B------:R-:W-:Y:S02]  /*d780*/  FMUL R26, R13.reuse, R164 ;  /* 0x000000a40d1a7220 */ /* 0x040fe40000400000 */
[C---:B------:R-:W-:Y:S02]  /*d790*/  FMUL R62, R13.reuse, R161 ;  /* 0x000000a10d3e7220 */ /* 0x040fe40000400000 */
[----:B------:R-:W-:Y:S01]  /*d7a0*/  FMUL R27, R13, R160 ;  /* 0x000000a00d1b7220 */ /* 0x000fe20000400000 */
[----:B------:R-:W-:Y:S01]  /*d7b0*/  F2FP.BF16.PACK_AB R63, R63, R26 ;  /* 0x0000001a3f3f723e */ /* 0x000fe200000010ff */
[----:B------:R-:W-:-:S02]  /*d7c0*/  FMUL R61, R13, R157 ;  /* 0x0000009d0d3d7220 */ /* 0x000fc40000400000 */
[C---:B------:R-:W-:Y:S01]  /*d7d0*/  FMUL R30, R13.reuse, R156 ;  /* 0x0000009c0d1e7220 */ /* 0x040fe20000400000 */
[----:B------:R-:W-:Y:S01]  /*d7e0*/  F2FP.BF16.PACK_AB R62, R62, R27 ;  /* 0x0000001b3e3e723e */ /* 0x000fe200000010ff */
[C---:B------:R-:W-:Y:S02]  /*d7f0*/  FMUL R60, R13.reuse, R60 ;  /* 0x0000003c0d3c7220 */ /* 0x040fe40000400000 */
[----:B------:R-:W-:Y:S01]  /*d800*/  FMUL R46, R13, R117 ;  /* 0x000000750d2e7220 */ /* 0x000fe20000400000 */
[----:B------:R-:W-:Y:S01]  /*d810*/  F2FP.BF16.PACK_AB R61, R61, R30 ;  /* 0x0000001e3d3d723e */ /* 0x000fe200000010ff */
[C---:B------:R-:W-:Y:S01]  /*d820*/  FMUL R49, R13.reuse, R49 ;  /* 0x000000310d317220 */ /* 0x040fe20000400000 */
[----:B------:R-:W-:Y:S01]  /*d830*/  F2FP.BF16.PACK_AB R60, R60, R31 ;  /* 0x0000001f3c3c723e */ /* 0x000fe200000010ff */
[C---:B------:R-:W-:Y:S02]  /*d840*/  FMUL R51, R13.reuse, R108 ;  /* 0x0000006c0d337220 */ /* 0x040fe40000400000 */
[----:B------:R-:W-:-:S02]  /*d850*/  FMUL R100, R13, R93 ;  /* 0x0000005d0d647220 */ /* 0x000fc40000400000 */
[C---:B------:R-:W-:Y:S02]  /*d860*/  FMUL R109, R13.reuse, R92 ;  /* 0x0000005c0d6d7220 */ /* 0x040fe40000400000 */
[C---:B------:R-:W-:Y:S02]  /*d870*/  FMUL R118, R13.reuse, R85 ;  /* 0x000000550d767220 */ /* 0x040fe40000400000 */
[C---:B------:R-:W-:Y:S02]  /*d880*/  FMUL R127, R13.reuse, R84 ;  /* 0x000000540d7f7220 */ /* 0x040fe40000400000 */
[C---:B------:R-:W-:Y:S02]  /*d890*/  FMUL R14, R13.reuse, R10 ;  /* 0x0000000a0d0e7220 */ /* 0x040fe40000400000 */
[C---:B------:R-:W-:Y:S02]  /*d8a0*/  FMUL R131, R13.reuse, R9 ;  /* 0x000000090d837220 */ /* 0x040fe40000400000 */
[----:B------:R-:W-:-:S02]  /*d8b0*/  FMUL R124, R13, R8 ;  /* 0x000000080d7c7220 */ /* 0x000fc40000400000 */
[C---:B------:R-:W-:Y:S01]  /*d8c0*/  FMUL R129, R13.reuse, R129 ;  /* 0x000000810d817220 */ /* 0x040fe20000400000 */
[----:B------:R-:W-:Y:S01]  /*d8d0*/  F2FP.BF16.PACK_AB R14, R14, R131 ;  /* 0x000000830e0e723e */ /* 0x000fe200000010ff */
[----:B------:R-:W-:Y:S02]  /*d8e0*/  FMUL R128, R13, R128 ;  /* 0x000000800d807220 */ /* 0x000fe40000400000 */
[C---:B0-----:R-:W-:Y:S02]  /*d8f0*/  FMUL R52, R7.reuse, R123 ;  /* 0x0000007b07347220 */ /* 0x041fe40000400000 */
[----:B------:R-:W-:Y:S01]  /*d900*/  @!P0 FMUL R180, R180, 16777216 ;  /* 0x4b800000b4b48820 */ /* 0x000fe20000400000 */
[----:B------:R-:W-:Y:S01]  /*d910*/  ISETP.GE.U32.AND P0, PT, R20, 0x7f800000, PT ;  /* 0x7f8000001400780c */ /* 0x000fe20003f06070 */
[C---:B------:R-:W-:Y:S02]  /*d920*/  FMUL R79, R7.reuse, R6 ;  /* 0x00000006074f7220 */ /* 0x040fe40000400000 */
[----:B------:R-:W-:Y:S01]  /*d930*/  FMUL R84, R7, R226 ;  /* 0x000000e207547220 */ /* 0x000fe20000400000 */
[----:B------:R-:W-:Y:S01]  /*d940*/  LOP3.LUT R226, R227, 0x20, RZ, 0x3c, !PT ;  /* 0x00000020e3e27812 */ /* 0x000fe200078e3cff */
[----:B------:R-:W-:-:S02]  /*d950*/  FMUL R85, R7, R223 ;  /* 0x000000df07557220 */ /* 0x000fc40000400000 */
[C---:B------:R-:W-:Y:S02]  /*d960*/  FMUL R86, R7.reuse, R222 ;  /* 0x000000de07567220 */ /* 0x040fe40000400000 */
[C---:B------:R-:W-:Y:S02]  /*d970*/  FMUL R87, R7.reuse, R219 ;  /* 0x000000db07577220 */ /* 0x040fe40000400000 */
[C---:B------:R-:W-:Y:S02]  /*d980*/  FMUL R92, R7.reuse, R218 ;  /* 0x000000da075c7220 */ /* 0x040fe40000400000 */
[C---:B------:R-:W-:Y:S02]  /*d990*/  FMUL R93, R7.reuse, R215 ;  /* 0x000000d7075d7220 */ /* 0x040fe40000400000 */
[C---:B------:R-:W-:Y:S02]  /*d9a0*/  FMUL R94, R7.reuse, R214 ;  /* 0x000000d6075e7220 */ /* 0x040fe40000400000 */
[----:B------:R-:W-:-:S02]  /*d9b0*/  FMUL R55, R7, R211 ;  /* 0x000000d307377220 */ /* 0x000fc40000400000 */
[C---:B------:R-:W-:Y:S02]  /*d9c0*/  FMUL R210, R7.reuse, R210 ;  /* 0x000000d207d27220 */ /* 0x040fe40000400000 */
[C---:B------:R-:W-:Y:S02]  /*d9d0*/  FMUL R54, R7.reuse, R207 ;  /* 0x000000cf07367220 */ /* 0x040fe40000400000 */
[----:B------:R-:W-:Y:S01]  /*d9e0*/  FMUL R95, R7, R206 ;  /* 0x000000ce075f7220 */ /* 0x000fe20000400000 */
[----:B------:R-:W-:Y:S01]  /*d9f0*/  F2FP.BF16.PACK_AB R55, R55, R210 ;  /* 0x000000d23737723e */ /* 0x000fe200000010ff */
[C---:B------:R-:W-:Y:S02]  /*da00*/  FMUL R53, R7.reuse, R203 ;  /* 0x000000cb07357220 */ /* 0x040fe40000400000 */
[C---:B------:R-:W-:Y:S01]  /*da10*/  FMUL R202, R7.reuse, R202 ;  /* 0x000000ca07ca7220 */ /* 0x040fe20000400000 */
[----:B------:R-:W-:Y:S01]  /*da20*/  F2FP.BF16.PACK_AB R54, R54, R95 ;  /* 0x0000005f3636723e */ /* 0x000fe200000010ff */
        /* <DEDUP_REMOVED lines=16> */
[C---:B------:R-:W-:Y:S01]  /*db30*/  FMUL R186, R7.reuse, R186 ;  /* 0x000000ba07ba7220 */ /* 0x040fe20000400000 */
[----:B------:R-:W-:Y:S01]  /*db40*/  F2FP.BF16.PACK_AB R10, R10, R123 ;  /* 0x0000007b0a0a723e */ /* 0x000fe200000010ff */
[C---:B------:R-:W-:Y:S02]  /*db50*/  FMUL R8, R7.reuse, R191 ;  /* 0x000000bf07087220 */ /* 0x040fe40000400000 */
[----:B------:R-:W-:Y:S01]  /*db60*/  FMUL R135, R7, R190 ;  /* 0x000000be07877220 */ /* 0x000fe20000400000 */
[----:B------:R-:W-:Y:S01]  /*db70*/  F2FP.BF16.PACK_AB R9, R9, R186 ;  /* 0x000000ba0909723e */ /* 0x000fe200000010ff */
[C---:B-1----:R-:W-:Y:S02]  /*db80*/  FMUL R98, R11.reuse, R5 ;  /* 0x000000050b627220 */ /* 0x042fe40000400000 */
[C---:B------:R-:W-:Y:S01]  /*db90*/  FMUL R99, R11.reuse, R4 ;  /* 0x000000040b637220 */ /* 0x040fe20000400000 */
[----:B------:R-:W-:Y:S01]  /*dba0*/  F2FP.BF16.PACK_AB R8, R8, R135 ;  /* 0x000000870808723e */ /* 0x000fe200000010ff */
[----:B------:R-:W-:-:S02]  /*dbb0*/  FMUL R7, R11, R81 ;  /* 0x000000510b077220 */ /* 0x000fc40000400000 */
[----:B------:R-:W-:Y:S01]  /*dbc0*/  FMUL R82, R11, R225 ;  /* 0x000000e10b527220 */ /* 0x000fe20000400000 */
[----:B------:R-:W-:Y:S01]  /*dbd0*/  LOP3.LUT R225, R227, 0x40, RZ, 0x3c, !PT ;  /* 0x00000040e3e17812 */ /* 0x000fe200078e3cff */
[----:B------:R-:W-:Y:S01]  /*dbe0*/  FMUL R83, R11, R224 ;  /* 0x000000e00b537220 */ /* 0x000fe20000400000 */
[----:B------:R-:W-:Y:S01]  /*dbf0*/  LOP3.LUT R224, R227, 0x60, RZ, 0x3c, !PT ;  /* 0x00000060e3e07812 */ /* 0x000fe200078e3cff */
[C---:B------:R-:W-:Y:S02]  /*dc00*/  FMUL R90, R11.reuse, R221 ;  /* 0x000000dd0b5a7220 */ /* 0x040fe40000400000 */
[C---:B------:R-:W-:Y:S02]  /*dc10*/  FMUL R91, R11.reuse, R220 ;  /* 0x000000dc0b5b7220 */ /* 0x040fe40000400000 */
[C---:B------:R-:W-:Y:S02]  /*dc20*/  FMUL R217, R11.reuse, R217 ;  /* 0x000000d90bd97220 */ /* 0x040fe40000400000 */
[C---:B------:R-:W-:Y:S01]  /*dc30*/  FMUL R216, R11.reuse, R216 ;  /* 0x000000d80bd87220 */ /* 0x040fe20000400000 */
[----:B------:R-:W-:Y:S01]  /*dc40*/  F2FP.BF16.PACK_AB R90, R90, R91 ;  /* 0x0000005b5a5a723e */ /* 0x000fe200000010ff */
[C---:B------:R-:W-:Y:S01]  /*dc50*/  FMUL R213, R11.reuse, R213 ;  /* 0x000000d50bd57220 */ /* 0x040fe20000400000 */
[----:B------:R-:W-:Y:S01]  /*dc60*/  F2FP.BF16.PACK_AB R91, R82, R83 ;  /* 0x00000053525b723e */ /* 0x000fe200000010ff */
        /* <DEDUP_REMOVED lines=19> */
[C---:B------:R-:W-:Y:S01]  /*dda0*/  FMUL R5, R11.reuse, R185 ;  /* 0x000000b90b057220 */ /* 0x040fe20000400000 */
[----:B------:R-:W-:Y:S01]  /*ddb0*/  IADD3 R80, R20, -R15, RZ ;  /* 0x8000000f14507210 */ /* 0x000fe20007ffe0ff */
[C---:B------:R-:W-:Y:S01]  /*ddc0*/  FMUL R184, R11.reuse, R184 ;  /* 0x000000b80bb87220 */ /* 0x040fe20000400000 */
[----:B------:R-:W-:Y:S01]  /*ddd0*/  F2FP.BF16.PACK_AB R4, R4, R81 ;  /* 0x000000510404723e */ /* 0x000fe200000010ff */
[C---:B------:R-:W-:Y:S01]  /*dde0*/  FMUL R6, R11.reuse, R181 ;  /* 0x000000b50b067220 */ /* 0x040fe20000400000 */
[----:B------:R-:W-:Y:S01]  /*ddf0*/  F2FP.BF16.PACK_AB R15, R118, R127 ;  /* 0x0000007f760f723e */ /* 0x000fe200000010ff */
[----:B------:R-:W-:Y:S01]  /*de00*/  FMUL R11, R11, R180 ;  /* 0x000000b40b0b7220 */ /* 0x000fe20000400000 */
[----:B------:R-:W-:Y:S01]  /*de10*/  F2FP.BF16.PACK_AB R5, R5, R184 ;  /* 0x000000b80505723e */ /* 0x000fe200000010ff */
[----:B------:R-:W-:-:S02]  /*de20*/  IMAD.MOV.U32 R118, RZ, RZ, 0x3dc6b27f ;  /* 0x3dc6b27fff767424 */ /* 0x000fc400078e00ff */
[----:B------:R-:W-:Y:S01]  /*de30*/  FADD R44, R44, -1 ;  /* 0xbf8000002c2c7421 */ /* 0x000fe20000000000 */
[----:B------:R-:W-:Y:S01]  /*de40*/  F2FP.BF16.PACK_AB R6, R6, R11 ;  /* 0x0000000b0606723e */ /* 0x000fe200000010ff */
[----:B------:R-:W-:Y:S01]  /*de50*/  FADD R47, R47, -1 ;  /* 0xbf8000002f2f7421 */ /* 0x000fe20000000000 */
[----:B------:R-:W-:Y:S01]  /*de60*/  F2FP.BF16.PACK_AB R11, R12, R13 ;  /* 0x0000000d0c0b723e */ /* 0x000fe200000010ff */
[----:B------:R-:W-:Y:S01]  /*de70*/  FADD R80, R80, -1 ;  /* 0xbf80000050507421 */ /* 0x000fe20000000000 */
[----:B------:R-:W-:Y:S01]  /*de80*/  F2FP.BF16.PACK_AB R12, R129, R128 ;  /* 0x00000080810c723e */ /* 0x000fe200000010ff */
[----:B------:R0:W-:Y:S01]  /*de90*/  STS.128 [R70], R4 ;  /* 0x0000000446007388 */ /* 0x0001e20000000c00 */
[----:B------:R-:W-:Y:S01]  /*dea0*/  IMAD.IADD R45, R38, 0x1, -R45 ;  /* 0x00000001262d7824 */ /* 0x000fe200078e0a2d */
[----:B------:R-:W-:Y:S01]  /*deb0*/  F2FP.BF16.PACK_AB R13, R124, R133 ;  /* 0x000000857c0d723e */ /* 0x000fe200000010ff */
[----:B------:R-:W-:Y:S01]  /*dec0*/  FFMA.FTZ R81, R80, R118, -0.16845393180847167969 ;  /* 0xbe2c7f3050517423 */ /* 0x000fe20000010076 */
[----:B------:R1:W-:Y:S01]  /*ded0*/  STS.128 [R70+0x80], R8 ;  /* 0x0000800846007388 */ /* 0x0003e20000000c00 */
[----:B------:R-:W-:-:S02]  /*dee0*/  FADD R45, R45, -1 ;  /* 0xbf8000002d2d7421 */ /* 0x000fc40000000000 */
[C---:B------:R-:W-:Y:S01]  /*def0*/  FFMA.FTZ R81, R80.reuse, R81, 0.1716887056827545166 ;  /* 0x3e2fcf2a50517423 */ /* 0x040fe20000010051 */
[----:B------:R2:W-:Y:S01]  /*df00*/  STS.128 [R70+0x800], R12 ;  /* 0x0008000c46007388 */ /* 0x0005e20000000c00 */
[----:B------:R-:W-:Y:S02]  /*df10*/  FFMA.FTZ R42, R3, 1.1920928955078125e-07, R42 ;  /* 0x34000000032a7823 */ /* 0x000fe4000001002a */
[C---:B------:R-:W-:Y:S02]  /*df20*/  FFMA.FTZ R81, R80.reuse, R81, -0.17900948226451873779 ;  /* 0xbe374e4350517423 */ /* 0x040fe40000010051 */
[----:B------:R-:W-:Y:S02]  /*df30*/  FMUL R65, R125, R66 ;  /* 0x000000427d417220 */ /* 0x000fe40000400000 */
[----:B------:R-:W-:Y:S01]  /*df40*/  FFMA.FTZ R81, R80, R81, 0.20512372255325317383 ;  /* 0x3e520bf450517423 */ /* 0x000fe20000010051 */
[----:B0-----:R-:W-:Y:S01]  /*df50*/  @P4 MOV R7, 0x7f800000 ;  /* 0x7f80000000074802 */ /* 0x001fe20000000f00 */
[-C--:B------:R-:W-:Y:S01]  /*df60*/  FFMA.FTZ R5, R44, R118.reuse, -0.16845393180847167969 ;  /* 0xbe2c7f302c057423 */ /* 0x080fe20000010076 */
[----:B------:R-:W-:Y:S01]  /*df70*/  F2FP.BF16.PACK_AB R83, R68, R65 ;  /* 0x000000414453723e */ /* 0x000fe200000010ff */
[C---:B------:R-:W-:Y:S01]  /*df80*/  FFMA.FTZ R4, R47.reuse, R118, -0.16845393180847167969 ;  /* 0xbe2c7f302f047423 */ /* 0x040fe20000010076 */
[----:B-1----:R-:W-:Y:S01]  /*df90*/  F2FP.BF16.PACK_AB R8, R108, R117 ;  /* 0x000000756c08723e */ /* 0x002fe200000010ff */
[----:B------:R-:W-:Y:S01]  /*dfa0*/  FFMA.FTZ R5, R44, R5, 0.1716887056827545166 ;  /* 0x3e2fcf2a2c057423 */ /* 0x000fe20000010005 */
[----:B------:R-:W-:Y:S01]  /*dfb0*/  F2FP.BF16.PACK_AB R9, R102, R111 ;  /* 0x0000006f6609723e */ /* 0x000fe200000010ff */
[----:B------:R-:W-:Y:S01]  /*dfc0*/  FFMA.FTZ R4, R47, R4, 0.1716887056827545166 ;  /* 0x3e2fcf2a2f047423 */ /* 0x000fe20000010004 */
[----:B------:R-:W-:Y:S01]  /*dfd0*/  F2FP.BF16.PACK_AB R10, R107, R106 ;  /* 0x0000006a6b0a723e */ /* 0x000fe200000010ff */
[----:B------:R-:W-:Y:S01]  /*dfe0*/  FFMA.FTZ R5, R44, R5, -0.17900948226451873779 ;  /* 0xbe374e432c057423 */ /* 0x000fe20000010005 */
[----:B------:R-:W-:Y:S01]  /*dff0*/  F2FP.BF16.PACK_AB R11, R115, R114 ;  /* 0x00000072730b723e */ /* 0x000fe200000010ff */
[----:B------:R-:W-:Y:S01]  /*e000*/  FFMA.FTZ R6, R45, R118, -0.16845393180847167969 ;  /* 0xbe2c7f302d067423 */ /* 0x000fe20000010076 */
[----:B--2---:R-:W-:Y:S01]  /*e010*/  F2FP.BF16.PACK_AB R12, R98, R99 ;  /* 0x00000063620c723e */ /* 0x004fe200000010ff */
[----:B------:R-:W-:Y:S01]  /*e020*/  FFMA.FTZ R4, R47, R4, -0.17900948226451873779 ;  /* 0xbe374e432f047423 */ /* 0x000fe20000010004 */
[----:B------:R-:W-:Y:S01]  /*e030*/  F2FP.BF16.PACK_AB R13, R201, R200 ;  /* 0x000000c8c90d723e */ /* 0x000fe200000010ff */
[C---:B------:R-:W-:Y:S01]  /*e040*/  FFMA.FTZ R5, R44.reuse, R5, 0.20512372255325317383 ;  /* 0x3e520bf42c057423 */ /* 0x040fe20000010005 */
[----:B------:R-:W-:Y:S01]  /*e050*/  F2FP.BF16.PACK_AB R14, R205, R204 ;  /* 0x000000cccd0e723e */ /* 0x000fe200000010ff */
[----:B------:R-:W-:Y:S01]  /*e060*/  FFMA.FTZ R6, R45, R6, 0.1716887056827545166 ;  /* 0x3e2fcf2a2d067423 */ /* 0x000fe20000010006 */
[----:B------:R-:W-:Y:S01]  /*e070*/  F2FP.BF16.PACK_AB R15, R209, R208 ;  /* 0x000000d0d10f723e */ /* 0x000fe200000010ff */
[----:B------:R-:W-:Y:S01]  /*e080*/  FFMA.FTZ R4, R47, R4, 0.20512372255325317383 ;  /* 0x3e520bf42f047423 */ /* 0x000fe20000010004 */
[----:B------:R-:W-:Y:S01]  /*e090*/  MOV R117, c[0x0][0x1c8] ;  /* 0x0000720000757a02 */ /* 0x000fe20000000f00 */
[----:B------:R-:W-:-:S02]  /*e0a0*/  FFMA.FTZ R5, R44, R5, -0.24046532809734344482 ;  /* 0xbe763c8b2c057423 */ /* 0x000fc40000010005 */
[----:B------:R-:W-:Y:S01]  /*e0b0*/  FFMA.FTZ R6, R45, R6, -0.17900948226451873779 ;  /* 0xbe374e432d067423 */ /* 0x000fe20000010006 */
[----:B------:R-:W-:Y:S01]  /*e0c0*/  SHF.L.U32 R187, R117, 0x6, RZ ;  /* 0x0000000675bb7819 */ /* 0x000fe200000006ff */
[----:B------:R-:W-:Y:S02]  /*e0d0*/  FFMA.FTZ R4, R47, R4, -0.24046532809734344482 ;  /* 0xbe763c8b2f047423 */ /* 0x000fe40000010004 */
[----:B------:R-:W-:Y:S02]  /*e0e0*/  FFMA.FTZ R5, R44, R5, 0.28857114911079406738 ;  /* 0x3e93bf992c057423 */ /* 0x000fe40000010005 */
[----:B------:R-:W-:Y:S02]  /*e0f0*/  FFMA.FTZ R81, R80, R81, -0.24046532809734344482 ;  /* 0xbe763c8b50517423 */ /* 0x000fe40000010051 */
[----:B------:R-:W-:Y:S02]  /*e100*/  FFMA.FTZ R6, R45, R6, 0.20512372255325317383 ;  /* 0x3e520bf42d067423 */ /* 0x000fe40000010006 */
[----:B------:R-:W-:-:S02]  /*e110*/  FMUL R3, R125, R179 ;  /* 0x000000b37d037220 */ /* 0x000fc40000400000 */
[C---:B------:R-:W-:Y:S02]  /*e120*/  FMUL R66, R125.reuse, R178 ;  /* 0x000000b27d427220 */ /* 0x040fe40000400000 */
[C---:B------:R-:W-:Y:S02]  /*e130*/  FMUL R77, R125.reuse, R175 ;  /* 0x000000af7d4d7220 */ /* 0x040fe40000400000 */
[----:B------:R-:W-:Y:S01]  /*e140*/  FMUL R72, R125, R174 ;  /* 0x000000ae7d487220 */ /* 0x000fe20000400000 */
[----:B------:R-:W-:Y:S01]  /*e150*/  F2FP.BF16.PACK_AB R82, R3, R66 ;  /* 0x000000420352723e */ /* 0x000fe200000010ff */
        /* <DEDUP_REMOVED lines=11> */
[----:B------:R-:W-:Y:S01]  /*e210*/  FFMA.FTZ R4, R47, R4, 0.28857114911079406738 ;  /* 0x3e93bf992f047423 */ /* 0x000fe20000010004 */
[----:B------:R-:W-:Y:S01]  /*e220*/  F2FP.BF16.PACK_AB R57, R57, R28 ;  /* 0x0000001c3939723e */ /* 0x000fe200000010ff */
[----:B------:R-:W-:Y:S01]  /*e230*/  FFMA.FTZ R5, R44, R5, -0.36067417263984680176 ;  /* 0xbeb8aa492c057423 */ /* 0x000fe20000010005 */
[----:B------:R-:W-:Y:S01]  /*e240*/  F2FP.BF16.PACK_AB R56, R56, R29 ;  /* 0x0000001d3838723e */ /* 0x000fe200000010ff */
[----:B------:R-:W-:Y:S02]  /*e250*/  FMUL R125, R125, R130 ;  /* 0x000000827d7d7220 */ /* 0x000fe40000400000 */
[----:B------:R-:W-:Y:S02]  /*e260*/  FFMA.FTZ R81, R80, R81, 0.28857114911079406738 ;  /* 0x3e93bf9950517423 */ /* 0x000fe40000010051 */
[----:B------:R-:W-:Y:S01]  /*e270*/  FFMA.FTZ R6, R45, R6, -0.24046532809734344482 ;  /* 0xbe763c8b2d067423 */ /* 0x000fe20000010006 */
[----:B------:R-:W-:Y:S01]  /*e280*/  F2FP.BF16.PACK_AB R16, R16, R125 ;  /* 0x0000007d1010723e */ /* 0x000fe200000010ff */
[----:B------:R-:W-:-:S02]  /*e290*/  FFMA.FTZ R4, R47, R4, -0.36067417263984680176 ;  /* 0xbeb8aa492f047423 */ /* 0x000fc40000010004 */
[----:B------:R-:W-:Y:S02]  /*e2a0*/  FFMA.FTZ R5, R44, R5, 0.48089820146560668945 ;  /* 0x3ef6384a2c057423 */ /* 0x000fe40000010005 */
[----:B------:R-:W-:Y:S01]  /*e2b0*/  FFMA.FTZ R81, R80, R81, -0.36067417263984680176 ;  /* 0xbeb8aa4950517423 */ /* 0x000fe20000010051 */
[----:B------:R0:W-:Y:S01]  /*e2c0*/  STS.128 [R70+0x880], R16 ;  /* 0x0008801046007388 */ /* 0x0001e20000000c00 */
[----:B------:R-:W-:Y:S02]  /*e2d0*/  FFMA.FTZ R6, R45, R6, 0.28857114911079406738 ;  /* 0x3e93bf992d067423 */ /* 0x000fe40000010006 */
[----:B------:R-:W-:Y:S02]  /*e2e0*/  FFMA.FTZ R4, R47, R4, 0.48089820146560668945 ;  /* 0x3ef6384a2f047423 */ /* 0x000fe40000010004 */
[----:B------:R-:W-:Y:S02]  /*e2f0*/  FFMA.FTZ R5, R44, R5, -0.72134751081466674805 ;  /* 0xbf38aa3b2c057423 */ /* 0x000fe40000010005 */
[----:B------:R-:W-:-:S02]  /*e300*/  FFMA.FTZ R81, R80, R81, 0.48089820146560668945 ;  /* 0x3ef6384a50517423 */ /* 0x000fc40000010051 */
[----:B------:R-:W-:Y:S02]  /*e310*/  FFMA.FTZ R6, R45, R6, -0.36067417263984680176 ;  /* 0xbeb8aa492d067423 */ /* 0x000fe40000010006 */
[----:B------:R-:W-:Y:S02]  /*e320*/  FFMA.FTZ R4, R47, R4, -0.72134751081466674805 ;  /* 0xbf38aa3b2f047423 */ /* 0x000fe40000010004 */
[----:B------:R-:W-:Y:S02]  /*e330*/  FMUL R5, R44, R5 ;  /* 0x000000052c057220 */ /* 0x000fe40000400000 */
[----:B------:R-:W-:Y:S01]  /*e340*/  FFMA.FTZ R81, R80, R81, -0.72134751081466674805 ;  /* 0xbf38aa3b50517423 */ /* 0x000fe20000010051 */
[----:B0-----:R-:W-:Y:S01]  /*e350*/  F2FP.BF16.PACK_AB R17, R50, R101 ;  /* 0x000000653211723e */ /* 0x001fe200000010ff */
[----:B------:R-:W-:Y:S01]  /*e360*/  FFMA.FTZ R6, R45, R6, 0.48089820146560668945 ;  /* 0x3ef6384a2d067423 */ /* 0x000fe20000010006 */
[----:B------:R-:W-:Y:S01]  /*e370*/  F2FP.BF16.PACK_AB R18, R48, R51 ;  /* 0x000000333012723e */ /* 0x000fe200000010ff */
[----:B------:R-:W-:Y:S01]  /*e380*/  FMUL R4, R47, R4 ;  /* 0x000000042f047220 */ /* 0x000fe20000400000 */
[----:B------:R-:W-:Y:S01]  /*e390*/  F2FP.BF16.PACK_AB R19, R46, R49 ;  /* 0x000000312e13723e */ /* 0x000fe200000010ff */
[----:B------:R-:W-:Y:S01]  /*e3a0*/  BAR.SYNC.DEFER_BLOCKING 0x0 ;  /* 0x0000000000007b1d */ /* 0x000fe20000010000 */
[----:B------:R-:W-:Y:S01]  /*e3b0*/  FMUL R5, R44, R5 ;  /* 0x000000052c057220 */ /* 0x000fe20000400000 */
[----:B------:R-:W-:Y:S01]  /*e3c0*/  F2FP.BF16.PACK_AB R16, R100, R109 ;  /* 0x0000006d6410723e */ /* 0x000fe200000010ff */
[----:B------:R-:W-:-:S02]  /*e3d0*/  FMUL R81, R80, R81 ;  /* 0x0000005150517220 */ /* 0x000fc40000400000 */
[----:B------:R-:W-:Y:S02]  /*e3e0*/  FFMA.FTZ R6, R45, R6, -0.72134751081466674805 ;  /* 0xbf38aa3b2d067423 */ /* 0x000fe40000010006 */
[----:B------:R-:W-:Y:S02]  /*e3f0*/  FMUL R4, R47, R4 ;  /* 0x000000042f047220 */ /* 0x000fe40000400000 */
[----:B------:R-:W-:Y:S02]  /*e400*/  FFMA.FTZ R5, R44, 1.4426950216293334961, R5 ;  /* 0x3fb8aa3b2c057823 */ /* 0x000fe40000010005 */
[----:B------:R-:W-:Y:S02]  /*e410*/  FMUL R81, R80, R81 ;  /* 0x0000005150517220 */ /* 0x000fe40000400000 */
[----:B------:R-:W-:Y:S02]  /*e420*/  FMUL R6, R45, R6 ;  /* 0x000000062d067220 */ /* 0x000fe40000400000 */
[----:B------:R-:W-:-:S02]  /*e430*/  FFMA.FTZ R4, R47, 1.4426950216293334961, R4 ;  /* 0x3fb8aa3b2f047823 */ /* 0x000fc40000010004 */
[----:B------:R-:W-:Y:S01]  /*e440*/  FADD R221, R42, R5 ;  /* 0x000000052add7221 */ /* 0x000fe20000000000 */
[----:B------:R-:W-:Y:S01]  /*e450*/  @P0 MOV R5, 0x7f800000 ;  /* 0x7f80000000050802 */ /* 0x000fe20000000f00 */
[----:B------:R-:W-:Y:S01]  /*e460*/  FFMA.FTZ R80, R80, 1.4426950216293334961, R81 ;  /* 0x3fb8aa3b50507823 */ /* 0x000fe20000010051 */
[----:B------:R-:W-:Y:S01]  /*e470*/  F2FP.BF16.PACK_AB R81, R77, R72 ;  /* 0x000000484d51723e */ /* 0x000fe200000010ff */
[----:B------:R-:W-:Y:S02]  /*e480*/  FMUL R6, R45, R6 ;  /* 0x000000062d067220 */ /* 0x000fe40000400000 */
[----:B------:R-:W-:Y:S01]  /*e490*/  FADD R220, R41, R4 ;  /* 0x0000000429dc7221 */ /* 0x000fe20000000000 */
[----:B------:R-:W-:Y:S01]  /*e4a0*/  @P1 MOV R4, 0x7f800000 ;  /* 0x7f80000000041802 */ /* 0x000fe20000000f00 */
[----:B------:R-:W-:Y:S01]  /*e4b0*/  FADD R223, R43, R80 ;  /* 0x000000502bdf7221 */ /* 0x000fe20000000000 */
[----:B------:R-:W-:Y:S01]  /*e4c0*/  LDS.128 R48, [R224] ;  /* 0x00000000e0307984 */ /* 0x000fe20000000c00 */
[----:B------:R-:W-:Y:S01]  /*e4d0*/  FFMA.FTZ R6, R45, 1.4426950216293334961, R6 ;  /* 0x3fb8aa3b2d067823 */ /* 0x000fe20000010006 */
[----:B------:R-:W-:Y:S01]  /*e4e0*/  F2FP.BF16.PACK_AB R80, R78, R73 ;  /* 0x000000494e50723e */ /* 0x000fe200000010ff */
[----:B------:R-:W-:Y:S01]  /*e4f0*/  @P0 FFMA.FTZ R223, R20, R5, +INF ;  /* 0x7f80000014df0423 */ /* 0x000fe20000010005 */
[----:B------:R-:W-:Y:S01]  /*e500*/  FSETP.NEU.AND P0, PT, R38, RZ, PT ;  /* 0x000000ff2600720b */ /* 0x000fe20003f0d000 */
[----:B------:R-:W-:Y:S01]  /*e510*/  @P5 IMAD.MOV.U32 R5, RZ, RZ, 0x7f800000 ;  /* 0x7f800000ff055424 */ /* 0x000fe200078e00ff */
[----:B------:R-:W-:Y:S01]  /*e520*/  F2FP.BF16.PACK_AB R20, R37, R40 ;  /* 0x000000282514723e */ /* 0x000fe200000010ff */
[----:B------:R-:W-:Y:S01]  /*e530*/  FADD R222, R39, R6 ;  /* 0x0000000627de7221 */ /* 0x000fe20000000000 */
[----:B------:R-:W-:Y:S01]  /*e540*/  LDS.128 R40, [R226] ;  /* 0x00000000e2287984 */ /* 0x000fe20000000c00 */
[----:B------:R-:W-:Y:S01]  /*e550*/  @P1 FFMA.FTZ R221, R35, R4, +INF ;  /* 0x7f80000023dd1423 */ /* 0x000fe20000010004 */
[C---:B------:R-:W-:Y:S01]  /*e560*/  FSETP.NEU.AND P1, PT, R36.reuse, RZ, PT ;  /* 0x000000ff2400720b */ /* 0x040fe20003f2d000 */
[----:B------:R-:W-:Y:S01]  /*e570*/  @P5 FFMA.FTZ R220, R36, R5, +INF ;  /* 0x7f80000024dc5423 */ /* 0x000fe20000010005 */
[----:B------:R-:W-:Y:S01]  /*e580*/  LDS.128 R44, [R225] ;  /* 0x00000000e12c7984 */ /* 0x000fe20000000c00 */
[----:B------:R-:W-:Y:S01]  /*e590*/  @P4 FFMA.FTZ R222, R38, R7, +INF ;  /* 0x7f80000026de4423 */ /* 0x000fe20000010007 */
[----:B------:R-:W-:Y:S01]  /*e5a0*/  F2FP.BF16.PACK_AB R4, R89, R88 ;  /* 0x000000585904723e */ /* 0x000fe200000010ff */
[----:B------:R-:W-:Y:S01]  /*e5b0*/  IMAD.SHL.U32 R3, R117, 0x2, RZ ;  /* 0x0000000275037824 */ /* 0x000fe200078e00ff */
[----:B------:R-:W0:Y:S01]  /*e5c0*/  LDS.128 R36, [R227] ;  /* 0x00000000e3247984 */ /* 0x000e220000000c00 */
[----:B------:R-:W-:Y:S01]  /*e5d0*/  F2FP.BF16.PACK_AB R5, R97, R96 ;  /* 0x000000606105723e */ /* 0x000fe200000010ff */
[----:B------:R-:W-:Y:S01]  /*e5e0*/  IMAD R65, R117, 0xc, RZ ;  /* 0x0000000c75417824 */ /* 0x000fe200078e02ff */
[----:B------:R-:W-:Y:S01]  /*e5f0*/  F2FP.BF16.PACK_AB R6, R105, R104 ;  /* 0x000000686906723e */ /* 0x000fe200000010ff */
[----:B------:R-:W-:Y:S01]  /*e600*/  BAR.SYNC.DEFER_BLOCKING 0x0 ;  /* 0x0000000000007b1d */ /* 0x000fe20000010000 */
[----:B------:R-:W-:Y:S01]  /*e610*/  F2FP.BF16.PACK_AB R7, R113, R112 ;  /* 0x000000707107723e */ /* 0x000fe200000010ff */
[----:B------:R-:W-:Y:S01]  /*e620*/  IMAD R73, R117, 0x1a, RZ ;  /* 0x0000001a75497824 */ /* 0x000fe200078e02ff */
[----:B------:R-:W-:Y:S01]  /*e630*/  F2FP.BF16.PACK_AB R88, R213, R212 ;  /* 0x000000d4d558723e */ /* 0x000fe200000010ff */
[----:B------:R-:W-:Y:S01]  /*e640*/  IMAD R131, R117, 0x24, RZ ;  /* 0x0000002475837824 */ /* 0x000fe200078e02ff */
[----:B------:R-:W-:Y:S01]  /*e650*/  F2FP.BF16.PACK_AB R89, R217, R216 ;  /* 0x000000d8d959723e */ /* 0x000fe200000010ff */
[----:B------:R-:W-:Y:S01]  /*e660*/  IMAD R135, R117, 0x26, RZ ;  /* 0x0000002675877824 */ /* 0x000fe200078e02ff */
[----:B------:R-:W-:Y:S01]  /*e670*/  FSEL R223, R223, -INF , P3 ;  /* 0xff800000dfdf7808 */ /* 0x000fe20001800000 */
[C---:B------:R-:W-:Y:S01]  /*e680*/  IMAD R139, R117.reuse, 0x28, RZ ;  /* 0x00000028758b7824 */ /* 0x040fe200078e02ff */
[----:B------:R-:W-:Y:S01]  /*e690*/  FSEL R222, R222, -INF , P0 ;  /* 0xff800000dede7808 */ /* 0x000fe20000000000 */
[----:B------:R-:W-:-:S02]  /*e6a0*/  IMAD R143, R117, 0x2a, RZ ;  /* 0x0000002a758f7824 */ /* 0x000fc400078e02ff */
[C---:B------:R-:W-:Y:S02]  /*e6b0*/  IMAD R147, R117.reuse, 0x2c, RZ ;  /* 0x0000002c75937824 */ /* 0x040fe400078e02ff */
[C---:B------:R-:W-:Y:S02]  /*e6c0*/  IMAD R151, R117.reuse, 0x2e, RZ ;  /* 0x0000002e75977824 */ /* 0x040fe400078e02ff */
[C---:B------:R-:W-:Y:S02]  /*e6d0*/  IMAD R155, R117.reuse, 0x30, RZ ;  /* 0x00000030759b7824 */ /* 0x040fe400078e02ff */
[C---:B------:R-:W-:Y:S02]  /*e6e0*/  IMAD R159, R117.reuse, 0x32, RZ ;  /* 0x00000032759f7824 */ /* 0x040fe400078e02ff */
[C---:B------:R-:W-:Y:S02]  /*e6f0*/  IMAD R163, R117.reuse, 0x34, RZ ;  /* 0x0000003475a37824 */ /* 0x040fe400078e02ff */
[C---:B------:R-:W-:Y:S01]  /*e700*/  IMAD R167, R117.reuse, 0x36, RZ ;  /* 0x0000003675a77824 */ /* 0x040fe200078e02ff */
[----:B------:R-:W-:Y:S01]  /*e710*/  STS.128 [R70], R4 ;  /* 0x0000000446007388 */ /* 0x000fe20000000c00 */
[----:B------:R-:W-:-:S02]  /*e720*/  IMAD R171, R117, 0x38, RZ ;  /* 0x0000003875ab7824 */ /* 0x000fc400078e02ff */
[C---:B------:R-:W-:Y:S01]  /*e730*/  IMAD R175, R117.reuse, 0x3a, RZ ;  /* 0x0000003a75af7824 */ /* 0x040fe200078e02ff */
[----:B------:R-:W-:Y:S01]  /*e740*/  STS.128 [R70+0x80], R8 ;  /* 0x0000800846007388 */ /* 0x000fe20000000c00 */
[C---:B------:R-:W-:Y:S02]  /*e750*/  IMAD R179, R117.reuse, 0x3c, RZ ;  /* 0x0000003c75b37824 */ /* 0x040fe400078e02ff */
[C---:B------:R-:W-:Y:S01]  /*e760*/  IMAD R183, R117.reuse, 0x3e, RZ ;  /* 0x0000003e75b77824 */ /* 0x040fe200078e02ff */
[----:B------:R-:W-:Y:S01]  /*e770*/  STS.128 [R70+0x800], R16 ;  /* 0x0008001046007388 */ /* 0x000fe20000000c00 */
[C---:B------:R-:W-:Y:S02]  /*e780*/  IMAD R191, R117.reuse, 0x42, RZ ;  /* 0x0000004275bf7824 */ /* 0x040fe400078e02ff */
[C---:B------:R-:W-:Y:S01]  /*e790*/  IMAD R195, R117.reuse, 0x44, RZ ;  /* 0x0000004475c37824 */ /* 0x040fe200078e02ff */
[----:B------:R-:W-:Y:S01]  /*e7a0*/  STS.128 [R70+0x880], R20 ;  /* 0x0008801446007388 */ /* 0x000fe20000000c00 */
[----:B------:R-:W-:-:S02]  /*e7b0*/  IMAD R203, R117, 0x48, RZ ;  /* 0x0000004875cb7824 */ /* 0x000fc400078e02ff */
[C---:B------:R-:W-:Y:S01]  /*e7c0*/  IMAD R199, R117.reuse, 0x46, RZ ;  /* 0x0000004675c77824 */ /* 0x040fe200078e02ff */
[----:B------:R-:W-:Y:S01]  /*e7d0*/  BAR.SYNC.DEFER_BLOCKING 0x0 ;  /* 0x0000000000007b1d */ /* 0x000fe20000010000 */
[C---:B------:R-:W-:Y:S02]  /*e7e0*/  IMAD R207, R117.reuse, 0x4a, RZ ;  /* 0x0000004a75cf7824 */ /* 0x040fe400078e02ff */
[C---:B------:R-:W-:Y:S02]  /*e7f0*/  IMAD R215, R117.reuse, 0x4e, RZ ;  /* 0x0000004e75d77824 */ /* 0x040fe400078e02ff */
[C---:B------:R-:W-:Y:S02]  /*e800*/  IMAD R129, R117.reuse, 0x23, RZ ;  /* 0x0000002375817824 */ /* 0x040fe400078e02ff */
[C---:B------:R-:W-:Y:S02]  /*e810*/  IMAD R133, R117.reuse, 0x25, RZ ;  /* 0x0000002575857824 */ /* 0x040fe400078e02ff */
[----:B------:R-:W-:-:S02]  /*e820*/  IMAD R211, R117, 0x4c, RZ ;  /* 0x0000004c75d37824 */ /* 0x000fc400078e02ff */
[C---:B------:R-:W-:Y:S02]  /*e830*/  IMAD R219, R117.reuse, 0x50, RZ ;  /* 0x0000005075db7824 */ /* 0x040fe400078e02ff */
[C---:B------:R-:W-:Y:S02]  /*e840*/  IMAD R137, R117.reuse, 0x27, RZ ;  /* 0x0000002775897824 */ /* 0x040fe400078e02ff */
[C---:B------:R-:W-:Y:S02]  /*e850*/  IMAD R127, R117.reuse, 0x52, RZ ;  /* 0x00000052757f7824 */ /* 0x040fe400078e02ff */
[C---:B------:R-:W-:Y:S02]  /*e860*/  IMAD R141, R117.reuse, 0x29, RZ ;  /* 0x00000029758d7824 */ /* 0x040fe400078e02ff */
[C---:B------:R-:W-:Y:S02]  /*e870*/  IMAD R145, R117.reuse, 0x2b, RZ ;  /* 0x0000002b75917824 */ /* 0x040fe400078e02ff */
[----:B------:R-:W-:-:S02]  /*e880*/  IMAD R149, R117, 0x2d, RZ ;  /* 0x0000002d75957824 */ /* 0x000fc400078e02ff */
[C---:B------:R-:W-:Y:S01]  /*e890*/  IMAD R153, R117.reuse, 0x2f, RZ ;  /* 0x0000002f75997824 */ /* 0x040fe200078e02ff */
[----:B------:R-:W1:Y:S01]  /*e8a0*/  LDS.128 R20, [R227] ;  /* 0x00000000e3147984 */ /* 0x000e620000000c00 */
[C---:B------:R-:W-:Y:S02]  /*e8b0*/  IMAD R157, R117.reuse, 0x31, RZ ;  /* 0x00000031759d7824 */ /* 0x040fe400078e02ff */
[C---:B------:R-:W-:Y:S01]  /*e8c0*/  IMAD R161, R117.reuse, 0x33, RZ ;  /* 0x0000003375a17824 */ /* 0x040fe200078e02ff */
[----:B------:R-:W2:Y:S01]  /*e8d0*/  LDS.128 R32, [R226] ;  /* 0x00000000e2207984 */ /* 0x000ea20000000c00 */
[C---:B------:R-:W-:Y:S02]  /*e8e0*/  IMAD R95, R117.reuse, 0x72, RZ ;  /* 0x00000072755f7824 */ /* 0x040fe400078e02ff */
[C---:B------:R-:W-:Y:S01]  /*e8f0*/  IMAD R165, R117.reuse, 0x35, RZ ;  /* 0x0000003575a57824 */ /* 0x040fe200078e02ff */
[----:B------:R-:W3:Y:S01]  /*e900*/  LDS.128 R28, [R225] ;  /* 0x00000000e11c7984 */ /* 0x000ee20000000c00 */
[----:B------:R-:W-:-:S02]  /*e910*/  IMAD R169, R117, 0x37, RZ ;  /* 0x0000003775a97824 */ /* 0x000fc400078e02ff */
[C---:B------:R-:W-:Y:S01]  /*e920*/  IMAD R99, R117.reuse, 0x74, RZ ;  /* 0x0000007475637824 */ /* 0x040fe200078e02ff */
[----:B------:R-:W4:Y:S01]  /*e930*/  LDS.128 R24, [R224] ;  /* 0x00000000e0187984 */ /* 0x000f220000000c00 */
[C---:B------:R-:W-:Y:S02]  /*e940*/  IMAD R173, R117.reuse, 0x39, RZ ;  /* 0x0000003975ad7824 */ /* 0x040fe400078e02ff */
[C---:B------:R-:W-:Y:S01]  /*e950*/  IMAD R107, R117.reuse, 0x78, RZ ;  /* 0x00000078756b7824 */ /* 0x040fe200078e02ff */
[----:B------:R-:W-:Y:S01]  /*e960*/  BAR.SYNC.DEFER_BLOCKING 0x0 ;  /* 0x0000000000007b1d */ /* 0x000fe20000010000 */
        /* <DEDUP_REMOVED lines=9> */
[C---:B------:R-:W-:Y:S02]  /*ea00*/  IMAD R192, R117.reuse, 0x86, RZ ;  /* 0x0000008675c07824 */ /* 0x040fe400078e02ff */
[C---:B------:R-:W-:Y:S02]  /*ea10*/  IMAD R196, R117.reuse, 0x8a, RZ ;  /* 0x0000008a75c47824 */ /* 0x040fe400078e02ff */
[C---:B------:R-:W-:Y:S01]  /*ea20*/  IMAD R189, R117.reuse, 0x41, RZ ;  /* 0x0000004175bd7824 */ /* 0x040fe200078e02ff */
[----:B------:R-:W-:Y:S01]  /*ea30*/  STS.128 [R70], R12 ;  /* 0x0000000c46007388 */ /* 0x000fe20000000c00 */
[C---:B------:R-:W-:Y:S02]  /*ea40*/  IMAD R193, R117.reuse, 0x43, RZ ;  /* 0x0000004375c17824 */ /* 0x040fe400078e02ff */
[C---:B------:R-:W-:Y:S01]  /*ea50*/  IMAD R194, R117.reuse, 0x88, RZ ;  /* 0x0000008875c27824 */ /* 0x040fe200078e02ff */
[----:B------:R0:W-:Y:S01]  /*ea60*/  STS.128 [R70+0x80], R52 ;  /* 0x0000803446007388 */ /* 0x0001e20000000c00 */
[----:B------:R-:W-:-:S02]  /*ea70*/  IMAD R198, R117, 0x8c, RZ ;  /* 0x0000008c75c67824 */ /* 0x000fc400078e02ff */
[C---:B------:R-:W-:Y:S01]  /*ea80*/  IMAD R197, R117.reuse, 0x45, RZ ;  /* 0x0000004575c57824 */ /* 0x040fe200078e02ff */
[----:B------:R1:W-:Y:S01]  /*ea90*/  STS.128 [R70+0x800], R60 ;  /* 0x0008003c46007388 */ /* 0x0003e20000000c00 */
[C---:B------:R-:W-:Y:S02]  /*eaa0*/  IMAD R202, R117.reuse, 0x90, RZ ;  /* 0x0000009075ca7824 */ /* 0x040fe400078e02ff */
[C---:B------:R-:W-:Y:S01]  /*eab0*/  IMAD R200, R117.reuse, 0x8e, RZ ;  /* 0x0000008e75c87824 */ /* 0x040fe200078e02ff */
[----:B------:R2:W-:Y:S01]  /*eac0*/  STS.128 [R70+0x880], R56 ;  /* 0x0008803846007388 */ /* 0x0005e20000000c00 */
[C---:B------:R-:W-:Y:S02]  /*ead0*/  IMAD R204, R117.reuse, 0x92, RZ ;  /* 0x0000009275cc7824 */ /* 0x040fe400078e02ff */
[C---:B------:R-:W-:Y:S01]  /*eae0*/  IMAD R208, R117.reuse, 0x96, RZ ;  /* 0x0000009675d07824 */ /* 0x040fe200078e02ff */
[----:B------:R-:W-:Y:S01]  /*eaf0*/  BAR.SYNC.DEFER_BLOCKING 0x0 ;  /* 0x0000000000007b1d */ /* 0x000fe20000010000 */
[----:B------:R-:W-:-:S02]  /*eb00*/  IMAD R201, R117, 0x47, RZ ;  /* 0x0000004775c97824 */ /* 0x000fc400078e02ff */
[C---:B------:R-:W-:Y:S01]  /*eb10*/  IMAD R205, R117.reuse, 0x49, RZ ;  /* 0x0000004975cd7824 */ /* 0x040fe200078e02ff */
[C---:B0-----:R-:W-:Y:S01]  /*eb20*/  LEA R52, P5, R117.reuse, R120, 0x2 ;  /* 0x0000007875347211 */ /* 0x041fe200078a10ff */
[C---:B------:R-:W-:Y:S02]  /*eb30*/  IMAD R55, R117.reuse, 0x3, RZ ;  /* 0x0000000375377824 */ /* 0x040fe400078e02ff */
[----:B------:R-:W-:Y:S01]  /*eb40*/  IMAD R206, R117, 0x94, RZ ;  /* 0x0000009475ce7824 */ /* 0x000fe200078e02ff */
[----:B-1----:R-:W-:Y:S01]  /*eb50*/  F2FP.BF16.PACK_AB R60, R75, R74 ;  /* 0x0000004a4b3c723e */ /* 0x002fe200000010ff */
[C---:B------:R-:W-:Y:S01]  /*eb60*/  IMAD R75, R117.reuse, 0x1c, RZ ;  /* 0x0000001c754b7824 */ /* 0x040fe200078e02ff */
[----:B------:R-:W-:Y:S01]  /*eb70*/  F2FP.BF16.PACK_AB R61, R76, R71 ;  /* 0x000000474c3d723e */ /* 0x000fe200000010ff */
[----:B------:R-:W-:Y:S01]  /*eb80*/  IMAD R71, R117, 0x14, RZ ;  /* 0x0000001475477824 */ /* 0x000fe200078e02ff */
[----:B--2---:R-:W-:Y:S01]  /*eb90*/  F2FP.BF16.PACK_AB R56, R93, R94 ;  /* 0x0000005e5d38723e */ /* 0x004fe200000010ff */
[----:B------:R-:W-:Y:S01]  /*eba0*/  IMAD R210, R117, 0x98, RZ ;  /* 0x0000009875d27824 */ /* 0x000fe200078e02ff */
[----:B------:R-:W-:Y:S01]  /*ebb0*/  F2FP.BF16.PACK_AB R57, R87, R92 ;  /* 0x0000005c5739723e */ /* 0x000fe200000010ff */
[----:B------:R-:W-:Y:S01]  /*ebc0*/  IMAD R87, R117, 0x6e, RZ ;  /* 0x0000006e75577824 */ /* 0x000fe200078e02ff */
[----:B------:R-:W-:Y:S01]  /*ebd0*/  F2FP.BF16.PACK_AB R58, R85, R86 ;  /* 0x00000056553a723e */ /* 0x000fe200000010ff */
[----:B------:R-:W-:Y:S01]  /*ebe0*/  IMAD R209, R117, 0x4b, RZ ;  /* 0x0000004b75d17824 */ /* 0x000fe200078e02ff */
[----:B------:R-:W-:Y:S01]  /*ebf0*/  F2FP.BF16.PACK_AB R59, R79, R84 ;  /* 0x000000544f3b723e */ /* 0x000fe200000010ff */
[C---:B------:R-:W-:Y:S01]  /*ec00*/  IMAD R79, R117.reuse, 0x6a, RZ ;  /* 0x0000006a754f7824 */ /* 0x040fe200078e02ff */
[----:B------:R-:W-:Y:S01]  /*ec10*/  F2FP.BF16.PACK_AB R62, R2, R67 ;  /* 0x00000043023e723e */ /* 0x000fe200000010ff */
[----:B------:R-:W-:Y:S01]  /*ec20*/  IMAD R67, R117, 0xe, RZ ;  /* 0x0000000e75437824 */ /* 0x000fe200078e02ff */
[----:B------:R-:W-:Y:S01]  /*ec30*/  F2FP.BF16.PACK_AB R63, R69, R64 ;  /* 0x00000040453f723e */ /* 0x000fe200000010ff */
[----:B------:R-:W-:Y:S01]  /*ec40*/  IMAD R69, R117, 0x12, RZ ;  /* 0x0000001275457824 */ /* 0x000fe200078e02ff */
[----:B------:R-:W0:Y:S01]  /*ec50*/  LDS.128 R8, [R227] ;  /* 0x00000000e3087984 */ /* 0x000e220000000c00 */
[----:B------:R-:W-:Y:S01]  /*ec60*/  IADD3 R2, P4, R3, R120, RZ ;  /* 0x0000007803027210 */ /* 0x000fe20007f9e0ff */
[----:B------:R-:W-:Y:S01]  /*ec70*/  IMAD R214, R117, 0x9c, RZ ;  /* 0x0000009c75d67824 */ /* 0x000fe200078e02ff */
[-C--:B------:R-:W-:Y:S01]  /*ec80*/  LEA.HI.X.SX32 R53, R3, R121.reuse, 0x1, P5 ;  /* 0x0000007903357211 */ /* 0x080fe200028f0eff */
[----:B------:R-:W1:Y:S01]  /*ec90*/  LDS.128 R4, [R226] ;  /* 0x00000000e2047984 */ /* 0x000e620000000c00 */
[C---:B------:R-:W-:Y:S01]  /*eca0*/  LEA.HI.X.SX32 R3, R117.reuse, R121, 0x1, P4 ;  /* 0x0000007975037211 */ /* 0x040fe200020f0eff */
[C---:B------:R-:W-:Y:S01]  /*ecb0*/  IMAD R212, R117.reuse, 0x9a, RZ ;  /* 0x0000009a75d47824 */ /* 0x040fe200078e02ff */
[----:B------:R-:W-:Y:S01]  /*ecc0*/  PRMT R64, R36, 0x7632, R64 ;  /* 0x0000763224407816 */ /* 0x000fe20000000040 */
[----:B------:R-:W2:Y:S01]  /*ecd0*/  LDS.128 R16, [R225] ;  /* 0x00000000e1107984 */ /* 0x000ea20000000c00 */
[----:B------:R-:W-:-:S02]  /*ece0*/  IMAD R216, R117, 0x9e, RZ ;  /* 0x0000009e75d87824 */ /* 0x000fc400078e02ff */
[C---:B------:R-:W-:Y:S01]  /*ecf0*/  IMAD R124, R117.reuse, 0xa2, RZ ;  /* 0x000000a2757c7824 */ /* 0x040fe200078e02ff */
[----:B------:R-:W0:Y:S01]  /*ed00*/  LDS.128 R12, [R224] ;  /* 0x00000000e00c7984 */ /* 0x000e220000000c00 */
        /* <DEDUP_REMOVED lines=15> */
[----:B------:R0:W-:Y:S01]  /*ee00*/  STS.128 [R70], R88 ;  /* 0x0000005846007388 */ /* 0x0001e20000000c00 */
        /* <DEDUP_REMOVED lines=12> */
[----:B0-----:R-:W-:-:S02]  /*eed0*/  IMAD R91, R117, 0x70, RZ ;  /* 0x00000070755b7824 */ /* 0x001fc400078e02ff */
[C---:B------:R-:W-:Y:S01]  /*eee0*/  IMAD R88, R117.reuse, 0xde, RZ ;  /* 0x000000de75587824 */ /* 0x040fe200078e02ff */
[C---:B-1----:R-:W-:Y:S01]  /*eef0*/  SHF.L.U32 R57, R117.reuse, 0x2, RZ ;  /* 0x0000000275397819 */ /* 0x042fe200000006ff */
[C---:B------:R-:W-:Y:S01]  /*ef00*/  IMAD R59, R117.reuse, 0x6, RZ ;  /* 0x00000006753b7824 */ /* 0x040fe200078e02ff */
[CC--:B------:R-:W-:Y:S01]  /*ef10*/  LEA R56, P4, R117.reuse, R120.reuse, 0x3 ;  /* 0x0000007875387211 */ /* 0x0c0fe200078818ff */
[C---:B------:R-:W-:Y:S01]  /*ef20*/  IMAD R90, R117.reuse, 0xe0, RZ ;  /* 0x000000e0755a7824 */ /* 0x040fe200078e02ff */
[C---:B--2---:R-:W-:Y:S01]  /*ef30*/  SHF.L.U32 R61, R117.reuse, 0x3, RZ ;  /* 0x00000003753d7819 */ /* 0x044fe200000006ff */
[----:B------:R-:W-:Y:S01]  /*ef40*/  IMAD R63, R117, 0xa, RZ ;  /* 0x0000000a753f7824 */ /* 0x000fe200078e02ff */
[-C--:B------:R-:W-:Y:S01]  /*ef50*/  IADD3 R54, P5, R59, R120.reuse, RZ ;  /* 0x000000783b367210 */ /* 0x080fe20007fbe0ff */
[----:B------:R-:W-:Y:S01]  /*ef60*/  IMAD R60, R117, 0xc2, RZ ;  /* 0x000000c2753c7824 */ /* 0x000fe200078e02ff */
[-C--:B------:R-:W-:Y:S01]  /*ef70*/  LEA.HI.X.SX32 R57, R57, R121.reuse, 0x1, P4 ;  /* 0x0000007939397211 */ /* 0x080fe200020f0eff */
[----:B---3--:R-:W-:Y:S01]  /*ef80*/  IMAD R83, R117, 0x6c, RZ ;  /* 0x0000006c75537824 */ /* 0x008fe200078e02ff */
[----:B------:R-:W-:Y:S01]  /*ef90*/  LEA.HI.X.SX32 R55, R55, R121, 0x1, P5 ;  /* 0x0000007937377211 */ /* 0x000fe200028f0eff */
[C---:B------:R-:W-:Y:S01]  /*efa0*/  IMAD R62, R117.reuse, 0xc4, RZ ;  /* 0x000000c4753e7824 */ /* 0x040fe200078e02ff */
[C---:B------:R-:W-:Y:S01]  /*efb0*/  LEA R58, P4, R117.reuse, R120, 0x4 ;  /* 0x00000078753a7211 */ /* 0x040fe200078820ff */
[----:B------:R-:W-:-:S02]  /*efc0*/  IMAD R70, R117, 0xcc, RZ ;  /* 0x000000cc75467824 */ /* 0x000fc400078e02ff */
[C---:B------:R-:W-:Y:S02]  /*efd0*/  IMAD R82, R117.reuse, 0xd8, RZ ;  /* 0x000000d875527824 */ /* 0x040fe400078e02ff */
[C---:B------:R-:W-:Y:S02]  /*efe0*/  IMAD R80, R117.reuse, 0xd6, RZ ;  /* 0x000000d675507824 */ /* 0x040fe400078e02ff */
[C---:B------:R-:W-:Y:S01]  /*eff0*/  IMAD R81, R117.reuse, 0x6b, RZ ;  /* 0x0000006b75517824 */ /* 0x040fe200078e02ff */
[----:B------:R0:W-:Y:S01]  /*f000*/  STG.E.U16 [R120.64], R36 ;  /* 0x0000002478007986 */ /* 0x0001e2000c101506 */
[C---:B------:R-:W-:Y:S02]  /*f010*/  IMAD R89, R117.reuse, 0x6f, RZ ;  /* 0x0000006f75597824 */ /* 0x040fe400078e02ff */
[C---:B------:R-:W-:Y:S01]  /*f020*/  IMAD R97, R117.reuse, 0x73, RZ ;  /* 0x0000007375617824 */ /* 0x040fe200078e02ff */
[----:B------:R1:W-:Y:S01]  /*f030*/  STG.E.U16 [R2.64], R64 ;  /* 0x0000004002007986 */ /* 0x0003e2000c101506 */
[----:B------:R-:W-:-:S02]  /*f040*/  IMAD R98, R117, 0xe8, RZ ;  /* 0x000000e875627824 */ /* 0x000fc400078e02ff */
[C---:B------:R-:W-:Y:S01]  /*f050*/  IMAD R249, R117.reuse, 0xec, RZ ;  /* 0x000000ec75f97824 */ /* 0x040fe200078e02ff */
[----:B------:R2:W-:Y:S01]  /*f060*/  STG.E.U16 [R52.64], R40 ;  /* 0x0000002834007986 */ /* 0x0005e2000c101506 */
[C---:B------:R-:W-:Y:S02]  /*f070*/  IMAD R101, R117.reuse, 0x75, RZ ;  /* 0x0000007575657824 */ /* 0x040fe400078e02ff */
[C---:B------:R-:W-:Y:S01]  /*f080*/  IMAD R245, R117.reuse, 0xf0, RZ ;  /* 0x000000f075f57824 */ /* 0x040fe200078e02ff */
[----:B0-----:R-:W-:Y:S01]  /*f090*/  PRMT R36, R44, 0x7632, R36 ;  /* 0x000076322c247816 */ /* 0x001fe20000000024 */
[C---:B------:R-:W-:Y:S02]  /*f0a0*/  IMAD R247, R117.reuse, 0xee, RZ ;  /* 0x000000ee75f77824 */ /* 0x040fe400078e02ff */
[----:B------:R-:W-:Y:S01]  /*f0b0*/  IMAD R243, R117, 0xf2, RZ ;  /* 0x000000f275f37824 */ /* 0x000fe200078e02ff */
[----:B-1----:R-:W-:Y:S01]  /*f0c0*/  IADD3 R2, P5, R63, R120, RZ ;  /* 0x000000783f027210 */ /* 0x002fe20007fbe0ff */
[----:B------:R-:W-:-:S02]  /*f0d0*/  IMAD R3, R117, 0x5, RZ ;  /* 0x0000000575037824 */ /* 0x000fc400078e02ff */
[C---:B------:R-:W-:Y:S01]  /*f0e0*/  IMAD R64, R117.reuse, 0xc6, RZ ;  /* 0x000000c675407824 */ /* 0x040fe200078e02ff */
[----:B--2---:R-:W-:Y:S01]  /*f0f0*/  PRMT R53, R40, 0x7632, R53 ;  /* 0x0000763228357816 */ /* 0x004fe20000000035 */
[----:B------:R-:W-:Y:S01]  /*f100*/  IMAD R239, R117, 0xf6, RZ ;  /* 0x000000f675ef7824 */ /* 0x000fe200078e02ff */
[----:B------:R-:W-:Y:S01]  /*f110*/  IADD3 R52, P6, R65, R120, RZ ;  /* 0x0000007841347210 */ /* 0x000fe20007fde0ff */
[----:B------:R-:W-:Y:S01]  /*f120*/  IMAD R105, R117, 0x77, RZ ;  /* 0x0000007775697824 */ /* 0x000fe200078e02ff */
[----:B------:R-:W-:Y:S01]  /*f130*/  LEA.HI.X.SX32 R3, R3, R121, 0x1, P5 ;  /* 0x0000007903037211 */ /* 0x000fe200028f0eff */
[----:B------:R0:W-:Y:S01]  /*f140*/  STG.E.U16 [R54.64], R53 ;  /* 0x0000003536007986 */ /* 0x0001e2000c101506 */
[----:B------:R-:W-:Y:S01]  /*f150*/  PRMT R40, R48, 0x7632, R40 ;  /* 0x0000763230287816 */ /* 0x000fe20000000028 */
[C---:B------:R-:W-:Y:S02]  /*f160*/  IMAD R109, R117.reuse, 0x79, RZ ;  /* 0x00000079756d7824 */ /* 0x040fe400078e02ff */
[----:B------:R1:W-:Y:S01]  /*f170*/  STG.E.U16 [R56.64], R44 ;  /* 0x0000002c38007986 */ /* 0x0003e2000c101506 */
[----:B------:R-:W-:-:S02]  /*f180*/  IMAD R241, R117, 0xf4, RZ ;  /* 0x000000f475f17824 */ /* 0x000fc400078e02ff */
[C---:B------:R-:W-:Y:S01]  /*f190*/  IMAD R237, R117.reuse, 0xf8, RZ ;  /* 0x000000f875ed7824 */ /* 0x040fe200078e02ff */
[----:B------:R2:W-:Y:S01]  /*f1a0*/  STG.E.U16 [R2.64], R36 ;  /* 0x0000002402007986 */ /* 0x0005e2000c101506 */
[C---:B------:R-:W-:Y:S02]  /*f1b0*/  IMAD R113, R117.reuse, 0x7b, RZ ;  /* 0x0000007b75717824 */ /* 0x040fe400078e02ff */
[----:B------:R-:W-:Y:S01]  /*f1c0*/  IMAD R233, R117, 0xfc, RZ ;  /* 0x000000fc75e97824 */ /* 0x000fe200078e02ff */
[-C--:B0-----:R-:W-:Y:S01]  /*f1d0*/  LEA.HI.X.SX32 R53, R59, R121.reuse, 0x1, P6 ;  /* 0x000000793b357211 */ /* 0x081fe200030f0eff */
[----:B------:R-:W-:Y:S01]  /*f1e0*/  IMAD R59, R117, 0x7, RZ ;  /* 0x00000007753b7824 */ /* 0x000fe200078e02ff */
[-C--:B------:R-:W-:Y:S01]  /*f1f0*/  IADD3 R54, P5, R67, R120.reuse, RZ ;  /* 0x0000007843367210 */ /* 0x080fe20007fbe0ff */
[----:B------:R-:W-:Y:S01]  /*f200*/  IMAD R235, R117, 0xfa, RZ ;  /* 0x000000fa75eb7824 */ /* 0x000fe200078e02ff */
[----:B-1----:R-:W-:Y:S01]  /*f210*/  PRMT R44, R41, 0x7632, R44 ;  /* 0x00007632292c7816 */ /* 0x002fe2000000002c */
[----:B------:R0:W-:Y:S01]  /*f220*/  STG.E.U16 [R52.64], R48 ;  /* 0x0000003034007986 */ /* 0x0001e2000c101506 */
[-C--:B------:R-:W-:Y:S01]  /*f230*/  LEA.HI.X.SX32 R55, R59, R121.reuse, 0x1, P5 ;  /* 0x000000793b377211 */ /* 0x080fe200028f0eff */
[----:B------:R-:W-:Y:S01]  /*f240*/  IMAD R57, R117, 0xb, RZ ;  /* 0x0000000b75397824 */ /* 0x000fe200078e02ff */
[-C--:B--2---:R-:W-:Y:S01]  /*f250*/  IADD3 R2, P5, R69, R120.reuse, RZ ;  /* 0x0000007845027210 */ /* 0x084fe20007fbe0ff */
[----:B------:R-:W-:Y:S01]  /*f260*/  IMAD R3, R117, 0x9, RZ ;  /* 0x0000000975037824 */ /* 0x000fe200078e02ff */
[-C--:B------:R-:W-:Y:S01]  /*f270*/  LEA.HI.X.SX32 R59, R61, R121.reuse, 0x1, P4 ;  /* 0x000000793d3b7211 */ /* 0x080fe200020f0eff */
[----:B------:R-:W-:Y:S01]  /*f280*/  IMAD R61, R117, 0x16, RZ ;  /* 0x00000016753d7824 */ /* 0x000fe200078e02ff */
[----:B------:R-:W-:Y:S01]  /*f290*/  PRMT R36, R37, 0x7632, R36 ;  /* 0x0000763225247816 */ /* 0x000fe20000000024 */
[----:B------:R1:W-:Y:S01]  /*f2a0*/  STG.E.U16 [R54.64], R40 ;  /* 0x0000002836007986 */ /* 0x0003e2000c101506 */
[-C--:B------:R-:W-:Y:S01]  /*f2b0*/  LEA.HI.X.SX32 R3, R3, R121.reuse, 0x1, P5 ;  /* 0x0000007903037211 */ /* 0x080fe200028f0eff */
[----:B------:R-:W-:Y:S01]  /*f2c0*/  IMAD.SHL.U32 R236, R236, 0x2, RZ ;  /* 0x00000002ecec7824 */ /* 0x000fe200078e00ff */
[-C--:B0-----:R-:W-:Y:S01]  /*f2d0*/  IADD3 R52, P6, R71, R120.reuse, RZ ;  /* 0x0000007847347210 */ /* 0x081fe20007fde0ff */
[----:B------:R0:W-:Y:S01]  /*f2e0*/  STG.E.U16 [R58.64], R37 ;  /* 0x000000253a007986 */ /* 0x0001e2000c101506 */
[----:B------:R-:W-:Y:S01]  /*f2f0*/  PRMT R48, R45, 0x7632, R48 ;  /* 0x000076322d307816 */ /* 0x000fe20000000030 */
[----:B------:R-:W-:Y:S01]  /*f300*/  FFMA R228, R223, 0.69314718246459960938, R228 ;  /* 0x3f317218dfe47823 */ /* 0x000fe200000000e4 */
[----:B------:R-:W-:Y:S01]  /*f310*/  LEA.HI.X.SX32 R53, R63, R121, 0x1, P6 ;  /* 0x000000793f357211 */ /* 0x000fe200030f0eff */
[----:B------:R-:W-:Y:S01]  /*f320*/  IMAD R63, R117, 0x18, RZ ;  /* 0x00000018753f7824 */ /* 0x000fe200078e02ff */
[----:B------:R2:W-:Y:S01]  /*f330*/  STG.E.U16 [R2.64], R36 ;  /* 0x0000002402007986 */ /* 0x0005e2000c101506 */
[----:B------:R-:W-:Y:S01]  /*f340*/  FFMA R231, R222, 0.69314718246459960938, R231 ;  /* 0x3f317218dee77823 */ /* 0x000fe200000000e7 */
[----:B-1----:R-:W-:-:S02]  /*f350*/  IADD3 R54, P5, R61, R120, RZ ;  /* 0x000000783d367210 */ /* 0x002fc40007fbe0ff */
[-C--:B------:R-:W-:Y:S01]  /*f360*/  IADD3 R56, P4, R63, R120.reuse, RZ ;  /* 0x000000783f387210 */ /* 0x080fe20007f9e0ff */
[----:B------:R1:W-:Y:S01]  /*f370*/  STG.E.U16 [R52.64], R41 ;  /* 0x0000002934007986 */ /* 0x0003e2000c101506 */
[-C--:B------:R-:W-:Y:S01]  /*f380*/  LEA.HI.X.SX32 R55, R57, R121.reuse, 0x1, P5 ;  /* 0x0000007939377211 */ /* 0x080fe200028f0eff */
[----:B0-----:R-:W-:Y:S01]  /*f390*/  IMAD R59, R117, 0x1e, RZ ;  /* 0x0000001e753b7824 */ /* 0x001fe200078e02ff */
[-C--:B------:R-:W-:Y:S01]  /*f3a0*/  LEA.HI.X.SX32 R57, R65, R121.reuse, 0x1, P4 ;  /* 0x0000007941397211 */ /* 0x080fe200020f0eff */
[C---:B------:R-:W-:Y:S02]  /*f3b0*/  IMAD R58, R117.reuse, 0xc0, RZ ;  /* 0x000000c0753a7824 */ /* 0x040fe400078e02ff */
[----:B------:R0:W-:Y:S01]  /*f3c0*/  STG.E.U16 [R54.64], R44 ;  /* 0x0000002c36007986 */ /* 0x0001e2000c101506 */
[----:B--2---:R-:W-:Y:S01]  /*f3d0*/  IMAD R3, R117, 0xd, RZ ;  /* 0x0000000d75037824 */ /* 0x004fe200078e02ff */
[-C--:B------:R-:W-:Y:S01]  /*f3e0*/  IADD3 R2, P5, R73, R120.reuse, RZ ;  /* 0x0000007849027210 */ /* 0x080fe20007fbe0ff */
[----:B------:R-:W-:Y:S01]  /*f3f0*/  IMAD R65, R117, 0x63, RZ ;  /* 0x0000006375417824 */ /* 0x000fe200078e02ff */
[-C--:B------:R-:W-:Y:S01]  /*f400*/  IADD3 R36, P6, R75, R120.reuse, RZ ;  /* 0x000000784b247210 */ /* 0x080fe20007fde0ff */
[----:B------:R2:W-:Y:S01]  /*f410*/  STG.E.U16 [R56.64], R45 ;  /* 0x0000002d38007986 */ /* 0x0005e2000c101506 */
[-C--:B------:R-:W-:Y:S01]  /*f420*/  LEA.HI.X.SX32 R3, R3, R121.reuse, 0x1, P5 ;  /* 0x0000007903037211 */ /* 0x080fe200028f0eff */
[----:B-1----:R-:W-:Y:S01]  /*f430*/  IMAD R41, R117, 0xf, RZ ;  /* 0x0000000f75297824 */ /* 0x002fe200078e02ff */
[-C--:B------:R-:W-:Y:S01]  /*f440*/  LEA.HI.X.SX32 R37, R67, R121.reuse, 0x1, P6 ;  /* 0x0000007943257211 */ /* 0x080fe200030f0eff */
[----:B------:R-:W-:Y:S01]  /*f450*/  IMAD.SHL.U32 R53, R117, 0x10, RZ ;  /* 0x0000001075357824 */ /* 0x000fe200078e00ff */
[-C--:B------:R-:W-:Y:S01]  /*f460*/  IADD3 R40, P5, R59, R120.reuse, RZ ;  /* 0x000000783b287210 */ /* 0x080fe20007fbe0ff */
[----:B------:R1:W-:Y:S01]  /*f470*/  STG.E.U16 [R2.64], R48 ;  /* 0x0000003002007986 */ /* 0x0003e2000c101506 */
[C---:B0-----:R-:W-:Y:S01]  /*f480*/  IMAD R55, R117.reuse, 0x22, RZ ;  /* 0x0000002275377824 */ /* 0x041fe200078e02ff */
[CC--:B------:R-:W-:Y:S01]  /*f490*/  LEA R52, P4, R117.reuse, R120.reuse, 0x5 ;  /* 0x0000007875347211 */ /* 0x0c0fe200078828ff */
[----:B------:R-:W-:Y:S01]  /*f4a0*/  IMAD R67, R117, 0x64, RZ ;  /* 0x0000006475437824 */ /* 0x000fe200078e02ff */
[----:B------:R0:W-:Y:S01]  /*f4b0*/  STG.E.U16 [R36.64], R49 ;  /* 0x0000003124007986 */ /* 0x0001e2000c101506 */
[-C--:B------:R-:W-:Y:S01]  /*f4c0*/  LEA.HI.X.SX32 R41, R41, R121.reuse, 0x1, P5 ;  /* 0x0000007929297211 */ /* 0x080fe200028f0eff */
[----:B--2---:R-:W-:Y:S01]  /*f4d0*/  IMAD R45, R117, 0x13, RZ ;  /* 0x00000013752d7824 */ /* 0x004fe200078e02ff */
[----:B------:R-:W-:Y:S01]  /*f4e0*/  LEA.HI.X.SX32 R53, R53, R121, 0x1, P4 ;  /* 0x0000007935357211 */ /* 0x000fe200020f0eff */
[----:B------:R-:W-:Y:S01]  /*f4f0*/  IMAD R54, R117, 0xbc, RZ ;  /* 0x000000bc75367824 */ /* 0x000fe200078e02ff */
[----:B------:R-:W-:Y:S01]  /*f500*/  IADD3 R44, P4, R139, R120, RZ ;  /* 0x000000788b2c7210 */ /* 0x000fe20007f9e0ff */
[----:B------:R-:W-:-:S02]  /*f510*/  IMAD R56, R117, 0xbe, RZ ;  /* 0x000000be75387824 */ /* 0x000fc400078e02ff */
[----:B-1----:R-:W-:Y:S01]  /*f520*/  IMAD R3, R117, 0x11, RZ ;  /* 0x0000001175037824 */ /* 0x002fe200078e02ff */
[-C--:B------:R-:W-:Y:S01]  /*f530*/  IADD3 R2, P5, R55, R120.reuse, RZ ;  /* 0x0000007837027210 */ /* 0x080fe20007fbe0ff */
[----:B------:R-:W-:Y:S01]  /*f540*/  IMAD R57, R117, 0x5f, RZ ;  /* 0x0000005f75397824 */ /* 0x000fe200078e02ff */
[----:B------:R-:W-:Y:S02]  /*f550*/  PRMT R48, R42, 0x7632, R48 ;  /* 0x000076322a307816 */ /* 0x000fe40000000030 */
[----:B0-----:R-:W-:Y:S01]  /*f560*/  PRMT R37, R49, 0x7632, R37 ;  /* 0x0000763231257816 */ /* 0x001fe20000000025 */
[----:B------:R-:W-:Y:S01]  /*f570*/  IMAD R49, R117, 0x17, RZ ;  /* 0x0000001775317824 */ /* 0x000fe200078e02ff */
[----:B------:R-:W-:Y:S02]  /*f580*/  IADD3 R36, P6, R131, R120, RZ ;  /* 0x0000007883247210 */ /* 0x000fe40007fde0ff */
[----:B------:R-:W-:Y:S01]  /*f590*/  LEA.HI.X.SX32 R3, R3, R121, 0x1, P5 ;  /* 0x0000007903037211 */ /* 0x000fe200028f0eff */
[----:B------:R0:W-:Y:S04]  /*f5a0*/  STG.E.U16 [R40.64], R37 ;  /* 0x0000002528007986 */ /* 0x0001e8000c101506 */
[----:B------:R1:W-:Y:S01]  /*f5b0*/  STG.E.U16 [R52.64], R38 ;  /* 0x0000002634007986 */ /* 0x0003e2000c101506 */
[----:B0-----:R-:W-:-:S02]  /*f5c0*/  PRMT R41, R38, 0x7632, R41 ;  /* 0x0000763226297816 */ /* 0x001fc40000000029 */
[-C--:B------:R-:W-:Y:S01]  /*f5d0*/  LEA.HI.X.SX32 R37, R69, R121.reuse, 0x1, P6 ;  /* 0x0000007945257211 */ /* 0x080fe200030f0eff */
[----:B------:R-:W-:Y:S01]  /*f5e0*/  IMAD R69, R117, 0x65, RZ ;  /* 0x0000006575457824 */ /* 0x000fe200078e02ff */
[-C--:B------:R-:W-:Y:S01]  /*f5f0*/  IADD3 R40, P5, R135, R120.reuse, RZ ;  /* 0x0000007887287210 */ /* 0x080fe20007fbe0ff */
[----:B------:R0:W-:Y:S01]  /*f600*/  STG.E.U16 [R2.64], R41 ;  /* 0x0000002902007986 */ /* 0x0001e2000c101506 */
[----:B-1----:R-:W-:Y:S01]  /*f610*/  PRMT R38, R46, 0x7632, R38 ;  /* 0x000076322e267816 */ /* 0x002fe20000000026 */
[C---:B------:R-:W-:Y:S02]  /*f620*/  IMAD R52, R117.reuse, 0xba, RZ ;  /* 0x000000ba75347824 */ /* 0x040fe400078e02ff */
[----:B------:R1:W-:Y:S01]  /*f630*/  STG.E.U16 [R36.64], R42 ;  /* 0x0000002a24007986 */ /* 0x0003e2000c101506 */
[----:B------:R-:W-:Y:S01]  /*f640*/  IMAD R53, R117, 0x5d, RZ ;  /* 0x0000005d75357824 */ /* 0x000fe200078e02ff */
[----:B0-----:R-:W-:Y:S01]  /*f650*/  LEA.HI.X.SX32 R41, R45, R121, 0x1, P5 ;  /* 0x000000792d297211 */ /* 0x001fe200028f0eff */
[----:B------:R-:W-:Y:S01]  /*f660*/  IMAD R3, R117, 0x15, RZ ;  /* 0x0000001575037824 */ /* 0x000fe200078e02ff */
[----:B------:R-:W-:-:S02]  /*f670*/  IADD3 R2, P5, R143, R120, RZ ;  /* 0x000000788f027210 */ /* 0x000fc40007fbe0ff */
[-C--:B-1----:R-:W-:Y:S01]  /*f680*/  IADD3 R36, P6, R147, R120.reuse, RZ ;  /* 0x0000007893247210 */ /* 0x082fe20007fde0ff */
[----:B------:R0:W-:Y:S01]  /*f690*/  STG.E.U16 [R40.64], R48 ;  /* 0x0000003028007986 */ /* 0x0001e2000c101506 */
[-C--:B------:R-:W-:Y:S01]  /*f6a0*/  LEA.HI.X.SX32 R45, R71, R121.reuse, 0x1, P4 ;  /* 0x00000079472d7211 */ /* 0x080fe200020f0eff */
[----:B------:R-:W-:Y:S01]  /*f6b0*/  IMAD R71, R117, 0x66, RZ ;  /* 0x0000006675477824 */ /* 0x000fe200078e02ff */
[-C--:B------:R-:W-:Y:S02]  /*f6c0*/  LEA.HI.X.SX32 R3, R3, R121.reuse, 0x1, P5 ;  /* 0x0000007903037211 */ /* 0x080fe400028f0eff */
[----:B------:R-:W-:Y:S01]  /*f6d0*/  LEA.HI.X.SX32 R37, R61, R121, 0x1, P6 ;  /* 0x000000793d257211 */ /* 0x000fe200030f0eff */
[----:B------:R1:W-:Y:S01]  /*f6e0*/  STG.E.U16 [R44.64], R46 ;  /* 0x0000002e2c007986 */ /* 0x0003e2000c101506 */
[----:B------:R-:W-:Y:S01]  /*f6f0*/  PRMT R42, R43, 0x7632, R42 ;  /* 0x000076322b2a7816 */ /* 0x000fe2000000002a */
[----:B------:R-:W-:Y:S02]  /*f700*/  IMAD R61, R117, 0x61, RZ ;  /* 0x00000061753d7824 */ /* 0x000fe400078e02ff */
[----:B------:R2:W-:Y:S01]  /*f710*/  STG.E.U16 [R2.64], R38 ;  /* 0x0000002602007986 */ /* 0x0005e2000c101506 */
[----:B0-----:R-:W-:-:S03]  /*f720*/  IADD3 R40, P5, R151, R120, RZ ;  /* 0x0000007897287210 */ /* 0x001fc60007fbe0ff */
[----:B------:R0:W-:Y:S01]  /*f730*/  STG.E.U16 [R36.64], R50 ;  /* 0x0000003224007986 */ /* 0x0001e2000c101506 */
[-C--:B------:R-:W-:Y:S02]  /*f740*/  IADD3 R48, P4, R155, R120.reuse, RZ ;  /* 0x000000789b307210 */ /* 0x080fe40007f9e0ff */
[-C--:B------:R-:W-:Y:S01]  /*f750*/  LEA.HI.X.SX32 R41, R49, R121.reuse, 0x1, P5 ;  /* 0x0000007931297211 */ /* 0x080fe200028f0eff */
[----:B-1----:R-:W-:Y:S01]  /*f760*/  IMAD R45, R117, 0x1b, RZ ;  /* 0x0000001b752d7824 */ /* 0x002fe200078e02ff */
[----:B------:R-:W-:Y:S01]  /*f770*/  LEA.HI.X.SX32 R49, R63, R121, 0x1, P4 ;  /* 0x000000793f317211 */ /* 0x000fe200020f0eff */
[----:B------:R-:W-:Y:S01]  /*f780*/  IMAD R63, R117, 0x62, RZ ;  /* 0x00000062753f7824 */ /* 0x000fe200078e02ff */
[-C--:B------:R-:W-:Y:S01]  /*f790*/  IADD3 R44, P4, R171, R120.reuse, RZ ;  /* 0x00000078ab2c7210 */ /* 0x080fe20007f9e0ff */
[----:B--2---:R-:W-:Y:S01]  /*f7a0*/  IMAD R3, R117, 0x19, RZ ;  /* 0x0000001975037824 */ /* 0x004fe200078e02ff */
[----:B------:R-:W-:Y:S01]  /*f7b0*/  IADD3 R2, P5, R159, R120, RZ ;  /* 0x000000789f027210 */ /* 0x000fe20007fbe0ff */
[----:B------:R-:W-:Y:S01]  /*f7c0*/  IMAD R46, R117, 0xb4, RZ ;  /* 0x000000b4752e7824 */ /* 0x000fe200078e02ff */
[----:B------:R-:W-:-:S02]  /*f7d0*/  PRMT R38, R39, 0x7632, R38 ;  /* 0x0000763227267816 */ /* 0x000fc40000000026 */
[----:B0-----:R-:W-:Y:S01]  /*f7e0*/  PRMT R37, R50, 0x7632, R37 ;  /* 0x0000763232257816 */ /* 0x001fe20000000025 */
[----:B------:R-:W-:Y:S01]  /*f7f0*/  IMAD R50, R117, 0xb8, RZ ;  /* 0x000000b875327824 */ /* 0x000fe200078e02ff */
[-C--:B------:R-:W-:Y:S02]  /*f800*/  IADD3 R36, P6, R163, R120.reuse, RZ ;  /* 0x00000078a3247210 */ /* 0x080fe40007fde0ff */
[----:B------:R-:W-:Y:S01]  /*f810*/  LEA.HI.X.SX32 R3, R3, R121, 0x1, P5 ;  /* 0x0000007903037211 */ /* 0x000fe200028f0eff */
[----:B------:R0:W-:Y:S04]  /*f820*/  STG.E.U16 [R40.64], R37 ;  /* 0x0000002528007986 */ /* 0x0001e8000c101506 */
[----:B------:R1:W-:Y:S04]  /*f830*/  STG.E.U16 [R48.64], R39 ;  /* 0x0000002730007986 */ /* 0x0003e8000c101506 */
[----:B------:R2:W-:Y:S01]  /*f840*/  STG.E.U16 [R2.64], R38 ;  /* 0x0000002602007986 */ /* 0x0005e2000c101506 */
[----:B0-----:R-:W-:-:S02]  /*f850*/  IADD3 R40, P5, R167, R120, RZ ;  /* 0x00000078a7287210 */ /* 0x001fc40007fbe0ff */
[-C--:B------:R-:W-:Y:S01]  /*f860*/  LEA.HI.X.SX32 R37, R73, R121.reuse, 0x1, P6 ;  /* 0x0000007949257211 */ /* 0x080fe200030f0eff */
[----:B------:R-:W-:Y:S01]  /*f870*/  IMAD R73, R117, 0x67, RZ ;  /* 0x0000006775497824 */ /* 0x000fe200078e02ff */
[-C--:B------:R-:W-:Y:S01]  /*f880*/  LEA.HI.X.SX32 R41, R45, R121.reuse, 0x1, P5 ;  /* 0x000000792d297211 */ /* 0x080fe200028f0eff */
[----:B-1----:R-:W-:Y:S01]  /*f890*/  IMAD R48, R117, 0xb6, RZ ;  /* 0x000000b675307824 */ /* 0x002fe200078e02ff */
[-C--:B------:R-:W-:Y:S01]  /*f8a0*/  LEA.HI.X.SX32 R45, R75, R121.reuse, 0x1, P4 ;  /* 0x000000794b2d7211 */ /* 0x080fe200020f0eff */
[----:B------:R0:W-:Y:S01]  /*f8b0*/  STG.E.U16 [R36.64], R43 ;  /* 0x0000002b24007986 */ /* 0x0001e2000c101506 */
[----:B--2---:R-:W-:Y:S01]  /*f8c0*/  IMAD R3, R117, 0x1d, RZ ;  /* 0x0000001d75037824 */ /* 0x004fe200078e02ff */
[-C--:B------:R-:W-:Y:S01]  /*f8d0*/  IADD3 R2, P5, R175, R120.reuse, RZ ;  /* 0x00000078af027210 */ /* 0x080fe20007fbe0ff */
[----:B------:R-:W-:Y:S01]  /*f8e0*/  IMAD R75, R117, 0x68, RZ ;  /* 0x00000068754b7824 */ /* 0x000fe200078e02ff */
[----:B------:R1:W-:Y:S01]  /*f8f0*/  STG.E.U16 [R40.64], R42 ;  /* 0x0000002a28007986 */ /* 0x0003e2000c101506 */
[----:B------:R-:W-:Y:S01]  /*f900*/  IADD3 R38, P6, R179, R120, RZ ;  /* 0x00000078b3267210 */ /* 0x000fe20007fde0ff */
[----:B------:R-:W-:Y:S01]  /*f910*/  IMAD R49, R117, 0x5b, RZ ;  /* 0x0000005b75317824 */ /* 0x000fe200078e02ff */
[-C--:B------:R-:W-:Y:S01]  /*f920*/  LEA.HI.X.SX32 R3, R3, R121.reuse, 0x1, P5 ;  /* 0x0000007903037211 */ /* 0x080fe200028f0eff */
[----:B------:R2:W-:Y:S01]  /*f930*/  STG.E.U16 [R44.64], R47 ;  /* 0x0000002f2c007986 */ /* 0x0005e2000c101506 */
[----:B------:R-:W-:Y:S01]  /*f940*/  LEA.HI.X.SX32 R39, R59, R121, 0x1, P6 ;  /* 0x000000793b277211 */ /* 0x000fe200030f0eff */
[----:B------:R-:W-:-:S02]  /*f950*/  IMAD R59, R117, 0x60, RZ ;  /* 0x00000060753b7824 */ /* 0x000fc400078e02ff */
[----:B0-----:R-:W-:Y:S01]  /*f960*/  IMAD R37, R117, 0x1f, RZ ;  /* 0x0000001f75257824 */ /* 0x001fe200078e02ff */
[-C--:B------:R-:W-:Y:S02]  /*f970*/  IADD3 R36, P5, R183, R120.reuse, RZ ;  /* 0x00000078b7247210 */ /* 0x080fe40007fbe0ff */
[----:B------:R-:W-:Y:S02]  /*f980*/  SHF.L.U32 R43, R117, 0x5, RZ ;  /* 0x00000005752b7819 */ /* 0x000fe400000006ff */
[----:B-1----:R-:W-:Y:S02]  /*f990*/  PRMT R41, R47, 0x7632, R41 ;  /* 0x000076322f297816 */ /* 0x002fe40000000029 */
[----:B------:R-:W-:Y:S01]  /*f9a0*/  LEA.HI.X.SX32 R37, R37, R121, 0x1, P5 ;  /* 0x0000007925257211 */ /* 0x000fe200028f0eff */
[----:B--2---:R-:W-:Y:S01]  /*f9b0*/  IMAD R47, R117, 0x5a, RZ ;  /* 0x0000005a752f7824 */ /* 0x004fe200078e02ff */
[----:B------:R-:W-:Y:S01]  /*f9c0*/  PRMT R45, R51, 0x7632, R45 ;  /* 0x00007632332d7816 */ /* 0x000fe2000000002d */
[----:B------:R0:W-:Y:S01]  /*f9d0*/  STG.E.U16 [R2.64], R41 ;  /* 0x0000002902007986 */ /* 0x0001e2000c101506 */
[CC--:B------:R-:W-:Y:S01]  /*f9e0*/  LEA R40, P4, R117.reuse, R120.reuse, 0x6 ;  /* 0x0000007875287211 */ /* 0x0c0fe200078830ff */
[----:B------:R-:W-:Y:S01]  /*f9f0*/  IMAD R44, R117, 0xb2, RZ ;  /* 0x000000b2752c7824 */ /* 0x000fe200078e02ff */
[-C--:B------:R-:W-:Y:S01]  /*fa00*/  IADD3 R42, P6, R195, R120.reuse, RZ ;  /* 0x00000078c32a7210 */ /* 0x080fe20007fde0ff */
[----:B------:R1:W-:Y:S04]  /*fa10*/  STG.E.U16 [R38.64], R51 ;  /* 0x0000003326007986 */ /* 0x0003e8000c101506 */
[----:B------:R2:W-:Y:S01]  /*fa20*/  STG.E.U16 [R36.64], R45 ;  /* 0x0000002d24007986 */ /* 0x0005e2000c101506 */
[----:B0-----:R-:W-:Y:S01]  /*fa30*/  IMAD R3, R117, 0x21, RZ ;  /* 0x0000002175037824 */ /* 0x001fe200078e02ff */
[----:B------:R-:W-:-:S02]  /*fa40*/  IADD3 R2, P5, R191, R120, RZ ;  /* 0x00000078bf027210 */ /* 0x000fc40007fbe0ff */
[-C--:B------:R-:W-:Y:S01]  /*fa50*/  LEA.HI.X.SX32 R41, R43, R121.reuse, 0x1, P4 ;  /* 0x000000792b297211 */ /* 0x080fe200020f0eff */
[----:B-1----:R-:W-:Y:S01]  /*fa60*/  IMAD R39, R117, 0x56, RZ ;  /* 0x0000005675277824 */ /* 0x002fe200078e02ff */
[-C--:B------:R-:W-:Y:S01]  /*fa70*/  LEA.HI.X.SX32 R3, R3, R121.reuse, 0x1, P5 ;  /* 0x0000007903037211 */ /* 0x080fe200028f0eff */
[----:B------:R-:W-:Y:S01]  /*fa80*/  IMAD R51, R117, 0x5c, RZ ;  /* 0x0000005c75337824 */ /* 0x000fe200078e02ff */
[-C--:B------:R-:W-:Y:S01]  /*fa90*/  IADD3 R130, P5, R203, R120.reuse, RZ ;  /* 0x00000078cb827210 */ /* 0x080fe20007fbe0ff */
[----:B------:R0:W-:Y:S01]  /*faa0*/  STG.E.U16 [R40.64], R20 ;  /* 0x0000001428007986 */ /* 0x0001e2000c101506 */
[----:B--2---:R-:W-:Y:S01]  /*fab0*/  PRMT R37, R20, 0x7632, R37 ;  /* 0x0000763214257816 */ /* 0x004fe20000000025 */
[----:B------:R-:W-:Y:S01]  /*fac0*/  IMAD R36, R117, 0xaa, RZ ;  /* 0x000000aa75247824 */ /* 0x000fe200078e02ff */
[-C--:B------:R-:W-:Y:S01]  /*fad0*/  LEA.HI.X.SX32 R43, R55, R121.reuse, 0x1, P6 ;  /* 0x00000079372b7211 */ /* 0x080fe200030f0eff */
[----:B------:R-:W-:Y:S01]  /*fae0*/  IMAD R55, R117, 0x5e, RZ ;  /* 0x0000005e75377824 */ /* 0x000fe200078e02ff */
[-C--:B------:R-:W-:Y:S01]  /*faf0*/  IADD3 R128, P4, R199, R120.reuse, RZ ;  /* 0x00000078c7807210 */ /* 0x080fe20007f9e0ff */
[----:B------:R1:W-:Y:S01]  /*fb00*/  STG.E.U16 [R2.64], R37 ;  /* 0x0000002502007986 */ /* 0x0003e2000c101506 */
[-C--:B------:R-:W-:Y:S01]  /*fb10*/  IADD3 R132, P6, R207, R120.reuse, RZ ;  /* 0x00000078cf847210 */ /* 0x080fe20007fde0ff */
[----:B------:R-:W-:Y:S01]  /*fb20*/  IMAD R38, R117, 0xac, RZ ;  /* 0x000000ac75267824 */ /* 0x000fe200078e02ff */
[-C--:B------:R-:W-:Y:S01]  /*fb30*/  LEA.HI.X.SX32 R131, R131, R121.reuse, 0x1, P5 ;  /* 0x0000007983837211 */ /* 0x080fe200028f0eff */
[----:B------:R2:W-:Y:S01]  /*fb40*/  STG.E.U16 [R42.64], R32 ;  /* 0x000000202a007986 */ /* 0x0005e2000c101506 */
[-C--:B------:R-:W-:Y:S01]  /*fb50*/  IADD3 R136, P5, R215, R120.reuse, RZ ;  /* 0x00000078d7887210 */ /* 0x080fe20007fbe0ff */
[----:B0-----:R-:W-:Y:S01]  /*fb60*/  IMAD R40, R117, 0xae, RZ ;  /* 0x000000ae75287824 */ /* 0x001fe200078e02ff */
[-C--:B------:R-:W-:Y:S01]  /*fb70*/  LEA.HI.X.SX32 R129, R129, R121.reuse, 0x1, P4 ;  /* 0x0000007981817211 */ /* 0x080fe200020f0eff */
[----:B------:R-:W-:Y:S01]  /*fb80*/  IMAD R41, R117, 0x57, RZ ;  /* 0x0000005775297824 */ /* 0x000fe200078e02ff */
[-C--:B------:R-:W-:Y:S01]  /*fb90*/  IADD3 R134, P4, R211, R120.reuse, RZ ;  /* 0x00000078d3867210 */ /* 0x080fe20007f9e0ff */
[----:B------:R-:W-:Y:S01]  /*fba0*/  IMAD R45, R117, 0x59, RZ ;  /* 0x00000059752d7824 */ /* 0x000fe200078e02ff */
[-C--:B------:R-:W-:Y:S01]  /*fbb0*/  LEA.HI.X.SX32 R133, R133, R121.reuse, 0x1, P6 ;  /* 0x0000007985857211 */ /* 0x080fe200030f0eff */
[----:B-1----:R-:W-:Y:S01]  /*fbc0*/  IMAD R3, R117, 0x54, RZ ;  /* 0x0000005475037824 */ /* 0x002fe200078e02ff */
[-C--:B------:R-:W-:Y:S01]  /*fbd0*/  IADD3 R138, P6, R219, R120.reuse, RZ ;  /* 0x00000078db8a7210 */ /* 0x080fe20007fde0ff */
[----:B------:R-:W-:Y:S01]  /*fbe0*/  IMAD R2, R117, 0xa8, RZ ;  /* 0x000000a875027824 */ /* 0x000fe200078e02ff */
[-C--:B------:R-:W-:Y:S01]  /*fbf0*/  LEA.HI.X.SX32 R137, R137, R121.reuse, 0x1, P5 ;  /* 0x0000007989897211 */ /* 0x080fe200028f0eff */
[----:B--2---:R-:W-:Y:S01]  /*fc00*/  IMAD R43, R117, 0x58, RZ ;  /* 0x00000058752b7824 */ /* 0x004fe200078e02ff */
[-C--:B------:R-:W-:Y:S01]  /*fc10*/  IADD3 R142, P5, R3, R120.reuse, RZ ;  /* 0x00000078038e7210 */ /* 0x080fe20007fbe0ff */
[----:B------:R-:W-:Y:S01]  /*fc20*/  IMAD R37, R117, 0x55, RZ ;  /* 0x0000005575257824 */ /* 0x000fe200078e02ff */
[----:B------:R-:W-:Y:S01]  /*fc30*/  LEA.HI.X.SX32 R135, R135, R121, 0x1, P4 ;  /* 0x0000007987877211 */ /* 0x000fe200020f0eff */
[----:B------:R-:W-:Y:S01]  /*fc40*/  IMAD R42, R117, 0xb0, RZ ;  /* 0x000000b0752a7824 */ /* 0x000fe200078e02ff */
[----:B------:R-:W-:-:S02]  /*fc50*/  IADD3 R140, P4, R127, R120, RZ ;  /* 0x000000787f8c7210 */ /* 0x000fc40007f9e0ff */
[-C--:B------:R-:W-:Y:S02]  /*fc60*/  LEA.HI.X.SX32 R139, R139, R121.reuse, 0x1, P6 ;  /* 0x000000798b8b7211 */ /* 0x080fe400030f0eff */
[-C--:B------:R-:W-:Y:S02]  /*fc70*/  IADD3 R144, P6, R39, R120.reuse, RZ ;  /* 0x0000007827907210 */ /* 0x080fe40007fde0ff */
[-C--:B------:R-:W-:Y:S02]  /*fc80*/  LEA.HI.X.SX32 R143, R143, R121.reuse, 0x1, P5 ;  /* 0x000000798f8f7211 */ /* 0x080fe400028f0eff */
[-C--:B------:R-:W-:Y:S02]  /*fc90*/  IADD3 R148, P5, R47, R120.reuse, RZ ;  /* 0x000000782f947210 */ /* 0x080fe40007fbe0ff */
[----:B------:R-:W-:Y:S02]  /*fca0*/  LEA.HI.X.SX32 R141, R141, R121, 0x1, P4 ;  /* 0x000000798d8d7211 */ /* 0x000fe400020f0eff */
        /* <DEDUP_REMOVED lines=32> */
[----:B------:R-:W-:Y:S02]  /*feb0*/  PRMT R32, R32, 0x7632, R32 ;  /* 0x0000763220207816 */ /* 0x000fe40000000020 */
[-C--:B------:R-:W-:Y:S02]  /*fec0*/  IADD3 R180, P6, R111, R120.reuse, RZ ;  /* 0x000000786fb47210 */ /* 0x080fe40007fde0ff */
[-C--:B------:R-:W-:Y:S01]  /*fed0*/  LEA.HI.X.SX32 R179, R179, R121.reuse, 0x1, P5 ;  /* 0x00000079b3b37211 */ /* 0x080fe200028f0eff */
[----:B------:R4:W-:Y:S01]  /*fee0*/  STG.E.U16 [R128.64], R32 ;  /* 0x0000002080007986 */ /* 0x0009e2000c101506 */
[----:B------:R-:W-:Y:S02]  /*fef0*/  IADD3 R184, P5, R119, R120, RZ ;  /* 0x0000007877b87210 */ /* 0x000fe40007fbe0ff */
[----:B------:R-:W-:Y:S01]  /*ff00*/  LEA.HI.X.SX32 R177, R177, R121, 0x1, P4 ;  /* 0x00000079b1b17211 */ /* 0x000fe200020f0eff */
[----:B------:R0:W-:Y:S01]  /*ff10*/  STG.E.U16 [R130.64], R28 ;  /* 0x0000001c82007986 */ /* 0x0001e2000c101506 */
[----:B------:R-:W-:-:S02]  /*ff20*/  PRMT R20, R28, 0x7632, R20 ;  /* 0x000076321c147816 */ /* 0x000fc40000000014 */
[-C--:B------:R-:W-:Y:S02]  /*ff30*/  IADD3 R182, P4, R115, R120.reuse, RZ ;  /* 0x0000007873b67210 */ /* 0x080fe40007f9e0ff */
[-C--:B------:R-:W-:Y:S01]  /*ff40*/  LEA.HI.X.SX32 R181, R181, R121.reuse, 0x1, P6 ;  /* 0x00000079b5b57211 */ /* 0x080fe200030f0eff */
[----:B------:R1:W-:Y:S01]  /*ff50*/  STG.E.U16 [R132.64], R20 ;  /* 0x0000001484007986 */ /* 0x0003e2000c101506 */
[-C--:B------:R-:W-:Y:S02]  /*ff60*/  LEA R186, P6, R117, R120.reuse, 0x7 ;  /* 0x0000007875ba7211 */ /* 0x080fe400078c38ff */
[----:B----4-:R-:W-:Y:S01]  /*ff70*/  PRMT R129, R24, 0x7632, R129 ;  /* 0x0000763218817816 */ /* 0x010fe20000000081 */
[----:B------:R-:W-:Y:S01]  /*ff80*/  STG.E.U16 [R134.64], R24 ;  /* 0x0000001886007986 */ /* 0x000fe2000c101506 */
[----:B------:R-:W-:Y:S02]  /*ff90*/  LEA.HI.X.SX32 R185, R185, R121, 0x1, P5 ;  /* 0x00000079b9b97211 */ /* 0x000fe400028f0eff */
[----:B------:R-:W-:Y:S01]  /*ffa0*/  IADD3 R190, P5, R190, R120, RZ ;  /* 0x00000078bebe7210 */ /* 0x000fe20007fbe0ff */
[----:B------:R-:W-:Y:S01]  /*ffb0*/  STG.E.U16 [R136.64], R129 ;  /* 0x0000008188007986 */ /* 0x000fe2000c101506 */
[----:B0-----:R-:W-:-:S02]  /*ffc0*/  PRMT R131, R21, 0x7632, R131 ;  /* 0x0000763215837816 */ /* 0x001fc40000000083 */
[-C--:B------:R-:W-:Y:S01]  /*ffd0*/  LEA.HI.X.SX32 R183, R183, R121.reuse, 0x1, P4 ;  /* 0x00000079b7b77211 */ /* 0x080fe200020f0eff */
[----:B------:R0:W-:Y:S01]  /*ffe0*/  STG.E.U16 [R138.64], R21 ;  /* 0x000000158a007986 */ /* 0x0001e2000c101506 */
[-C--:B------:R-:W-:Y:S02]  /*fff0*/  IADD3 R188, P4, R188, R120.reuse, RZ ;  /* 0x00000078bcbc7210 */ /* 0x080fe40007f9e0ff */
[-C--:B------:R-:W-:Y:S01]  /*10000*/  LEA.HI.X.SX32 R187, R187, R121.reuse, 0x1, P6 ;  /* 0x00000079bbbb7211 */ /* 0x080fe200030f0eff */
[----:B------:R-:W-:Y:S01]  /*10010*/  STG.E.U16 [R140.64], R131 ;  /* 0x000000838c007986 */ /* 0x000fe2000c101506 */
[----:B-1----:R-:W-:Y:S02]  /*10020*/  PRMT R133, R33, 0x7632, R133 ;  /* 0x0000763221857816 */ /* 0x002fe40000000085 */
[----:B------:R-:W-:Y:S01]  /*10030*/  IADD3 R192, P6, R192, R120, RZ ;  /* 0x00000078c0c07210 */ /* 0x000fe20007fde0ff */
[----:B------:R-:W-:Y:S01]  /*10040*/  STG.E.U16 [R142.64], R33 ;  /* 0x000000218e007986 */ /* 0x000fe2000c101506 */
[----:B------:R-:W-:-:S02]  /*10050*/  LEA.HI.X.SX32 R191, R191, R121, 0x1, P5 ;  /* 0x00000079bfbf7211 */ /* 0x000fc400028f0eff */
[----:B------:R-:W-:Y:S01]  /*10060*/  PRMT R28, R29, 0x7632, R28 ;  /* 0x000076321d1c7816 */ /* 0x000fe2000000001c */
[----:B------:R-:W-:Y:S01]  /*10070*/  STG.E.U16 [R144.64], R133 ;  /* 0x0000008590007986 */ /* 0x000fe2000c101506 */
[-C--:B------:R-:W-:Y:S02]  /*10080*/  IADD3 R196, P5, R196, R120.reuse, RZ ;  /* 0x00000078c4c47210 */ /* 0x080fe40007fbe0ff */
[-C--:B------:R-:W-:Y:S01]  /*10090*/  LEA.HI.X.SX32 R189, R189, R121.reuse, 0x1, P4 ;  /* 0x00000079bdbd7211 */ /* 0x080fe200020f0eff */
[----:B------:R1:W-:Y:S01]  /*100a0*/  STG.E.U16 [R146.64], R29 ;  /* 0x0000001d92007986 */ /* 0x0003e2000c101506 */
[----:B------:R-:W-:Y:S02]  /*100b0*/  PRMT R20, R25, 0x7632, R20 ;  /* 0x0000763219147816 */ /* 0x000fe40000000014 */
[----:B------:R-:W-:Y:S01]  /*100c0*/  IADD3 R194, P4, R194, R120, RZ ;  /* 0x00000078c2c27210 */ /* 0x000fe20007f9e0ff */
[----:B------:R2:W-:Y:S01]  /*100d0*/  STG.E.U16 [R148.64], R28 ;  /* 0x0000001c94007986 */ /* 0x0005e2000c101506 */
[----:B------:R-:W-:-:S02]  /*100e0*/  LEA.HI.X.SX32 R193, R193, R121, 0x1, P6 ;  /* 0x00000079c1c17211 */ /* 0x000fc400030f0eff */
[-C--:B------:R-:W-:Y:S01]  /*100f0*/  IADD3 R198, P6, R198, R120.reuse, RZ ;  /* 0x00000078c6c67210 */ /* 0x080fe20007fde0ff */
[----:B------:R-:W-:Y:S01]  /*10100*/  STG.E.U16 [R150.64], R25 ;  /* 0x0000001996007986 */ /* 0x000fe2000c101506 */
[----:B0-----:R-:W-:Y:S02]  /*10110*/  PRMT R21, R22, 0x7632, R21 ;  /* 0x0000763216157816 */ /* 0x001fe40000000015 */
[-C--:B------:R-:W-:Y:S01]  /*10120*/  LEA.HI.X.SX32 R197, R197, R121.reuse, 0x1, P5 ;  /* 0x00000079c5c57211 */ /* 0x080fe200028f0eff */
[----:B------:R0:W-:Y:S01]  /*10130*/  STG.E.U16 [R152.64], R20 ;  /* 0x0000001498007986 */ /* 0x0001e2000c101506 */
[----:B------:R-:W-:Y:S02]  /*10140*/  IADD3 R202, P5, R202, R120, RZ ;  /* 0x00000078caca7210 */ /* 0x000fe40007fbe0ff */
[----:B------:R-:W-:Y:S01]  /*10150*/  PRMT R24, R34, 0x7632, R24 ;  /* 0x0000763222187816 */ /* 0x000fe20000000018 */
[----:B------:R-:W-:Y:S01]  /*10160*/  STG.E.U16 [R154.64], R22 ;  /* 0x000000169a007986 */ /* 0x000fe2000c101506 */
[----:B------:R-:W-:-:S02]  /*10170*/  LEA.HI.X.SX32 R195, R195, R121, 0x1, P4 ;  /* 0x00000079c3c37211 */ /* 0x000fc400020f0eff */
[-C--:B------:R-:W-:Y:S01]  /*10180*/  IADD3 R200, P4, R200, R120.reuse, RZ ;  /* 0x00000078c8c87210 */ /* 0x080fe20007f9e0ff */
[----:B------:R3:W-:Y:S01]  /*10190*/  STG.E.U16 [R156.64], R21 ;  /* 0x000000159c007986 */ /* 0x0007e2000c101506 */
[-C--:B------:R-:W-:Y:S02]  /*101a0*/  LEA.HI.X.SX32 R199, R199, R121.reuse, 0x1, P6 ;  /* 0x00000079c7c77211 */ /* 0x080fe400030f0eff */
[----:B-1----:R-:W-:Y:S01]  /*101b0*/  PRMT R29, R30, 0x7632, R29 ;  /* 0x000076321e1d7816 */ /* 0x002fe2000000001d */
[----:B------:R-:W-:Y:S01]  /*101c0*/  STG.E.U16 [R158.64], R34 ;  /* 0x000000229e007986 */ /* 0x000fe2000c101506 */
[----:B------:R-:W-:Y:S02]  /*101d0*/  IADD3 R204, P6, R204, R120, RZ ;  /* 0x00000078cccc7210 */ /* 0x000fe40007fde0ff */
[----:B------:R-:W-:Y:S01]  /*101e0*/  LEA.HI.X.SX32 R203, R203, R121, 0x1, P5 ;  /* 0x00000079cbcb7211 */ /* 0x000fe200028f0eff */
[----:B------:R1:W-:Y:S01]  /*101f0*/  STG.E.U16 [R160.64], R24 ;  /* 0x00000018a0007986 */ /* 0x0003e2000c101506 */
[----:B--2---:R-:W-:-:S02]  /*10200*/  PRMT R28, R26, 0x7632, R28 ;  /* 0x000076321a1c7816 */ /* 0x004fc4000000001c */
[-C--:B------:R-:W-:Y:S01]  /*10210*/  IADD3 R208, P5, R208, R120.reuse, RZ ;  /* 0x00000078d0d07210 */ /* 0x080fe20007fbe0ff */
[----:B------:R-:W-:Y:S01]  /*10220*/  STG.E.U16 [R162.64], R30 ;  /* 0x0000001ea2007986 */ /* 0x000fe2000c101506 */
[-C--:B------:R-:W-:Y:S02]  /*10230*/  LEA.HI.X.SX32 R201, R201, R121.reuse, 0x1, P4 ;  /* 0x00000079c9c97211 */ /* 0x080fe400020f0eff */
[----:B0-----:R-:W-:Y:S01]  /*10240*/  PRMT R20, R23, 0x7632, R20 ;  /* 0x0000763217147816 */ /* 0x001fe20000000014 */
[----:B------:R-:W-:Y:S01]  /*10250*/  STG.E.U16 [R164.64], R29 ;  /* 0x0000001da4007986 */ /* 0x000fe2000c101506 */
[-C--:B------:R-:W-:Y:S02]  /*10260*/  IADD3 R206, P4, R206, R120.reuse, RZ ;  /* 0x00000078cece7210 */ /* 0x080fe40007f9e0ff */
[----:B------:R-:W-:Y:S01]  /*10270*/  LEA.HI.X.SX32 R205, R205, R121, 0x1, P6 ;  /* 0x00000079cdcd7211 */ /* 0x000fe200030f0eff */
[----:B------:R-:W-:Y:S01]  /*10280*/  STG.E.U16 [R166.64], R26 ;  /* 0x0000001aa6007986 */ /* 0x000fe2000c101506 */
[----:B------:R-:W-:-:S02]  /*10290*/  IADD3 R210, P6, R210, R120, RZ ;  /* 0x00000078d2d27210 */ /* 0x000fc40007fde0ff */
[----:B---3--:R-:W-:Y:S01]  /*102a0*/  PRMT R21, R35, 0x7632, R21 ;  /* 0x0000763223157816 */ /* 0x008fe20000000015 */
[----:B------:R-:W-:Y:S01]  /*102b0*/  STG.E.U16 [R168.64], R28 ;  /* 0x0000001ca8007986 */ /* 0x000fe2000c101506 */
[-C--:B------:R-:W-:Y:S02]  /*102c0*/  LEA.HI.X.SX32 R209, R209, R121.reuse, 0x1, P5 ;  /* 0x00000079d1d17211 */ /* 0x080fe400028f0eff */
[-C--:B------:R-:W-:Y:S01]  /*102d0*/  IADD3 R214, P5, R214, R120.reuse, RZ ;  /* 0x00000078d6d67210 */ /* 0x080fe20007fbe0ff */
[----:B------:R0:W-:Y:S01]  /*102e0*/  STG.E.U16 [R170.64], R23 ;  /* 0x00000017aa007986 */ /* 0x0001e2000c101506 */
[----:B------:R-:W-:Y:S02]  /*102f0*/  PRMT R22, R31, 0x7632, R22 ;  /* 0x000076321f167816 */ /* 0x000fe40000000016 */
[----:B------:R-:W-:Y:S01]  /*10300*/  LEA.HI.X.SX32 R207, R207, R121, 0x1, P4 ;  /* 0x00000079cfcf7211 */ /* 0x000fe200020f0eff */
[----:B------:R2:W-:Y:S01]  /*10310*/  STG.E.U16 [R172.64], R20 ;  /* 0x00000014ac007986 */ /* 0x0005e2000c101506 */
[----:B------:R-:W-:-:S02]  /*10320*/  IADD3 R212, P4, R212, R120, RZ ;  /* 0x00000078d4d47210 */ /* 0x000fc40007f9e0ff */
[-C--:B------:R-:W-:Y:S01]  /*10330*/  LEA.HI.X.SX32 R211, R211, R121.reuse, 0x1, P6 ;  /* 0x00000079d3d37211 */ /* 0x080fe200030f0eff */
[----:B------:R-:W-:Y:S01]  /*10340*/  STG.E.U16 [R174.64], R35 ;  /* 0x00000023ae007986 */ /* 0x000fe2000c101506 */
[----:B-1----:R-:W-:Y:S02]  /*10350*/  PRMT R24, R27, 0x7632, R24 ;  /* 0x000076321b187816 */ /* 0x002fe40000000018 */
[-C--:B------:R-:W-:Y:S01]  /*10360*/  IADD3 R216, P6, R216, R120.reuse, RZ ;  /* 0x00000078d8d87210 */ /* 0x080fe20007fde0ff */
[----:B------:R1:W-:Y:S01]  /*10370*/  STG.E.U16 [R176.64], R21 ;  /* 0x00000015b0007986 */ /* 0x0003e2000c101506 */
[----:B------:R-:W-:Y:S02]  /*10380*/  LEA.HI.X.SX32 R215, R215, R121, 0x1, P5 ;  /* 0x00000079d7d77211 */ /* 0x000fe400028f0eff */
[----:B0-----:R-:W-:Y:S01]  /*10390*/  PRMT R23, R8, 0x7632, R23 ;  /* 0x0000763208177816 */ /* 0x001fe20000000017 */
[----:B------:R-:W-:Y:S01]  /*103a0*/  STG.E.U16 [R178.64], R31 ;  /* 0x0000001fb2007986 */ /* 0x000fe2000c101506 */
[----:B------:R-:W-:-:S02]  /*103b0*/  IADD3 R124, P5, R124, R120, RZ ;  /* 0x000000787c7c7210 */ /* 0x000fc40007fbe0ff */
[-C--:B------:R-:W-:Y:S01]  /*103c0*/  LEA.HI.X.SX32 R213, R213, R121.reuse, 0x1, P4 ;  /* 0x00000079d5d57211 */ /* 0x080fe200020f0eff */
[----:B------:R0:W-:Y:S01]  /*103d0*/  STG.E.U16 [R180.64], R22 ;  /* 0x00000016b4007986 */ /* 0x0001e2000c101506 */
[----:B--2---:R-:W-:Y:S02]  /*103e0*/  PRMT R20, R4, 0x7632, R20 ;  /* 0x0000763204147816 */ /* 0x004fe40000000014 */
[-C--:B------:R-:W-:Y:S01]  /*103f0*/  IADD3 R218, P4, R218, R120.reuse, RZ ;  /* 0x00000078dada7210 */ /* 0x080fe20007f9e0ff */
[----:B------:R-:W-:Y:S01]  /*10400*/  STG.E.U16 [R182.64], R27 ;  /* 0x0000001bb6007986 */ /* 0x000fe2000c101506 */
[----:B------:R-:W-:Y:S02]  /*10410*/  LEA.HI.X.SX32 R217, R217, R121, 0x1, P6 ;  /* 0x00000079d9d97211 */ /* 0x000fe400030f0eff */
[----:B------:R-:W-:Y:S01]  /*10420*/  IADD3 R126, P6, R126, R120, RZ ;  /* 0x000000787e7e7210 */ /* 0x000fe20007fde0ff */
[----:B------:R-:W-:Y:S01]  /*10430*/  STG.E.U16 [R184.64], R24 ;  /* 0x00000018b8007986 */ /* 0x000fe2000c101506 */
[----:B-1----:R-:W-:-:S02]  /*10440*/  PRMT R21, R16, 0x7632, R21 ;  /* 0x0000763210157816 */ /* 0x002fc40000000015 */
[-C--:B------:R-:W-:Y:S01]  /*10450*/  LEA.HI.X.SX32 R125, R125, R121.reuse, 0x1, P5 ;  /* 0x000000797d7d7211 */ /* 0x080fe200028f0eff */
[----:B------:R1:W-:Y:S01]  /*10460*/  STG.E.U16 [R186.64], R8 ;  /* 0x00000008ba007986 */ /* 0x0003e2000c101506 */
[-C--:B------:R-:W-:Y:S02]  /*10470*/  IADD3 R2, P5, R2, R120.reuse, RZ ;  /* 0x0000007802027210 */ /* 0x080fe40007fbe0ff */
[----:B0-----:R-:W-:Y:S01]  /*10480*/  PRMT R22, R12, 0x7632, R22 ;  /* 0x000076320c167816 */ /* 0x001fe20000000016 */
[----:B------:R-:W-:Y:S01]  /*10490*/  STG.E.U16 [R188.64], R23 ;  /* 0x00000017bc007986 */ /* 0x000fe2000c101506 */
[-C--:B------:R-:W-:Y:S02]  /*104a0*/  LEA.HI.X.SX32 R219, R219, R121.reuse, 0x1, P4 ;  /* 0x00000079dbdb7211 */ /* 0x080fe400020f0eff */
[----:B------:R-:W-:Y:S01]  /*104b0*/  IADD3 R122, P4, R122, R120, RZ ;  /* 0x000000787a7a7210 */ /* 0x000fe20007f9e0ff */
[----:B------:R0:W-:Y:S01]  /*104c0*/  STG.E.U16 [R190.64], R4 ;  /* 0x00000004be007986 */ /* 0x0001e2000c101506 */
[----:B------:R-:W-:-:S02]  /*104d0*/  LEA.HI.X.SX32 R127, R127, R121, 0x1, P6 ;  /* 0x000000797f7f7211 */ /* 0x000fc400030f0eff */
[-C--:B------:R-:W-:Y:S01]  /*104e0*/  IADD3 R36, P6, R36, R120.reuse, RZ ;  /* 0x0000007824247210 */ /* 0x080fe20007fde0ff */
[----:B------:R-:W-:Y:S01]  /*104f0*/  STG.E.U16 [R192.64], R20 ;  /* 0x00000014c0007986 */ /* 0x000fe2000c101506 */
[----:B-1----:R-:W-:Y:S02]  /*10500*/  PRMT R8, R9, 0x7632, R8 ;  /* 0x0000763209087816 */ /* 0x002fe40000000008 */
[-C--:B------:R-:W-:Y:S01]  /*10510*/  LEA.HI.X.SX32 R3, R3, R121.reuse, 0x1, P5 ;  /* 0x0000007903037211 */ /* 0x080fe200028f0eff */
[----:B------:R1:W-:Y:S01]  /*10520*/  STG.E.U16 [R194.64], R16 ;  /* 0x00000010c2007986 */ /* 0x0003e2000c101506 */
[----:B------:R-:W-:Y:S02]  /*10530*/  PRMT R24, R5, 0x7632, R24 ;  /* 0x0000763205187816 */ /* 0x000fe40000000018 */
[----:B------:R-:W-:Y:S01]  /*10540*/  IADD3 R40, P5, R40, R120, RZ ;  /* 0x0000007828287210 */ /* 0x000fe20007fbe0ff */
[----:B------:R-:W-:Y:S01]  /*10550*/  STG.E.U16 [R196.64], R21 ;  /* 0x00000015c4007986 */ /* 0x000fe2000c101506 */
[----:B------:R-:W-:-:S02]  /*10560*/  LEA.HI.X.SX32 R123, R123, R121, 0x1, P4 ;  /* 0x000000797b7b7211 */ /* 0x000fc400020f0eff */
[-C--:B------:R-:W-:Y:S01]  /*10570*/  IADD3 R38, P4, R38, R120.reuse, RZ ;  /* 0x0000007826267210 */ /* 0x080fe20007f9e0ff */
[----:B------:R-:W-:Y:S01]  /*10580*/  STG.E.U16 [R198.64], R12 ;  /* 0x0000000cc6007986 */ /* 0x000fe2000c101506 */
[-C--:B------:R-:W-:Y:S02]  /*10590*/  LEA.HI.X.SX32 R37, R37, R121.reuse, 0x1, P6 ;  /* 0x0000007925257211 */ /* 0x080fe400030f0eff */
[-C--:B------:R-:W-:Y:S01]  /*105a0*/  IADD3 R42, P6, R42, R120.reuse, RZ ;  /* 0x000000782a2a7210 */ /* 0x080fe20007fde0ff */
[----:B------:R-:W-:Y:S01]  /*105b0*/  STG.E.U16 [R200.64], R22 ;  /* 0x00000016c8007986 */ /* 0x000fe2000c101506 */
[-C--:B------:R-:W-:Y:S02]  /*105c0*/  LEA.HI.X.SX32 R41, R41, R121.reuse, 0x1, P5 ;  /* 0x0000007929297211 */ /* 0x080fe400028f0eff */
[----:B------:R-:W-:Y:S01]  /*105d0*/  IADD3 R46, P5, R46, R120, RZ ;  /* 0x000000782e2e7210 */ /* 0x000fe20007fbe0ff */
[----:B------:R2:W-:Y:S01]  /*105e0*/  STG.E.U16 [R202.64], R9 ;  /* 0x00000009ca007986 */ /* 0x0005e2000c101506 */
[----:B------:R-:W-:-:S02]  /*105f0*/  LEA.HI.X.SX32 R39, R39, R121, 0x1, P4 ;  /* 0x0000007927277211 */ /* 0x000fc400020f0eff */
[-C--:B------:R-:W-:Y:S01]  /*10600*/  IADD3 R44, P4, R44, R120.reuse, RZ ;  /* 0x000000782c2c7210 */ /* 0x080fe20007f9e0ff */
[----:B------:R-:W-:Y:S01]  /*10610*/  STG.E.U16 [R204.64], R8 ;  /* 0x00000008cc007986 */ /* 0x000fe2000c101506 */
[-C--:B------:R-:W-:Y:S02]  /*10620*/  LEA.HI.X.SX32 R43, R43, R121.reuse, 0x1, P6 ;  /* 0x000000792b2b7211 */ /* 0x080fe400030f0eff */
[-C--:B------:R-:W-:Y:S01]  /*10630*/  IADD3 R48, P6, R48, R120.reuse, RZ ;  /* 0x0000007830307210 */ /* 0x080fe20007fde0ff */
[----:B------:R3:W-:Y:S01]  /*10640*/  STG.E.U16 [R206.64], R5 ;  /* 0x00000005ce007986 */ /* 0x0007e2000c101506 */
[-C--:B------:R-:W-:Y:S02]  /*10650*/  LEA.HI.X.SX32 R47, R47, R121.reuse, 0x1, P5 ;  /* 0x000000792f2f7211 */ /* 0x080fe400028f0eff */
[----:B------:R-:W-:Y:S01]  /*10660*/  IADD3 R52, P5, R52, R120, RZ ;  /* 0x0000007834347210 */ /* 0x000fe20007fbe0ff */
[----:B------:R-:W4:Y:S01]  /*10670*/  LDS.128 R20, [R227] ;  /* 0x00000000e3147984 */ /* 0x000f220000000c00 */
[----:B------:R-:W-:-:S02]  /*10680*/  LEA.HI.X.SX32 R45, R45, R121, 0x1, P4 ;  /* 0x000000792d2d7211 */ /* 0x000fc400020f0eff */
[-C--:B------:R-:W-:Y:S01]  /*10690*/  IADD3 R50, P4, R50, R120.reuse, RZ ;  /* 0x0000007832327210 */ /* 0x080fe20007f9e0ff */
[----:B------:R-:W-:Y:S01]  /*106a0*/  STG.E.U16 [R208.64], R24 ;  /* 0x00000018d0007986 */ /* 0x000fe2000c101506 */
[-C--:B------:R-:W-:Y:S02]  /*106b0*/  LEA.HI.X.SX32 R49, R49, R121.reuse, 0x1, P6 ;  /* 0x0000007931317211 */ /* 0x080fe400030f0eff */
[-C--:B------:R-:W-:Y:S01]  /*106c0*/  IADD3 R54, P6, R54, R120.reuse, RZ ;  /* 0x0000007836367210 */ /* 0x080fe20007fde0ff */
[----:B------:R-:W4:Y:S01]  /*106d0*/  LDS.128 R24, [R226] ;  /* 0x00000000e2187984 */ /* 0x000f220000000c00 */
[-C--:B------:R-:W-:Y:S02]  /*106e0*/  LEA.HI.X.SX32 R53, R53, R121.reuse, 0x1, P5 ;  /* 0x0000007935357211 */ /* 0x080fe400028f0eff */
[----:B------:R-:W-:Y:S01]  /*106f0*/  IADD3 R58, P5, R58, R120, RZ ;  /* 0x000000783a3a7210 */ /* 0x000fe20007fbe0ff */
[----:B------:R-:W4:Y:S01]  /*10700*/  LDS.128 R28, [R225] ;  /* 0x00000000e11c7984 */ /* 0x000f220000000c00 */
[----:B------:R-:W-:-:S02]  /*10710*/  LEA.HI.X.SX32 R51, R51, R121, 0x1, P4 ;  /* 0x0000007933337211 */ /* 0x000fc400020f0eff */
[-C--:B------:R-:W-:Y:S01]  /*10720*/  IADD3 R56, P4, R56, R120.reuse, RZ ;  /* 0x0000007838387210 */ /* 0x080fe20007f9e0ff */
[----:B------:R-:W4:Y:S01]  /*10730*/  LDS.128 R32, [R224] ;  /* 0x00000000e0207984 */ /* 0x000f220000000c00 */
[-C--:B------:R-:W-:Y:S02]  /*10740*/  LEA.HI.X.SX32 R55, R55, R121.reuse, 0x1, P6 ;  /* 0x0000007937377211 */ /* 0x080fe400030f0eff */
[-C--:B------:R-:W-:Y:S01]  /*10750*/  IADD3 R60, P6, R60, R120.reuse, RZ ;  /* 0x000000783c3c7210 */ /* 0x080fe20007fde0ff */
[----:B------:R-:W-:Y:S01]  /*10760*/  STG.E.U16 [R210.64], R17 ;  /* 0x00000011d2007986 */ /* 0x000fe2000c101506 */
[----:B------:R-:W-:Y:S02]  /*10770*/  LEA.HI.X.SX32 R59, R59, R121, 0x1, P5 ;  /* 0x000000793b3b7211 */ /* 0x000fe400028f0eff */
[----:B------:R-:W-:Y:S02]  /*10780*/  IADD3 R64, P5, R64, R120, RZ ;  /* 0x0000007840407210 */ /* 0x000fe40007fbe0ff */
[----:B0-----:R-:W-:-:S02]  /*10790*/  PRMT R4, R17, 0x7632, R4 ;  /* 0x0000763211047816 */ /* 0x001fc40000000004 */
[-C--:B------:R-:W-:Y:S02]  /*107a0*/  LEA.HI.X.SX32 R57, R57, R121.reuse, 0x1, P4 ;  /* 0x0000007939397211 */ /* 0x080fe400020f0eff */
[-C--:B------:R-:W-:Y:S01]  /*107b0*/  IADD3 R62, P4, R62, R120.reuse, RZ ;  /* 0x000000783e3e7210 */ /* 0x080fe20007f9e0ff */
[----:B------:R0:W-:Y:S01]  /*107c0*/  STG.E.U16 [R212.64], R4 ;  /* 0x00000004d4007986 */ /* 0x0001e2000c101506 */
[-C--:B------:R-:W-:Y:S02]  /*107d0*/  LEA.HI.X.SX32 R61, R61, R121.reuse, 0x1, P6 ;  /* 0x000000793d3d7211 */ /* 0x080fe400030f0eff */
[----:B-1----:R-:W-:Y:S01]  /*107e0*/  PRMT R16, R13, 0x7632, R16 ;  /* 0x000076320d107816 */ /* 0x002fe20000000010 */
[----:B------:R-:W-:Y:S01]  /*107f0*/  STG.E.U16 [R214.64], R13 ;  /* 0x0000000dd6007986 */ /* 0x000fe2000c101506 */
[----:B------:R-:W-:Y:S02]  /*10800*/  IADD3 R66, P6, R66, R120, RZ ;  /* 0x0000007842427210 */ /* 0x000fe40007fde0ff */
[----:B------:R-:W-:Y:S01]  /*10810*/  LEA.HI.X.SX32 R65, R65, R121, 0x1, P5 ;  /* 0x0000007941417211 */ /* 0x000fe200028f0eff */
[----:B------:R-:W-:Y:S01]  /*10820*/  STG.E.U16 [R216.64], R16 ;  /* 0x00000010d8007986 */ /* 0x000fe2000c101506 */
[----:B--2---:R-:W-:-:S02]  /*10830*/  PRMT R9, R10, 0x7632, R9 ;  /* 0x000076320a097816 */ /* 0x004fc40000000009 */
[-C--:B------:R-:W-:Y:S01]  /*10840*/  IADD3 R70, P5, R70, R120.reuse, RZ ;  /* 0x0000007846467210 */ /* 0x080fe20007fbe0ff */
[----:B------:R-:W-:Y:S01]  /*10850*/  STG.E.U16 [R218.64], R10 ;  /* 0x0000000ada007986 */ /* 0x000fe2000c101506 */
[-C--:B------:R-:W-:Y:S02]  /*10860*/  LEA.HI.X.SX32 R63, R63, R121.reuse, 0x1, P4 ;  /* 0x000000793f3f7211 */ /* 0x080fe400020f0eff */
[----:B---3--:R-:W-:Y:S01]  /*10870*/  PRMT R5, R6, 0x7632, R5 ;  /* 0x0000763206057816 */ /* 0x008fe20000000005 */
[----:B------:R-:W-:Y:S01]  /*10880*/  STG.E.U16 [R124.64], R9 ;  /* 0x000000097c007986 */ /* 0x000fe2000c101506 */
[-C--:B------:R-:W-:Y:S02]  /*10890*/  IADD3 R68, P4, R68, R120.reuse, RZ ;  /* 0x0000007844447210 */ /* 0x080fe40007f9e0ff */
[----:B------:R-:W-:Y:S01]  /*108a0*/  LEA.HI.X.SX32 R67, R67, R121, 0x1, P6 ;  /* 0x0000007943437211 */ /* 0x000fe200030f0eff */
[----:B------:R-:W-:Y:S01]  /*108b0*/  STG.E.U16 [R126.64], R6 ;  /* 0x000000067e007986 */ /* 0x000fe2000c101506 */
[----:B------:R-:W-:-:S02]  /*108c0*/  IADD3 R72, P6, R72, R120, RZ ;  /* 0x0000007848487210 */ /* 0x000fc40007fde0ff */
[-C--:B------:R-:W-:Y:S01]  /*108d0*/  LEA.HI.X.SX32 R71, R71, R121.reuse, 0x1, P5 ;  /* 0x0000007947477211 */ /* 0x080fe200028f0eff */
[----:B------:R-:W-:Y:S01]  /*108e0*/  STG.E.U16 [R122.64], R5 ;  /* 0x000000057a007986 */ /* 0x000fe2000c101506 */
[-C--:B------:R-:W-:Y:S02]  /*108f0*/  IADD3 R76, P5, R76, R120.reuse, RZ ;  /* 0x000000784c4c7210 */ /* 0x080fe40007fbe0ff */
[-C--:B------:R-:W-:Y:S01]  /*10900*/  LEA.HI.X.SX32 R69, R69, R121.reuse, 0x1, P4 ;  /* 0x0000007945457211 */ /* 0x080fe200020f0eff */
[----:B------:R1:W-:Y:S01]  /*10910*/  STG.E.U16 [R2.64], R18 ;  /* 0x0000001202007986 */ /* 0x0003e2000c101506 */
[----:B0-----:R-:W-:Y:S02]  /*10920*/  PRMT R4, R18, 0x7632, R4 ;  /* 0x0000763212047816 */ /* 0x001fe40000000004 */
[-C--:B------:R-:W-:Y:S02]  /*10930*/  IADD3 R74, P4, R74, R120.reuse, RZ ;  /* 0x000000784a4a7210 */ /* 0x080fe40007f9e0ff */
[----:B------:R-:W-:Y:S01]  /*10940*/  LEA.HI.X.SX32 R73, R73, R121, 0x1, P6 ;  /* 0x0000007949497211 */ /* 0x000fe200030f0eff */
[----:B------:R0:W-:Y:S01]  /*10950*/  STG.E.U16 [R36.64], R4 ;  /* 0x0000000424007986 */ /* 0x0001e2000c101506 */
[----:B------:R-:W-:-:S02]  /*10960*/  IADD3 R78, P6, R78, R120, RZ ;  /* 0x000000784e4e7210 */ /* 0x000fc40007fde0ff */
[-C--:B------:R-:W-:Y:S01]  /*10970*/  LEA.HI.X.SX32 R77, R77, R121.reuse, 0x1, P5 ;  /* 0x000000794d4d7211 */ /* 0x080fe200028f0eff */
[----:B------:R-:W-:Y:S01]  /*10980*/  STG.E.U16 [R38.64], R14 ;  /* 0x0000000e26007986 */ /* 0x000fe2000c101506 */
[-C--:B------:R-:W-:Y:S02]  /*10990*/  IADD3 R82, P5, R82, R120.reuse, RZ ;  /* 0x0000007852527210 */ /* 0x080fe40007fbe0ff */
[----:B-1----:R-:W-:Y:S02]  /*109a0*/  PRMT R3, R14, 0x7632, R3 ;  /* 0x000076320e037816 */ /* 0x002fe40000000003 */
[----:B------:R-:W-:Y:S02]  /*109b0*/  PRMT R8, R11, 0x7632, R8 ;  /* 0x000076320b087816 */ /* 0x000fe40000000008 */
[----:B------:R-:W-:Y:S01]  /*109c0*/  LEA.HI.X.SX32 R75, R75, R121, 0x1, P4 ;  /* 0x000000794b4b7211 */ /* 0x000fe200020f0eff */
[----:B------:R4:W-:Y:S01]  /*109d0*/  STG.E.U16 [R40.64], R3 ;  /* 0x0000000328007986 */ /* 0x0009e2000c101506 */
[----:B------:R-:W-:-:S02]  /*109e0*/  IADD3 R80, P4, R80, R120, RZ ;  /* 0x0000007850507210 */ /* 0x000fc40007f9e0ff */
[-C--:B------:R-:W-:Y:S01]  /*109f0*/  LEA.HI.X.SX32 R79, R79, R121.reuse, 0x1, P6 ;  /* 0x000000794f4f7211 */ /* 0x080fe200030f0eff */
[----:B------:R-:W-:Y:S01]  /*10a00*/  STG.E.U16 [R42.64], R11 ;  /* 0x0000000b2a007986 */ /* 0x000fe2000c101506 */
[----:B------:R-:W-:Y:S02]  /*10a10*/  PRMT R5, R7, 0x7632, R5 ;  /* 0x0000763207057816 */ /* 0x000fe40000000005 */
[-C--:B------:R-:W-:Y:S01]  /*10a20*/  IADD3 R84, P6, R84, R120.reuse, RZ ;  /* 0x0000007854547210 */ /* 0x080fe20007fde0ff */
[----:B------:R-:W-:Y:S01]  /*10a30*/  STG.E.U16 [R44.64], R8 ;  /* 0x000000082c007986 */ /* 0x000fe2000c101506 */
[----:B------:R-:W-:Y:S02]  /*10a40*/  LEA.HI.X.SX32 R83, R83, R121, 0x1, P5 ;  /* 0x0000007953537211 */ /* 0x000fe400028f0eff */
[----:B------:R-:W-:Y:S01]  /*10a50*/  PRMT R2, R19, 0x7632, R2 ;  /* 0x0000763213027816 */ /* 0x000fe20000000002 */
[----:B------:R-:W-:Y:S01]  /*10a60*/  STG.E.U16 [R46.64], R7 ;  /* 0x000000072e007986 */ /* 0x000fe2000c101506 */
[----:B------:R-:W-:-:S02]  /*10a70*/  IADD3 R88, P5, R88, R120, RZ ;  /* 0x0000007858587210 */ /* 0x000fc40007fbe0ff */
[-C--:B------:R-:W-:Y:S01]  /*10a80*/  LEA.HI.X.SX32 R81, R81, R121.reuse, 0x1, P4 ;  /* 0x0000007951517211 */ /* 0x080fe200020f0eff */
[----:B------:R1:W-:Y:S01]  /*10a90*/  STG.E.U16 [R48.64], R5 ;  /* 0x0000000530007986 */ /* 0x0003e2000c101506 */
[----:B0-----:R-:W-:Y:S02]  /*10aa0*/  PRMT R4, R15, 0x7632, R4 ;  /* 0x000076320f047816 */ /* 0x001fe40000000004 */
[-C--:B------:R-:W-:Y:S01]  /*10ab0*/  IADD3 R86, P4, R86, R120.reuse, RZ ;  /* 0x0000007856567210 */ /* 0x080fe20007f9e0ff */
[----:B------:R-:W-:Y:S01]  /*10ac0*/  STG.E.U16 [R50.64], R19 ;  /* 0x0000001332007986 */ /* 0x000fe2000c101506 */
[----:B------:R-:W-:Y:S02]  /*10ad0*/  LEA.HI.X.SX32 R85, R85, R121, 0x1, P6 ;  /* 0x0000007955557211 */ /* 0x000fe400030f0eff */
[----:B------:R-:W-:Y:S01]  /*10ae0*/  IADD3 R90, P6, R90, R120, RZ ;  /* 0x000000785a5a7210 */ /* 0x000fe20007fde0ff */
[----:B------:R-:W-:Y:S01]  /*10af0*/  STG.E.U16 [R52.64], R2 ;  /* 0x0000000234007986 */ /* 0x000fe2000c101506 */
[----:B----4-:R-:W-:-:S02]  /*10b00*/  PRMT R3, R20, 0x7632, R3 ;  /* 0x0000763214037816 */ /* 0x010fc40000000003 */
[-C--:B------:R-:W-:Y:S01]  /*10b10*/  LEA.HI.X.SX32 R89, R89, R121.reuse, 0x1, P5 ;  /* 0x0000007959597211 */ /* 0x080fe200028f0eff */
[----:B------:R-:W-:Y:S01]  /*10b20*/  STG.E.U16 [R54.64], R15 ;  /* 0x0000000f36007986 */ /* 0x000fe2000c101506 */
[-C--:B------:R-:W-:Y:S02]  /*10b30*/  IADD3 R94, P5, R94, R120.reuse, RZ ;  /* 0x000000785e5e7210 */ /* 0x080fe40007fbe0ff */
[----:B------:R-:W-:Y:S01]  /*10b40*/  PRMT R6, R24, 0x7632, R6 ;  /* 0x0000763218067816 */ /* 0x000fe20000000006 */
[----:B------:R-:W-:Y:S01]  /*10b50*/  STG.E.U16 [R56.64], R4 ;  /* 0x0000000438007986 */ /* 0x000fe2000c101506 */
[-C--:B------:R-:W-:Y:S02]  /*10b60*/  LEA.HI.X.SX32 R87, R87, R121.reuse, 0x1, P4 ;  /* 0x0000007957577211 */ /* 0x080fe400020f0eff */
[----:B------:R-:W-:Y:S01]  /*10b70*/  IADD3 R92, P4, R92, R120, RZ ;  /* 0x000000785c5c7210 */ /* 0x000fe20007f9e0ff */
[----:B------:R-:W-:Y:S01]  /*10b80*/  STG.E.U16 [R58.64], R20 ;  /* 0x000000143a007986 */ /* 0x000fe2000c101506 */
[----:B------:R-:W-:-:S02]  /*10b90*/  LEA.HI.X.SX32 R91, R91, R121, 0x1, P6 ;  /* 0x000000795b5b7211 */ /* 0x000fc400030f0eff */
[----:B-1----:R-:W-:Y:S01]  /*10ba0*/  PRMT R5, R28, 0x7632, R5 ;  /* 0x000076321c057816 */ /* 0x002fe20000000005 */
[----:B------:R-:W-:Y:S01]  /*10bb0*/  STG.E.U16 [R60.64], R3 ;  /* 0x000000033c007986 */ /* 0x000fe2000c101506 */
[-C--:B------:R-:W-:Y:S02]  /*10bc0*/  IADD3 R96, P6, R96, R120.reuse, RZ ;  /* 0x0000007860607210 */ /* 0x080fe40007fde0ff */
[-C--:B------:R-:W-:Y:S01]  /*10bd0*/  LEA.HI.X.SX32 R95, R95, R121.reuse, 0x1, P5 ;  /* 0x000000795f5f7211 */ /* 0x080fe200028f0eff */
[----:B------:R-:W-:Y:S01]  /*10be0*/  STG.E.U16 [R62.64], R24 ;  /* 0x000000183e007986 */ /* 0x000fe2000c101506 */
[----:B------:R-:W-:Y:S02]  /*10bf0*/  PRMT R36, R32, 0x7632, R36 ;  /* 0x0000763220247816 */ /* 0x000fe40000000024 */
        /* <DEDUP_REMOVED lines=8> */
[----:B------:R-:W-:Y:S02]  /*10c80*/  IADD3 R102, P6, R249, R120, RZ ;  /* 0x00000078f9667210 */ /* 0x000fe40007fde0ff */
[----:B------:R-:W-:Y:S01]  /*10c90*/  PRMT R40, R25, 0x7632, R40 ;  /* 0x0000763219287816 */ /* 0x000fe20000000028 */
[----:B------:R-:W-:Y:S01]  /*10ca0*/  STG.E.U16 [R70.64], R32 ;  /* 0x0000002046007986 */ /* 0x000fe2000c101506 */
[----:B------:R-:W-:-:S02]  /*10cb0*/  LEA.HI.X.SX32 R101, R101, R121, 0x1, P5 ;  /* 0x0000007965657211 */ /* 0x000fc400028f0eff */
[-C--:B------:R-:W-:Y:S01]  /*10cc0*/  IADD3 R106, P5, R245, R120.reuse, RZ ;  /* 0x00000078f56a7210 */ /* 0x080fe20007fbe0ff */
[----:B------:R-:W-:Y:S01]  /*10cd0*/  STG.E.U16 [R72.64], R36 ;  /* 0x0000002448007986 */ /* 0x000fe2000c101506 */
[----:B------:R-:W-:Y:S02]  /*10ce0*/  PRMT R42, R29, 0x7632, R42 ;  /* 0x000076321d2a7816 */ /* 0x000fe4000000002a */
[-C--:B------:R-:W-:Y:S01]  /*10cf0*/  LEA.HI.X.SX32 R99, R99, R121.reuse, 0x1, P4 ;  /* 0x0000007963637211 */ /* 0x080fe200020f0eff */
[----:B------:R-:W-:Y:S01]  /*10d00*/  STG.E.U16 [R74.64], R21 ;  /* 0x000000154a007986 */ /* 0x000fe2000c101506 */
[----:B------:R-:W-:Y:S01]  /*10d10*/  IADD3 R104, P4, R247, R120, RZ ;  /* 0x00000078f7687210 */ /* 0x000fe20007f9e0ff */
[----:B0-----:R-:W-:Y:S01]  /*10d20*/  IMAD.HI R5, R232, 0x4, RZ ;  /* 0x00000004e8057827 */ /* 0x001fe200078e02ff */
[----:B------:R-:W-:Y:S01]  /*10d30*/  LEA.HI.X.SX32 R103, R103, R121, 0x1, P6 ;  /* 0x0000007967677211 */ /* 0x000fe200030f0eff */
[----:B------:R-:W-:Y:S01]  /*10d40*/  STG.E.U16 [R76.64], R38 ;  /* 0x000000264c007986 */ /* 0x000fe2000c101506 */
[----:B------:R-:W-:-:S02]  /*10d50*/  PRMT R44, R33, 0x7632, R44 ;  /* 0x00007632212c7816 */ /* 0x000fc4000000002c */
[-C--:B------:R-:W-:Y:S01]  /*10d60*/  IADD3 R108, P6, R243, R120.reuse, RZ ;  /* 0x00000078f36c7210 */ /* 0x080fe20007fde0ff */
[----:B------:R-:W-:Y:S01]  /*10d70*/  STG.E.U16 [R78.64], R25 ;  /* 0x000000194e007986 */ /* 0x000fe2000c101506 */
[-C--:B------:R-:W-:Y:S02]  /*10d80*/  LEA.HI.X.SX32 R107, R107, R121.reuse, 0x1, P5 ;  /* 0x000000796b6b7211 */ /* 0x080fe400028f0eff */
[----:B------:R-:W-:Y:S01]  /*10d90*/  PRMT R46, R22, 0x7632, R46 ;  /* 0x00007632162e7816 */ /* 0x000fe2000000002e */
[----:B------:R-:W-:Y:S01]  /*10da0*/  STG.E.U16 [R80.64], R40 ;  /* 0x0000002850007986 */ /* 0x000fe2000c101506 */
[----:B------:R-:W-:Y:S02]  /*10db0*/  IADD3 R112, P5, R239, R120, RZ ;  /* 0x00000078ef707210 */ /* 0x000fe40007fbe0ff */
[----:B------:R-:W-:Y:S01]  /*10dc0*/  LEA.HI.X.SX32 R105, R105, R121, 0x1, P4 ;  /* 0x0000007969697211 */ /* 0x000fe200020f0eff */
[----:B------:R-:W-:Y:S01]  /*10dd0*/  STG.E.U16 [R82.64], R29 ;  /* 0x0000001d52007986 */ /* 0x000fe2000c101506 */
[----:B------:R-:W-:-:S02]  /*10de0*/  PRMT R48, R26, 0x7632, R48 ;  /* 0x000076321a307816 */ /* 0x000fc40000000030 */
[-C--:B------:R-:W-:Y:S01]  /*10df0*/  IADD3 R110, P4, R241, R120.reuse, RZ ;  /* 0x00000078f16e7210 */ /* 0x080fe20007f9e0ff */
[----:B------:R-:W-:Y:S01]  /*10e00*/  STG.E.U16 [R84.64], R42 ;  /* 0x0000002a54007986 */ /* 0x000fe2000c101506 */
[-C--:B------:R-:W-:Y:S02]  /*10e10*/  LEA.HI.X.SX32 R109, R109, R121.reuse, 0x1, P6 ;  /* 0x000000796d6d7211 */ /* 0x080fe400030f0eff */
[-C--:B------:R-:W-:Y:S01]  /*10e20*/  IADD3 R114, P6, R237, R120.reuse, RZ ;  /* 0x00000078ed727210 */ /* 0x080fe20007fde0ff */
[----:B------:R-:W-:Y:S01]  /*10e30*/  STG.E.U16 [R86.64], R33 ;  /* 0x0000002156007986 */ /* 0x000fe2000c101506 */
[----:B------:R-:W-:Y:S01]  /*10e40*/  PRMT R50, R30, 0x7632, R50 ;  /* 0x000076321e327816 */ /* 0x000fe20000000032 */
[----:B------:R-:W-:Y:S01]  /*10e50*/  IMAD R237, R117, 0xfe, RZ ;  /* 0x000000fe75ed7824 */ /* 0x000fe200078e02ff */
[-C--:B------:R-:W-:Y:S01]  /*10e60*/  LEA.HI.X.SX32 R113, R113, R121.reuse, 0x1, P5 ;  /* 0x0000007971717211 */ /* 0x080fe200028f0eff */
[----:B------:R-:W-:Y:S01]  /*10e70*/  STG.E.U16 [R88.64], R44 ;  /* 0x0000002c58007986 */ /* 0x000fe2000c101506 */
[----:B------:R-:W-:Y:S01]  /*10e80*/  IADD3 R118, P5, R233, R120, RZ ;  /* 0x00000078e9767210 */ /* 0x000fe20007fbe0ff */
[----:B------:R-:W-:Y:S01]  /*10e90*/  IMAD R233, R117, 0x7d, RZ ;  /* 0x0000007d75e97824 */ /* 0x000fe200078e02ff */
[----:B------:R-:W-:Y:S01]  /*10ea0*/  PRMT R52, R34, 0x7632, R52 ;  /* 0x0000763222347816 */ /* 0x000fe20000000034 */
[----:B------:R-:W-:Y:S01]  /*10eb0*/  STG.E.U16 [R90.64], R22 ;  /* 0x000000165a007986 */ /* 0x000fe2000c101506 */
[----:B------:R-:W-:-:S02]  /*10ec0*/  LEA.HI.X.SX32 R111, R111, R121, 0x1, P4 ;  /* 0x000000796f6f7211 */ /* 0x000fc400020f0eff */
[-C--:B------:R-:W-:Y:S01]  /*10ed0*/  IADD3 R116, P4, R235, R120.reuse, RZ ;  /* 0x00000078eb747210 */ /* 0x080fe20007f9e0ff */
[----:B------:R-:W-:Y:S01]  /*10ee0*/  STG.E.U16 [R92.64], R46 ;  /* 0x0000002e5c007986 */ /* 0x000fe2000c101506 */
[----:B------:R-:W-:Y:S01]  /*10ef0*/  PRMT R54, R23, 0x7632, R54 ;  /* 0x0000763217367816 */ /* 0x000fe20000000036 */
[----:B------:R-:W-:Y:S01]  /*10f00*/  IMAD R235, R117, 0x7f, RZ ;  /* 0x0000007f75eb7824 */ /* 0x000fe200078e02ff */
[-C--:B------:R-:W-:Y:S01]  /*10f10*/  LEA.HI.X.SX32 R115, R115, R121.reuse, 0x1, P6 ;  /* 0x0000007973737211 */ /* 0x080fe200030f0eff */
[----:B------:R-:W-:Y:S01]  /*10f20*/  STG.E.U16 [R94.64], R26 ;  /* 0x0000001a5e007986 */ /* 0x000fe2000c101506 */
[----:B------:R-:W-:Y:S02]  /*10f30*/  IADD3 R120, P6, R237, R120, RZ ;  /* 0x00000078ed787210 */ /* 0x000fe40007fde0ff */
[----:B------:R-:W-:Y:S01]  /*10f40*/  PRMT R56, R27, 0x7632, R56 ;  /* 0x000076321b387816 */ /* 0x000fe20000000038 */
[----:B------:R-:W-:Y:S01]  /*10f50*/  STG.E.U16 [R96.64], R48 ;  /* 0x0000003060007986 */ /* 0x000fe2000c101506 */
[----:B------:R-:W-:-:S02]  /*10f60*/  LEA.HI.X.SX32 R117, R233, R121, 0x1, P4 ;  /* 0x00000079e9757211 */ /* 0x000fc400020f0eff */
[----:B------:R-:W-:Y:S01]  /*10f70*/  PRMT R58, R31, 0x7632, R58 ;  /* 0x000076321f3a7816 */ /* 0x000fe2000000003a */
[----:B------:R-:W-:Y:S01]  /*10f80*/  STG.E.U16 [R98.64], R30 ;  /* 0x0000001e62007986 */ /* 0x000fe2000c101506 */
[-C--:B------:R-:W-:Y:S02]  /*10f90*/  LEA.HI.X.SX32 R119, R119, R121.reuse, 0x1, P5 ;  /* 0x0000007977777211 */ /* 0x080fe400028f0eff */
[----:B------:R-:W-:Y:S01]  /*10fa0*/  LEA.HI.X.SX32 R121, R235, R121, 0x1, P6 ;  /* 0x00000079eb797211 */ /* 0x000fe200030f0eff */
[----:B------:R-:W-:Y:S01]  /*10fb0*/  STG.E.U16 [R100.64], R50 ;  /* 0x0000003264007986 */ /* 0x000fe2000c101506 */
[----:B------:R-:W-:Y:S02]  /*10fc0*/  PRMT R60, R35, 0x7632, R60 ;  /* 0x00007632233c7816 */ /* 0x000fe4000000003c */
[----:B------:R-:W-:Y:S01]  /*10fd0*/  FSEL R2, R221, -INF , P2 ;  /* 0xff800000dd027808 */ /* 0x000fe20001000000 */
[----:B------:R-:W-:Y:S01]  /*10fe0*/  STG.E.U16 [R102.64], R34 ;  /* 0x0000002266007986 */ /* 0x000fe2000c101506 */
[----:B------:R-:W-:-:S02]  /*10ff0*/  FSEL R3, R220, -INF , P1 ;  /* 0xff800000dc037808 */ /* 0x000fc40000800000 */
[----:B------:R-:W-:Y:S01]  /*11000*/  LOP3.LUT R7, R236, 0x1f8, RZ, 0xc0, !PT ;  /* 0x000001f8ec077812 */ /* 0x000fe200078ec0ff */
[----:B------:R-:W-:Y:S01]  /*11010*/  STG.E.U16 [R104.64], R52 ;  /* 0x0000003468007986 */ /* 0x000fe2000c101506 */
[----:B------:R-:W-:Y:S01]  /*11020*/  FFMA R229, R2, 0.69314718246459960938, R229 ;  /* 0x3f31721802e57823 */ /* 0x000fe200000000e5 */
[----:B------:R-:W-:Y:S01]  /*11030*/  SHF.L.U32 R6, R232, 0x2, RZ ;  /* 0x00000002e8067819 */ /* 0x000fe200000006ff */
[----:B------:R-:W-:Y:S01]  /*11040*/  FFMA R230, R3, 0.69314718246459960938, R230 ;  /* 0x3f31721803e67823 */ /* 0x000fe200000000e6 */
[----:B------:R-:W-:Y:S01]  /*11050*/  STG.E.U16 [R106.64], R23 ;  /* 0x000000176a007986 */ /* 0x000fe2000c101506 */
[----:B------:R-:W-:-:S03]  /*11060*/  IMAD R2, R234, c[0x0][0x1cc], RZ ;  /* 0x00007300ea027a24 */ /* 0x000fc600078e02ff */
[----:B------:R-:W-:Y:S01]  /*11070*/  STG.E.U16 [R108.64], R54 ;  /* 0x000000366c007986 */ /* 0x000fe2000c101506 */
[C---:B------:R-:W-:Y:S01]  /*11080*/  IMAD.HI R4, R2.reuse, 0x4, RZ ;  /* 0x0000000402047827 */ /* 0x040fe200078e02ff */
[----:B------:R-:W-:Y:S02]  /*11090*/  SHF.L.U32 R3, R2, 0x2, RZ ;  /* 0x0000000202037819 */ /* 0x000fe400000006ff */
[----:B------:R-:W-:Y:S02]  /*110a0*/  STG.E.U16 [R110.64], R27 ;  /* 0x0000001b6e007986 */ /* 0x000fe4000c101506 */
[----:B------:R-:W-:Y:S02]  /*110b0*/  IADD3 R2, P0, P1, R6, c[0x0][0x180], R3 ;  /* 0x0000600006027a10 */ /* 0x000fe4000791e003 */
[----:B------:R-:W-:Y:S02]  /*110c0*/  STG.E.U16 [R112.64], R56 ;  /* 0x0000003870007986 */ /* 0x000fe4000c101506 */
[----:B------:R-:W-:-:S02]  /*110d0*/  IADD3.X R3, R5, c[0x0][0x184], R4, P0, P1 ;  /* 0x0000610005037a10 */ /* 0x000fc400007e2404 */
[----:B------:R-:W-:Y:S04]  /*110e0*/  STG.E.U16 [R114.64], R31 ;  /* 0x0000001f72007986 */ /* 0x000fe8000c101506 */
[----:B------:R-:W-:Y:S04]  /*110f0*/  STG.E.U16 [R116.64], R58 ;  /* 0x0000003a74007986 */ /* 0x000fe8000c101506 */
[----:B------:R-:W-:Y:S04]  /*11100*/  STG.E.U16 [R118.64], R35 ;  /* 0x0000002376007986 */ /* 0x000fe8000c101506 */
[----:B------:R-:W-:Y:S04]  /*11110*/  STG.E.U16 [R120.64], R60 ;  /* 0x0000003c78007986 */ /* 0x000fe8000c101506 */
[----:B------:R-:W-:Y:S06]  /*11120*/  BAR.SYNC.DEFER_BLOCKING 0x0 ;  /* 0x0000000000007b1d */ /* 0x000fec0000010000 */
[----:B------:R-:W-:Y:S04]  /*11130*/  STS.64 [R7], R228 ;  /* 0x000000e407007388 */ /* 0x000fe80000000a00 */
[----:B------:R-:W-:Y:S04]  /*11140*/  STS.64 [R7+0x200], R230 ;  /* 0x000200e607007388 */ /* 0x000fe80000000a00 */
[----:B------:R-:W-:Y:S06]  /*11150*/  BAR.SYNC.DEFER_BLOCKING 0x0 ;  /* 0x0000000000007b1d */ /* 0x000fec0000010000 */
[----:B------:R-:W0:Y:S04]  /*11160*/  LDS R9, [R0] ;  /* 0x0000000000097984 */ /* 0x000e280000000800 */
[----:B0-----:R-:W-:Y:S01]  /*11170*/  STG.E [R2.64], R9 ;  /* 0x0000000902007986 */ /* 0x001fe2000c101906 */
[----:B------:R-:W-:Y:S05]  /*11180*/  EXIT ;  /* 0x000000000000794d */ /* 0x000fea0003800000 */
.L_x_2:
[----:B------:R-:W-:-:S00]  /*11190*/  BRA `(.L_x_2) ;  /* 0xfffffff000007947 */ /* 0x000fc0000383ffff */
[----:B------:R-:W-:-:S00]  /*111a0*/  NOP ;  /* 0x0000000000007918 */ /* 0x000fc00000000000 */
        /* <DEDUP_REMOVED lines=13> */
.L_x_3:


//--------------------- .nv.global.init           --------------------------
	.section	.nv.global.init,"aw",@progbits
.nv.global.init:
	.type		_$_str,@object
	.size		_$_str,(.L_0 - _$_str)
_$_str:
        /*0000*/ 	.byte	0x5f, 0x5f, 0x43, 0x55, 0x44, 0x41, 0x5f, 0x46, 0x54, 0x5a, 0x00
.L_0:


//--------------------- .nv.shared.attn_fwd       --------------------------
	.section	.nv.shared.attn_fwd,"aw",@nobits
	.sectionflags	@""
	.align	16
